def attn_fwd(
    Q,
    K,
    V,
    Out,
    Lse,
    sm_scale,
    stride_qz,
    stride_qh,
    stride_qm,
    stride_qk,
    stride_kz,
    stride_kh,
    stride_kn,
    stride_kk,
    stride_vz,
    stride_vh,
    stride_vn,
    stride_vk,
    stride_oz,
    stride_oh,
    stride_om,
    stride_ok,
    seqlen_q,
    seqlen_k,
    BLOCK_M: tl.constexpr,
    BLOCK_N: tl.constexpr,
    HEAD_DIM: tl.constexpr,
    CAUSAL: tl.constexpr,
):
    start_m = tl.program_id(0)
    off_hz = tl.program_id(1)
    q_off = off_hz * stride_qh
    k_off = off_hz * stride_kh
    v_off = off_hz * stride_vh
    offs_m = start_m * BLOCK_M + tl.arange(0, BLOCK_M)
    offs_d = tl.arange(0, HEAD_DIM)
    offs_n = tl.arange(0, BLOCK_N)
    q_ptrs = Q + q_off + offs_m[:, None] * stride_qm + offs_d[None, :] * stride_qk
    k_ptrs = K + k_off + offs_d[:, None] * stride_kk + offs_n[None, :] * stride_kn
    v_ptrs = V + v_off + offs_n[:, None] * stride_vn + offs_d[None, :] * stride_vk
    m_i = tl.full([BLOCK_M], float("-inf"), dtype=tl.float32)
    l_i = tl.zeros([BLOCK_M], dtype=tl.float32) + 1.0
    acc = tl.zeros([BLOCK_M, HEAD_DIM], dtype=tl.float32)
    q = tl.load(q_ptrs)
    acc, l_i, m_i = _attn_fwd_inner(
        acc,
        l_i,
        m_i,
        q,
        k_ptrs,
        v_ptrs,
        sm_scale,
        stride_kn,
        stride_vn,
        start_m,
        seqlen_k,
        BLOCK_M,
        BLOCK_N,
        HEAD_DIM,
        CAUSAL,
    )
    acc = acc / l_i[:, None]
    lse = m_i + tl.math.log2(l_i) / 1.4426950408889634
    o_ptrs = (
        Out
        + off_hz * stride_oh
        + offs_m[:, None] * stride_om
        + offs_d[None, :] * stride_ok
    )
    tl.store(o_ptrs, acc.to(Out.dtype.element_ty))
    tl.store(Lse + off_hz * seqlen_q + offs_m, lse)

# config = {"BLOCK_M": 64, "BLOCK_N": 128, "HEAD_DIM": 256, "arch": "sm_100", "causal": true, "dtype": "fp8e4m3", "num_stages": 2, "num_warps": 4}
# arch = sm_100


// ===== COMPILED SASS (sm_100a) =====

	.target	sm_100a

	.elftype	@"ET_EXEC"


//--------------------- .note.nv.tkinfo           --------------------------
	.section	.note.nv.tkinfo,"",@"SHT_NOTE"
	.sectionflags	@"SHF_NOTE_NV_TKINFO"
	.tkinfo
        /*0018*/ 	.word	0x00000081
        /*0030*/ 	.string	""
        /*0030*/ 	.string	"ptxas-blackwell"
        /*0030*/ 	.string	"Cuda compilation tools, release 12.9, V12.9.86"
        /*0030*/ 	.string	"Build cuda_12.9.r12.9/compiler.36037853_0"
        /*0030*/ 	.string	"-v  -suppress-debug-info  -lineinfo  -arch sm_100a "



//--------------------- .note.nv.cuver            --------------------------
	.section	.note.nv.cuver,"",@"SHT_NOTE"
	.sectionflags	@"SHF_NOTE_NV_CUVER"
        /*0018*/ 	.short	0x0001
        /*001a*/ 	.short	0x0064
        /*001c*/ 	.short	0x0001
        /*001e*/ 	.short	0x0000
        /*0020*/ 	.short	0x0001
        /*0022*/ 	.short	0x0000


//--------------------- .nv.info                  --------------------------
	.section	.nv.info,"",@"SHT_CUDA_INFO"
	.align	4


	//----- nvinfo : EIATTR_REGCOUNT
	.align		4
        /*0000*/ 	.byte	0x04, 0x2f
        /*0002*/ 	.short	(.L_5 - .L_4)
	.align		4
.L_4:
        /*0004*/ 	.word	index@(attn_fwd)
        /*0008*/ 	.word	0x000000a8


	//----- nvinfo : EIATTR_FRAME_SIZE
	.align		4
.L_5:
        /*000c*/ 	.byte	0x04, 0x11
        /*000e*/ 	.short	(.L_7 - .L_6)
	.align		4
.L_6:
        /*0010*/ 	.word	index@($__internal_2_$__cuda_sm10x_tcgen05_guardrail_trap_unallocated_columns_being_dealloced)
        /*0014*/ 	.word	0x00001180


	//----- nvinfo : EIATTR_FRAME_SIZE
	.align		4
.L_7:
        /*0018*/ 	.byte	0x04, 0x11
        /*001a*/ 	.short	(.L_9 - .L_8)
	.align		4
.L_8:
        /*001c*/ 	.word	index@($__internal_1_$__cuda_sm10x_tcgen05_guardrail_trap_phase_invalid_during_alloc)
        /*0020*/ 	.word	0x00001180


	//----- nvinfo : EIATTR_FRAME_SIZE
	.align		4
.L_9:
        /*0024*/ 	.byte	0x04, 0x11
        /*0026*/ 	.short	(.L_11 - .L_10)
	.align		4
.L_10:
        /*0028*/ 	.word	index@($__internal_0_$__cuda_sm10x_tcgen05_guardrail_trap_col_being_dealloced_not_returned_by_alloc)
        /*002c*/ 	.word	0x00001180


	//----- nvinfo : EIATTR_FRAME_SIZE
	.align		4
.L_11:
        /*0030*/ 	.byte	0x04, 0x11
        /*0032*/ 	.short	(.L_13 - .L_12)
	.align		4
.L_12:
        /*0034*/ 	.word	index@(attn_fwd)
        /*0038*/ 	.word	0x00001180


	//----- nvinfo : EIATTR_MIN_STACK_SIZE
	.align		4
.L_13:
        /*003c*/ 	.byte	0x04, 0x12
        /*003e*/ 	.short	(.L_15 - .L_14)
	.align		4
.L_14:
        /*0040*/ 	.word	index@(attn_fwd)
        /*0044*/ 	.word	0x00001180
.L_15:


//--------------------- .nv.info.attn_fwd         --------------------------
	.section	.nv.info.attn_fwd,"",@"SHT_CUDA_INFO"
	.sectionflags	@""
	.align	4


	//----- nvinfo : EIATTR_CUDA_API_VERSION
	.align		4
        /*0000*/ 	.byte	0x04, 0x37
        /*0002*/ 	.short	(.L_17 - .L_16)
.L_16:
        /*0004*/ 	.word	0x00000081


	//----- nvinfo : EIATTR_KPARAM_INFO
	.align		4
.L_17:
        /*0008*/ 	.byte	0x04, 0x17
        /*000a*/ 	.short	(.L_19 - .L_18)
.L_18:
        /*000c*/ 	.word	0x00000000
        /*0010*/ 	.short	0x0019
        /*0012*/ 	.short	0x0080
        /*0014*/ 	.byte	0x00, 0xf4, 0x21, 0x00


	//----- nvinfo : EIATTR_KPARAM_INFO
	.align		4
.L_19:
        /*0018*/ 	.byte	0x04, 0x17
        /*001a*/ 	.short	(.L_21 - .L_20)
.L_20:
        /*001c*/ 	.word	0x00000000
        /*0020*/ 	.short	0x0018
        /*0022*/ 	.short	0x0078
        /*0024*/ 	.byte	0x00, 0xf4, 0x21, 0x00


	//----- nvinfo : EIATTR_KPARAM_INFO
	.align		4
.L_21:
        /*0028*/ 	.byte	0x04, 0x17
        /*002a*/ 	.short	(.L_23 - .L_22)
.L_22:
        /*002c*/ 	.word	0x00000000
        /*0030*/ 	.short	0x0017
        /*0032*/ 	.short	0x0070
        /*0034*/ 	.byte	0x00, 0xf0, 0x11, 0x00


	//----- nvinfo : EIATTR_KPARAM_INFO
	.align		4
.L_23:
        /*0038*/ 	.byte	0x04, 0x17
        /*003a*/ 	.short	(.L_25 - .L_24)
.L_24:
        /*003c*/ 	.word	0x00000000
        /*0040*/ 	.short	0x0016
        /*0042*/ 	.short	0x006c
        /*0044*/ 	.byte	0x00, 0xf0, 0x11, 0x00


	//----- nvinfo : EIATTR_KPARAM_INFO
	.align		4
.L_25:
        /*0048*/ 	.byte	0x04, 0x17
        /*004a*/ 	.short	(.L_27 - .L_26)
.L_26:
        /*004c*/ 	.word	0x00000000
        /*0050*/ 	.short	0x0015
        /*0052*/ 	.short	0x0068
        /*0054*/ 	.byte	0x00, 0xf0, 0x11, 0x00


	//----- nvinfo : EIATTR_KPARAM_INFO
	.align		4
.L_27:
        /*0058*/ 	.byte	0x04, 0x17
        /*005a*/ 	.short	(.L_29 - .L_28)
.L_28:
        /*005c*/ 	.word	0x00000000
        /*0060*/ 	.short	0x0014
        /*0062*/ 	.short	0x0064
        /*0064*/ 	.byte	0x00, 0xf0, 0x11, 0x00


	//----- nvinfo : EIATTR_KPARAM_INFO
	.align		4
.L_29:
        /*0068*/ 	.byte	0x04, 0x17
        /*006a*/ 	.short	(.L_31 - .L_30)
.L_30:
        /*006c*/ 	.word	0x00000000
        /*0070*/ 	.short	0x0013
        /*0072*/ 	.short	0x0060
        /*0074*/ 	.byte	0x00, 0xf0, 0x11, 0x00


	//----- nvinfo : EIATTR_KPARAM_INFO
	.align		4
.L_31:
        /*0078*/ 	.byte	0x04, 0x17
        /*007a*/ 	.short	(.L_33 - .L_32)
.L_32:
        /*007c*/ 	.word	0x00000000
        /*0080*/ 	.short	0x0012
        /*0082*/ 	.short	0x005c
        /*0084*/ 	.byte	0x00, 0xf0, 0x11, 0x00


	//----- nvinfo : EIATTR_KPARAM_INFO
	.align		4
.L_33:
        /*0088*/ 	.byte	0x04, 0x17
        /*008a*/ 	.short	(.L_35 - .L_34)
.L_34:
        /*008c*/ 	.word	0x00000000
        /*0090*/ 	.short	0x0011
        /*0092*/ 	.short	0x0058
        /*0094*/ 	.byte	0x00, 0xf0, 0x11, 0x00


	//----- nvinfo : EIATTR_KPARAM_INFO
	.align		4
.L_35:
        /*0098*/ 	.byte	0x04, 0x17
        /*009a*/ 	.short	(.L_37 - .L_36)
.L_36:
        /*009c*/ 	.word	0x00000000
        /*00a0*/ 	.short	0x0010
        /*00a2*/ 	.short	0x0054
        /*00a4*/ 	.byte	0x00, 0xf0, 0x11, 0x00


	//----- nvinfo : EIATTR_KPARAM_INFO
	.align		4
.L_37:
        /*00a8*/ 	.byte	0x04, 0x17
        /*00aa*/ 	.short	(.L_39 - .L_38)
.L_38:
        /*00ac*/ 	.word	0x00000000
        /*00b0*/ 	.short	0x000f
        /*00b2*/ 	.short	0x0050
        /*00b4*/ 	.byte	0x00, 0xf0, 0x11, 0x00


	//----- nvinfo : EIATTR_KPARAM_INFO
	.align		4
.L_39:
        /*00b8*/ 	.byte	0x04, 0x17
        /*00ba*/ 	.short	(.L_41 - .L_40)
.L_40:
        /*00bc*/ 	.word	0x00000000
        /*00c0*/ 	.short	0x000e
        /*00c2*/ 	.short	0x004c
        /*00c4*/ 	.byte	0x00, 0xf0, 0x11, 0x00


	//----- nvinfo : EIATTR_KPARAM_INFO
	.align		4
.L_41:
        /*00c8*/ 	.byte	0x04, 0x17
        /*00ca*/ 	.short	(.L_43 - .L_42)
.L_42:
        /*00cc*/ 	.word	0x00000000
        /*00d0*/ 	.short	0x000d
        /*00d2*/ 	.short	0x0048
        /*00d4*/ 	.byte	0x00, 0xf0, 0x11, 0x00


	//----- nvinfo : EIATTR_KPARAM_INFO
	.align		4
.L_43:
        /*00d8*/ 	.byte	0x04, 0x17
        /*00da*/ 	.short	(.L_45 - .L_44)
.L_44:
        /*00dc*/ 	.word	0x00000000
        /*00e0*/ 	.short	0x000c
        /*00e2*/ 	.short	0x0044
        /*00e4*/ 	.byte	0x00, 0xf0, 0x11, 0x00


	//----- nvinfo : EIATTR_KPARAM_INFO
	.align		4
.L_45:
        /*00e8*/ 	.byte	0x04, 0x17
        /*00ea*/ 	.short	(.L_47 - .L_46)
.L_46:
        /*00ec*/ 	.word	0x00000000
        /*00f0*/ 	.short	0x000b
        /*00f2*/ 	.short	0x0040
        /*00f4*/ 	.byte	0x00, 0xf0, 0x11, 0x00


	//----- nvinfo : EIATTR_KPARAM_INFO
	.align		4
.L_47:
        /*00f8*/ 	.byte	0x04, 0x17
        /*00fa*/ 	.short	(.L_49 - .L_48)
.L_48:
        /*00fc*/ 	.word	0x00000000
        /*0100*/ 	.short	0x000a
        /*0102*/ 	.short	0x003c
        /*0104*/ 	.byte	0x00, 0xf0, 0x11, 0x00


	//----- nvinfo : EIATTR_KPARAM_INFO
	.align		4
.L_49:
        /*0108*/ 	.byte	0x04, 0x17
        /*010a*/ 	.short	(.L_51 - .L_50)
.L_50:
        /*010c*/ 	.word	0x00000000
        /*0110*/ 	.short	0x0009
        /*0112*/ 	.short	0x0038
        /*0114*/ 	.byte	0x00, 0xf0, 0x11, 0x00


	//----- nvinfo : EIATTR_KPARAM_INFO
	.align		4
.L_51:
        /*0118*/ 	.byte	0x04, 0x17
        /*011a*/ 	.short	(.L_53 - .L_52)
.L_52:
        /*011c*/ 	.word	0x00000000
        /*0120*/ 	.short	0x0008
        /*0122*/ 	.short	0x0034
        /*0124*/ 	.byte	0x00, 0xf0, 0x11, 0x00


	//----- nvinfo : EIATTR_KPARAM_INFO
	.align		4
.L_53:
        /*0128*/ 	.byte	0x04, 0x17
        /*012a*/ 	.short	(.L_55 - .L_54)
.L_54:
        /*012c*/ 	.word	0x00000000
        /*0130*/ 	.short	0x0007
        /*0132*/ 	.short	0x0030
        /*0134*/ 	.byte	0x00, 0xf0, 0x11, 0x00


	//----- nvinfo : EIATTR_KPARAM_INFO
	.align		4
.L_55:
        /*0138*/ 	.byte	0x04, 0x17
        /*013a*/ 	.short	(.L_57 - .L_56)
.L_56:
        /*013c*/ 	.word	0x00000000
        /*0140*/ 	.short	0x0006
        /*0142*/ 	.short	0x002c
        /*0144*/ 	.byte	0x00, 0xf0, 0x11, 0x00


	//----- nvinfo : EIATTR_KPARAM_INFO
	.align		4
.L_57:
        /*0148*/ 	.byte	0x04, 0x17
        /*014a*/ 	.short	(.L_59 - .L_58)
.L_58:
        /*014c*/ 	.word	0x00000000
        /*0150*/ 	.short	0x0005
        /*0152*/ 	.short	0x0028
        /*0154*/ 	.byte	0x00, 0xf0, 0x11, 0x00


	//----- nvinfo : EIATTR_KPARAM_INFO
	.align		4
.L_59:
        /*0158*/ 	.byte	0x04, 0x17
        /*015a*/ 	.short	(.L_61 - .L_60)
.L_60:
        /*015c*/ 	.word	0x00000000
        /*0160*/ 	.short	0x0004
        /*0162*/ 	.short	0x0020
        /*0164*/ 	.byte	0x00, 0xf4, 0x21, 0x00


	//----- nvinfo : EIATTR_KPARAM_INFO
	.align		4
.L_61:
        /*0168*/ 	.byte	0x04, 0x17
        /*016a*/ 	.short	(.L_63 - .L_62)
.L_62:
        /*016c*/ 	.word	0x00000000
        /*0170*/ 	.short	0x0003
        /*0172*/ 	.short	0x0018
        /*0174*/ 	.byte	0x00, 0xf4, 0x21, 0x00


	//----- nvinfo : EIATTR_KPARAM_INFO
	.align		4
.L_63:
        /*0178*/ 	.byte	0x04, 0x17
        /*017a*/ 	.short	(.L_65 - .L_64)
.L_64:
        /*017c*/ 	.word	0x00000000
        /*0180*/ 	.short	0x0002
        /*0182*/ 	.short	0x0010
        /*0184*/ 	.byte	0x00, 0xf4, 0x21, 0x00


	//----- nvinfo : EIATTR_KPARAM_INFO
	.align		4
.L_65:
        /*0188*/ 	.byte	0x04, 0x17
        /*018a*/ 	.short	(.L_67 - .L_66)
.L_66:
        /*018c*/ 	.word	0x00000000
        /*0190*/ 	.short	0x0001
        /*0192*/ 	.short	0x0008
        /*0194*/ 	.byte	0x00, 0xf4, 0x21, 0x00


	//----- nvinfo : EIATTR_KPARAM_INFO
	.align		4
.L_67:
        /*0198*/ 	.byte	0x04, 0x17
        /*019a*/ 	.short	(.L_69 - .L_68)
.L_68:
        /*019c*/ 	.word	0x00000000
        /*01a0*/ 	.short	0x0000
        /*01a2*/ 	.short	0x0000
        /*01a4*/ 	.byte	0x00, 0xf4, 0x21, 0x00


	//----- nvinfo : EIATTR_AT_ENTRY_FRAGMENTS
	.align		4
.L_69:
        /*01a8*/ 	.byte	0x04, 0x4f
        /*01aa*/ 	.short	(.L_71 - .L_70)


	//   ....[0]....
.L_70:
        /*01ac*/ 	.word	0x00000004


	//----- nvinfo : EIATTR_RESERVED_SMEM_USED
	.align		4
.L_71:
        /*01b0*/ 	.byte	0x01, 0x41
	.zero		2


	//----- nvinfo : EIATTR_SPARSE_MMA_MASK
	.align		4
        /*01b4*/ 	.byte	0x03, 0x50
        /*01b6*/ 	.short	0x0000


	//----- nvinfo : EIATTR_TCGEN05_1CTA_USED
	.align		4
        /*01b8*/ 	.byte	0x01, 0x51
	.zero		2


	//----- nvinfo : EIATTR_MAXREG_COUNT
	.align		4
        /*01bc*/ 	.byte	0x03, 0x1b
        /*01be*/ 	.short	0x00ff


	//----- nvinfo : EIATTR_NUM_BARRIERS
	.align		4
        /*01c0*/ 	.byte	0x02, 0x4c
        /*01c2*/ 	.byte	0x01
	.zero		1


	//----- nvinfo : EIATTR_ANNOTATIONS
	.align		4
        /*01c4*/ 	.byte	0x04, 0x55
        /*01c6*/ 	.short	(.L_73 - .L_72)


	//   ....[0]....
.L_72:
        /*01c8*/ 	.word	0x00000001
        /*01cc*/ 	.byte	0x70, 0x2e, 0x00, 0x00, 0x01, 0x00, 0x00, 0x00, 0x30, 0x37, 0x00, 0x00, 0x01, 0x00, 0x00, 0x00
        /* <DEDUP_REMOVED lines=753> */
        /*30ec*/ 	.byte	0x60, 0xc1, 0x02, 0x00, 0x01, 0x00, 0x00, 0x00, 0x80, 0xc1, 0x02, 0x00


	//----- nvinfo : EIATTR_INT_WARP_WIDE_INSTR_OFFSETS
	.align		4
.L_73:
        /*30f8*/ 	.byte	0x04, 0x31
        /*30fa*/ 	.short	(.L_75 - .L_74)


	//   ....[0]....
.L_74:
        /*30fc*/ 	.word	0x00002e50


	//   ....[1]....
        /*3100*/ 	.word	0x00002e60


	//   ....[2]....
        /*3104*/ 	.word	0x000067a0


	//   ....[3]....
        /*3108*/ 	.word	0x0000b4e0


	//   ....[4]....
        /*310c*/ 	.word	0x0001d070


	//   ....[5]....
        /*3110*/ 	.word	0x0002c710


	//   ....[6]....
        /*3114*/ 	.word	0x0002c760


	//----- nvinfo : EIATTR_COOP_GROUP_MASK_REGIDS
	.align		4
.L_75:
        /*3118*/ 	.byte	0x04, 0x29
        /*311a*/ 	.short	(.L_77 - .L_76)


	//   ....[0]....
.L_76:
        /*311c*/ 	.word	0xffffffff


	//   ....[1]....
        /*3120*/ 	.word	0xffffffff


	//   ....[2]....
        /*3124*/ 	.word	0xffffffff


	//   ....[3]....
        /*3128*/ 	.word	0xffffffff


	//   ....[4]....
        /*312c*/ 	.word	0xffffffff


	//   ....[5]....
        /*3130*/ 	.word	0xffffffff


	//   ....[6]....
        /*3134*/ 	.word	0xffffffff


	//   ....[7]....
        /*3138*/ 	.word	0xffffffff


	//----- nvinfo : EIATTR_COOP_GROUP_INSTR_OFFSETS
	.align		4
.L_77:
        /*313c*/ 	.byte	0x04, 0x28
        /*313e*/ 	.short	(.L_79 - .L_78)


	//   ....[0]....
.L_78:
        /*3140*/ 	.word	0x00000070


	//   ....[1]....
        /*3144*/ 	.word	0x00000330


	//   ....[2]....
        /*3148*/ 	.word	0x00015860


	//   ....[3]....
        /*314c*/ 	.word	0x00017040


	//   ....[4]....
        /*3150*/ 	.word	0x0001eef0


	//   ....[5]....
        /*3154*/ 	.word	0x0001ff20


	//   ....[6]....
        /*3158*/ 	.word	0x0002c5a0


	//   ....[7]....
        /*315c*/ 	.word	0x0002c810


	//----- nvinfo : EIATTR_VRC_CTA_INIT_COUNT
	.align		4
.L_79:
        /*3160*/ 	.byte	0x02, 0x4a
        /*3162*/ 	.byte	0x80
	.zero		1


	//----- nvinfo : EIATTR_MBARRIER_INSTR_OFFSETS
	.align		4
        /*3164*/ 	.byte	0x04, 0x39
        /*3166*/ 	.short	(.L_81 - .L_80)


	//   ....[0]....
.L_80:
        /*3168*/ 	.word	0x00003810
        /*316c*/ 	.word	0x000000ff
        /*3170*/ 	.word	0x00000000
        /*3174*/ 	.short	0x0100
        /*3176*/ 	.byte	0x0c
	.zero		1


	//   ....[1]....
        /*3178*/ 	.word	0x00008e50
        /*317c*/ 	.word	0x000000ff
        /*3180*/ 	.word	0x0001e008
        /*3184*/ 	.short	0x0100
        /*3186*/ 	.byte	0x09
	.zero		1


	//   ....[2]....
        /*3188*/ 	.word	0x0000b900
        /*318c*/ 	.word	0x000000ff
        /*3190*/ 	.word	0x00008000
        /*3194*/ 	.short	0x0100
        /*3196*/ 	.byte	0x09
	.zero		1


	//   ....[3]....
        /*3198*/ 	.word	0x0000bcb0
        /*319c*/ 	.word	0x000000ff
        /*31a0*/ 	.word	0x00008000
        /*31a4*/ 	.short	0x010a
        /*31a6*/ 	.byte	0x09
	.zero		1


	//   ....[4]....
        /*31a8*/ 	.word	0x0000bde0
        /*31ac*/ 	.word	0x000000ff
        /*31b0*/ 	.word	0x00008000
        /*31b4*/ 	.short	0x0108
        /*31b6*/ 	.byte	0x09
	.zero		1


	//   ....[5]....
        /*31b8*/ 	.word	0x0001d700
        /*31bc*/ 	.word	0x000000ff
        /*31c0*/ 	.word	0x0001e010
        /*31c4*/ 	.short	0x0100
        /*31c6*/ 	.byte	0x09
	.zero		1


	//   ....[6]....
        /*31c8*/ 	.word	0x0001d930
        /*31cc*/ 	.word	0x000000ff
        /*31d0*/ 	.word	0x0001e010
        /*31d4*/ 	.short	0x010a
        /*31d6*/ 	.byte	0x09
	.zero		1


	//   ....[7]....
        /*31d8*/ 	.word	0x0001dc80
        /*31dc*/ 	.word	0x000000ff
        /*31e0*/ 	.word	0x0001e010
        /*31e4*/ 	.short	0x0108
        /*31e6*/ 	.byte	0x09
	.zero		1


	//   ....[8]....
        /*31e8*/ 	.word	0x0001f940
        /*31ec*/ 	.word	0x000000ff
        /*31f0*/ 	.word	0x00000000
        /*31f4*/ 	.short	0x010a
        /*31f6*/ 	.byte	0x0c
	.zero		1


	//   ....[9]....
        /*31f8*/ 	.word	0x00025f20
        /*31fc*/ 	.word	0x000000ff
        /*3200*/ 	.word	0x00000000
        /*3204*/ 	.short	0x010a
        /*3206*/ 	.byte	0x0c
	.zero		1


	//   ....[10]....
        /*3208*/ 	.word	0x00026010
        /*320c*/ 	.word	0x000000ff
        /*3210*/ 	.word	0x0001e000
        /*3214*/ 	.short	0x0108
        /*3216*/ 	.byte	0x09
	.zero		1


	//   ....[11]....
        /*3218*/ 	.word	0x000260f0
        /*321c*/ 	.word	0x000000ff
        /*3220*/ 	.word	0x0001e008
        /*3224*/ 	.short	0x0108
        /*3226*/ 	.byte	0x09
	.zero		1


	//   ....[12]....
        /*3228*/ 	.word	0x0002c830
        /*322c*/ 	.word	0x000000ff
        /*3230*/ 	.word	0x00008000
        /*3234*/ 	.short	0x010a
        /*3236*/ 	.byte	0x09
	.zero		1


	//   ....[13]....
        /*3238*/ 	.word	0x0002c860
        /*323c*/ 	.word	0x000000ff
        /*3240*/ 	.word	0x0001e010
        /*3244*/ 	.short	0x010a
        /*3246*/ 	.byte	0x09
	.zero		1


	//   ....[14]....
        /*3248*/ 	.word	0x0002c890
        /*324c*/ 	.word	0x000000ff
        /*3250*/ 	.word	0x00000000
        /*3254*/ 	.short	0x010a
        /*3256*/ 	.byte	0x0c
	.zero		1


	//   ....[15]....
        /*3258*/ 	.word	0x0002c8c0
        /*325c*/ 	.word	0x000000ff
        /*3260*/ 	.word	0x00000000
        /*3264*/ 	.short	0x010a
        /*3266*/ 	.byte	0x0c
	.zero		1


	//----- nvinfo : EIATTR_NUM_MBARRIERS
	.align		4
.L_81:
        /*3268*/ 	.byte	0x03, 0x38
        /*326a*/ 	.short	0xffff


	//----- nvinfo : EIATTR_EXIT_INSTR_OFFSETS
	.align		4
        /*326c*/ 	.byte	0x04, 0x1c
        /*326e*/ 	.short	(.L_83 - .L_82)


	//   ....[0]....
.L_82:
        /*3270*/ 	.word	0x0002c820


	//----- nvinfo : EIATTR_REQNTID
	.align		4
.L_83:
        /*3274*/ 	.byte	0x04, 0x10
        /*3276*/ 	.short	(.L_85 - .L_84)
.L_84:
        /*3278*/ 	.word	0x00000080
        /*327c*/ 	.word	0x00000001
        /*3280*/ 	.word	0x00000001


	//----- nvinfo : EIATTR_CRS_STACK_SIZE
	.align		4
.L_85:
        /*3284*/ 	.byte	0x04, 0x1e
        /*3286*/ 	.short	(.L_87 - .L_86)
.L_86:
        /*3288*/ 	.word	0x00000000


	//----- nvinfo : EIATTR_CBANK_PARAM_SIZE
	.align		4
.L_87:
        /*328c*/ 	.byte	0x03, 0x19
        /*328e*/ 	.short	0x0088


	//----- nvinfo : EIATTR_PARAM_CBANK
	.align		4
        /*3290*/ 	.byte	0x04, 0x0a
        /*3292*/ 	.short	(.L_89 - .L_88)
	.align		4
.L_88:
        /*3294*/ 	.word	index@(.nv.constant0.attn_fwd)
        /*3298*/ 	.short	0x0380
        /*329a*/ 	.short	0x0088


	//----- nvinfo : EIATTR_SW_WAR
	.align		4
.L_89:
        /*329c*/ 	.byte	0x04, 0x36
        /*329e*/ 	.short	(.L_91 - .L_90)
.L_90:
        /*32a0*/ 	.word	0x00000008
.L_91:


//--------------------- .nv.compat                --------------------------
	.section	.nv.compat,"",@"SHT_CUDA_COMPAT_INFO"
	.align	4
        /*0000*/ 	.byte	0x02, 0x02, 0x02, 0x00, 0x02, 0x05, 0x05, 0x00, 0x02, 0x03, 0x00, 0x00, 0x02, 0x06, 0x01, 0x00


//--------------------- .nv.callgraph             --------------------------
	.section	.nv.callgraph,"",@"SHT_CUDA_CALLGRAPH"
	.align	4
	.sectionentsize	8
	.align		4
        /*0000*/ 	.word	0x00000000
	.align		4
        /*0004*/ 	.word	0xffffffff
	.align		4
        /*0008*/ 	.word	0x00000000
	.align		4
        /*000c*/ 	.word	0xfffffffe
	.align		4
        /*0010*/ 	.word	0x00000000
	.align		4
        /*0014*/ 	.word	0xfffffffd
	.align		4
        /*0018*/ 	.word	0x00000000
	.align		4
        /*001c*/ 	.word	0xfffffffc


//--------------------- .nv.constant4             --------------------------
	.section	.nv.constant4,"a",@progbits
	.align	8
	.align		8
.nv.constant4:
        /*0000*/ 	.dword	_$_str


//--------------------- .text.attn_fwd            --------------------------
	.section	.text.attn_fwd,"ax",@progbits
	.align	128
        .global         attn_fwd
        .type           attn_fwd,@function
        .size           attn_fwd,(.L_x_27 - attn_fwd)
        .other          attn_fwd,@"STO_CUDA_ENTRY STV_DEFAULT"
attn_fwd:
.text.attn_fwd:
[----:B------:R-:W0:Y:S01]  /*0000*/  LDC R1, c[0x0][0x37c] ;  /* 0x0000df00ff017b82 */ /* 0x000e220000000800 */
[----:B------:R-:W1:Y:S01]  /*0010*/  S2R R0, SR_TID.X ;  /* 0x0000000000007919 */ /* 0x000e620000002100 */
[----:B0-----:R-:W-:Y:S01]  /*0020*/  VIADD R1, R1, 0xffffee80 ;  /* 0xffffee8001017836 */ /* 0x001fe20000000000 */
[----:B-1----:R-:W-:-:S13]  /*0030*/  ISETP.GE.U32.AND P0, PT, R0, 0x20, PT ;  /* 0x000000200000780c */ /* 0x002fda0003f06070 */
[----:B------:R-:W-:Y:S02]  /*0040*/  VOTEU.ANY UP0, P0 ;  /* 0x0000000000ff7886 */ /* 0x000fe40000000100 */
[----:B------:R-:W-:Y:S05]  /*0050*/  BRA.U UP0, `(.L_x_0) ;  /* 0x0000000100b87547 */ /* 0x000fea000b800000 */
[----:B------:R-:W0:Y:S01]  /*0060*/  S2UR UR6, SR_CgaCtaId ;  /* 0x00000000000679c3 */ /* 0x000e220000008800 */
[----:B------:R-:W-:Y:S01]  /*0070*/  NOP ;  /* 0x0000000000007918 */ /* 0x000fe20000000000 */
[----:B------:R-:W-:Y:S02]  /*0080*/  UMOV UR4, 0x40 ;  /* 0x0000004000047882 */ /* 0x000fe40000000000 */
[----:B0-----:R-:W-:-:S09]  /*0090*/  ULEA UR4, UR6, UR4, 0x18 ;  /* 0x0000000406047291 */ /* 0x001fd2000f8ec0ff */
[----:B------:R-:W0:Y:S01]  /*00a0*/  LDS.U8 R0, [UR4] ;  /* 0x00000004ff007984 */ /* 0x000e220008000000 */
[----:B------:R-:W-:Y:S02]  /*00b0*/  UMOV UR4, 0x400 ;  /* 0x0000040000047882 */ /* 0x000fe40000000000 */
[----:B------:R-:W-:Y:S01]  /*00c0*/  ULEA UR4, UR6, UR4, 0x18 ;  /* 0x0000000406047291 */ /* 0x000fe2000f8ec0ff */
[----:B0-----:R-:W-:-:S13]  /*00d0*/  ISETP.NE.AND P0, PT, R0, RZ, PT ;  /* 0x000000ff0000720c */ /* 0x001fda0003f05270 */
[----:B------:R-:W-:Y:S05]  /*00e0*/  @P0 BRA `(.L_x_1) ;  /* 0x00000000007c0947 */ /* 0x000fea0003800000 */
[----:B------:R-:W-:-:S13]  /*00f0*/  ELECT P0, URZ, PT ;  /* 0x0000000000ff782f */ /* 0x000fda0003800000 */
[----:B------:R-:W-:Y:S05]  /*0100*/  @!P0 BRA `(.L_x_2) ;  /* 0x0000000000848947 */ /* 0x000fea0003800000 */
[----:B------:R-:W-:Y:S01]  /*0110*/  UMOV UR5, 0x8 ;  /* 0x0000000800057882 */ /* 0x000fe20000000000 */
[----:B------:R-:W-:Y:S02]  /*0120*/  IMAD.MOV.U32 R4, RZ, RZ, 0x1 ;  /* 0x00000001ff047424 */ /* 0x000fe400078e00ff */
[----:B------:R-:W-:Y:S02]  /*0130*/  IMAD.MOV.U32 R5, RZ, RZ, 0xff ;  /* 0x000000ffff057424 */ /* 0x000fe400078e00ff */
[----:B------:R-:W-:Y:S04]  /*0140*/  DEPBAR.LE SB0, 0x36 ;  /* 0x00008d800000791a */ /* 0x000fe80000000000 */
[----:B------:R-:W0:Y:S02]  /*0150*/  UTCATOMSWS.FIND_AND_SET.ALIGN UP1, UR5, UR5 ;  /* 0x00000005000575e3 */ /* 0x000e240008020800 */
[----:B0-----:R-:W-:-:S04]  /*0160*/  PLOP3.LUT P0, PT, PT, PT, UP1, 0x80, 0x8 ;  /* 0x000000000008781c */ /* 0x001fc80003f0f018 */
[----:B------:R-:W-:-:S04]  /*0170*/  SEL R0, RZ, 0xffffffff, !P0 ;  /* 0xffffffffff007807 */ /* 0x000fc80004000000 */
[----:B------:R-:W-:Y:S01]  /*0180*/  ISETP.NE.AND P0, PT, R0, RZ, PT ;  /* 0x000000ff0000720c */ /* 0x000fe20003f05270 */
[----:B------:R-:W-:-:S12]  /*0190*/  IMAD.U32 R0, RZ, RZ, UR5 ;  /* 0x00000005ff007e24 */ /* 0x000fd8000f8e00ff */
[----:B------:R-:W-:Y:S05]  /*01a0*/  @P0 BRA `(.L_x_3) ;  /* 0x0000000000240947 */ /* 0x000fea0003800000 */
.L_x_4:
[----:B------:R-:W-:Y:S05]  /*01b0*/  NANOSLEEP 0x64 ;  /* 0x000000640000795d */ /* 0x000fea0003800000 */
[----:B------:R-:W-:-:S05]  /*01c0*/  UMOV UR5, 0x8 ;  /* 0x0000000800057882 */ /* 0x000fca0000000000 */
[----:B------:R-:W-:Y:S04]  /*01d0*/  DEPBAR.LE SB0, 0x36 ;  /* 0x00008d800000791a */ /* 0x000fe80000000000 */
[----:B------:R-:W0:Y:S02]  /*01e0*/  UTCATOMSWS.FIND_AND_SET.ALIGN UP1, UR5, UR5 ;  /* 0x00000005000575e3 */ /* 0x000e240008020800 */
[----:B0-----:R-:W-:-:S04]  /*01f0*/  PLOP3.LUT P0, PT, PT, PT, UP1, 0x80, 0x8 ;  /* 0x000000000008781c */ /* 0x001fc80003f0f018 */
[----:B------:R-:W-:-:S04]  /*0200*/  SEL R0, RZ, 0xffffffff, !P0 ;  /* 0xffffffffff007807 */ /* 0x000fc80004000000 */
[----:B------:R-:W-:Y:S01]  /*0210*/  ISETP.NE.AND P0, PT, R0, RZ, PT ;  /* 0x000000ff0000720c */ /* 0x000fe20003f05270 */
[----:B------:R-:W-:-:S12]  /*0220*/  IMAD.U32 R0, RZ, RZ, UR5 ;  /* 0x00000005ff007e24 */ /* 0x000fd8000f8e00ff */
[----:B------:R-:W-:Y:S05]  /*0230*/  @!P0 BRA `(.L_x_4) ;  /* 0xfffffffc00dc8947 */ /* 0x000fea000383ffff */
.L_x_3:
[C---:B------:R-:W-:Y:S01]  /*0240*/  VIADD R3, R0.reuse, 0x10 ;  /* 0x0000001000037836 */ /* 0x040fe20000000000 */
[----:B------:R-:W-:Y:S01]  /*0250*/  UMOV UR5, 0x50 ;  /* 0x0000005000057882 */ /* 0x000fe20000000000 */
[----:B------:R-:W-:Y:S01]  /*0260*/  SHF.L.U32 R2, R5, R0, RZ ;  /* 0x0000000005027219 */ /* 0x000fe200000006ff */
[----:B------:R-:W-:Y:S01]  /*0270*/  ULEA UR5, UR6, UR5, 0x18 ;  /* 0x0000000506057291 */ /* 0x000fe2000f8ec0ff */
[----:B------:R-:W-:Y:S01]  /*0280*/  IMAD.SHL.U32 R0, R0, 0x20, RZ ;  /* 0x0000002000007824 */ /* 0x000fe200078e00ff */
[----:B------:R-:W-:-:S04]  /*0290*/  SHF.L.U32 R3, R4, R3, RZ ;  /* 0x0000000304037219 */ /* 0x000fc800000006ff */
[----:B------:R-:W-:-:S05]  /*02a0*/  LOP3.LUT R2, R3, R2, RZ, 0xfc, !PT ;  /* 0x0000000203027212 */ /* 0x000fca00078efcff */
[----:B------:R0:W-:Y:S04]  /*02b0*/  ATOMS.OR RZ, [UR5], R2 ;  /* 0x00000002ffff798c */ /* 0x0001e8000b000005 */
[----:B------:R0:W-:Y:S01]  /*02c0*/  STS [UR4], R0 ;  /* 0x00000000ff007988 */ /* 0x0001e20008000804 */
[----:B------:R-:W-:Y:S05]  /*02d0*/  BRA `(.L_x_2) ;  /* 0x0000000000107947 */ /* 0x000fea0003800000 */
.L_x_1:
[----:B------:R-:W-:Y:S01]  /*02e0*/  IMAD.MOV.U32 R0, RZ, RZ, -0x1 ;  /* 0xffffffffff007424 */ /* 0x000fe200078e00ff */
[----:B------:R-:W-:-:S04]  /*02f0*/  MOV R2, 0x320 ;  /* 0x0000032000027802 */ /* 0x000fc80000000f00 */
[----:B------:R0:W-:Y:S03]  /*0300*/  STS [UR4], R0 ;  /* 0x00000000ff007988 */ /* 0x0001e60008000804 */
[----:B0-----:R-:W-:Y:S05]  /*0310*/  CALL.REL.NOINC `($__internal_1_$__cuda_sm10x_tcgen05_guardrail_trap_phase_invalid_during_alloc) ;  /* 0x000002c400807944 */ /* 0x001fea0003c00000 */
.L_x_2:
[----:B------:R-:W-:Y:S05]  /*0320*/  WARPSYNC.ALL ;  /* 0x0000000000007948 */ /* 0x000fea0003800000 */
[----:B------:R-:W-:Y:S01]  /*0330*/  NOP ;  /* 0x0000000000007918 */ /* 0x000fe20000000000 */
.L_x_0:
[----:B0-----:R-:W0:Y:S01]  /*0340*/  S2R R0, SR_CTAID.X ;  /* 0x0000000000007919 */ /* 0x001e220000002500 */
[----:B------:R-:W1:Y:S01]  /*0350*/  S2UR UR6, SR_CgaCtaId ;  /* 0x00000000000679c3 */ /* 0x000e620000008800 */
[----:B------:R-:W2:Y:S01]  /*0360*/  LDCU.64 UR4, c[0x0][0x3b0] ;  /* 0x00007600ff0477ac */ /* 0x000ea20008000a00 */
[----:B------:R-:W3:Y:S01]  /*0370*/  S2R R132, SR_TID.X ;  /* 0x0000000000847919 */ /* 0x000ee20000002100 */
[----:B------:R-:W-:Y:S01]  /*0380*/  UMOV UR9, 0x400 ;  /* 0x0000040000097882 */ /* 0x000fe20000000000 */
[----:B------:R-:W4:Y:S04]  /*0390*/  LDCU.64 UR18, c[0x0][0x358] ;  /* 0x00006b00ff1277ac */ /* 0x000f280008000a00 */
[----:B------:R-:W2:Y:S08]  /*03a0*/  S2UR UR8, SR_CTAID.Y ;  /* 0x00000000000879c3 */ /* 0x000eb00000002600 */
[----:B------:R-:W5:Y:S08]  /*03b0*/  LDC.64 R8, c[0x0][0x380] ;  /* 0x0000e000ff087b82 */ /* 0x000f700000000a00 */
[----:B------:R-:W4:Y:S01]  /*03c0*/  LDC R104, c[0x0][0x3b8] ;  /* 0x0000ee00ff687b82 */ /* 0x000f220000000800 */
[----:B-1----:R-:W-:-:S07]  /*03d0*/  ULEA UR9, UR6, UR9, 0x18 ;  /* 0x0000000906097291 */ /* 0x002fce000f8ec0ff */
[----:B------:R-:W-:Y:S01]  /*03e0*/  BAR.SYNC.DEFER_BLOCKING 0x0 ;  /* 0x0000000000007b1d */ /* 0x000fe20000010000 */
[----:B0-----:R-:W-:Y:S01]  /*03f0*/  IMAD.SHL.U32 R2, R0, 0x40, RZ ;  /* 0x0000004000027824 */ /* 0x001fe200078e00ff */
[----:B--2---:R-:W-:Y:S01]  /*0400*/  UIMAD UR4, UR8, UR4, URZ ;  /* 0x00000004080472a4 */ /* 0x004fe2000f8e02ff */
[----:B---3--:R-:W-:-:S03]  /*0410*/  SHF.R.U32.HI R5, RZ, 0x6, R132 ;  /* 0x00000006ff057819 */ /* 0x008fc60000011684 */
[----:B------:R-:W-:Y:S02]  /*0420*/  LOP3.LUT R2, R2, 0x3f, R132, 0xf8, !PT ;  /* 0x0000003f02027812 */ /* 0x000fe400078ef884 */
[----:B------:R-:W-:Y:S02]  /*0430*/  LEA.HI R7, R132, 0xfe, RZ, 0x1a ;  /* 0x000000fe84077811 */ /* 0x000fe400078fd0ff */
[----:B------:R-:W-:Y:S01]  /*0440*/  SGXT.U32 R5, R5, 0x1 ;  /* 0x000000010505781a */ /* 0x000fe20000000000 */
[----:B------:R-:W-:Y:S01]  /*0450*/  IMAD R3, R2, UR5, RZ ;  /* 0x0000000502037c24 */ /* 0x000fe2000f8e02ff */
[----:B------:R-:W-:-:S04]  /*0460*/  USHF.R.S32.HI UR5, URZ, 0x1f, UR4 ;  /* 0x0000001fff057899 */ /* 0x000fc80008011404 */
[----:B-----5:R-:W-:Y:S01]  /*0470*/  IADD3 R91, P0, P1, R3, UR4, R8 ;  /* 0x00000004035b7c10 */ /* 0x020fe2000f91e008 */
[-C--:B----4-:R-:W-:Y:S01]  /*0480*/  IMAD R7, R7, R104.reuse, RZ ;  /* 0x0000006807077224 */ /* 0x090fe200078e02ff */
[----:B------:R-:W-:Y:S01]  /*0490*/  SHF.R.S32.HI R88, RZ, 0x1f, R3 ;  /* 0x0000001fff587819 */ /* 0x000fe20000011403 */
[----:B------:R-:W0:Y:S01]  /*04a0*/  LDS R56, [UR9] ;  /* 0x00000009ff387984 */ /* 0x000e220008000800 */
[----:B------:R-:W-:Y:S02]  /*04b0*/  IMAD R5, R5, R104, RZ ;  /* 0x0000006805057224 */ /* 0x000fe400078e02ff */
[----:B------:R-:W-:Y:S01]  /*04c0*/  IADD3.X R88, PT, PT, R88, UR5, R9, P0, P1 ;  /* 0x0000000558587c10 */ /* 0x000fe200087e2409 */
[----:B------:R-:W-:Y:S01]  /*04d0*/  BAR.SYNC.DEFER_BLOCKING 0x0 ;  /* 0x0000000000007b1d */ /* 0x000fe20000010000 */
[-C--:B------:R-:W-:Y:S01]  /*04e0*/  IADD3 R6, P1, PT, R7, R91.reuse, RZ ;  /* 0x0000005b07067210 */ /* 0x080fe20007f3e0ff */
[----:B------:R-:W-:Y:S01]  /*04f0*/  IMAD R13, R104, 0x2, R5 ;  /* 0x00000002680d7824 */ /* 0x000fe200078e0205 */
[----:B------:R-:W-:-:S02]  /*0500*/  IADD3 R2, P0, PT, R5, R91, RZ ;  /* 0x0000005b05027210 */ /* 0x000fc40007f1e0ff */
[-C--:B------:R-:W-:Y:S02]  /*0510*/  LEA.HI.X.SX32 R7, R7, R88.reuse, 0x1, P1 ;  /* 0x0000005807077211 */ /* 0x080fe400008f0eff */
[----:B------:R-:W-:Y:S01]  /*0520*/  LEA.HI.X.SX32 R3, R5, R88, 0x1, P0 ;  /* 0x0000005805037211 */ /* 0x000fe200000f0eff */
[----:B------:R-:W-:Y:S08]  /*0530*/  BRA.U UP0, `(.L_x_5) ;  /* 0x0000000100187547 */ /* 0x000ff0000b800000 */
[----:B------:R-:W-:Y:S01]  /*0540*/  ELECT P0, URZ, PT ;  /* 0x0000000000ff782f */ /* 0x000fe20003800000 */
[----:B------:R-:W-:Y:S01]  /*0550*/  IMAD.MOV.U32 R0, RZ, RZ, 0x1 ;  /* 0x00000001ff007424 */ /* 0x000fe200078e00ff */
[----:B------:R-:W-:Y:S01]  /*0560*/  UMOV UR4, 0x40 ;  /* 0x0000004000047882 */ /* 0x000fe20000000000 */
[----:B------:R-:W-:Y:S01]  /*0570*/  UVIRTCOUNT.DEALLOC.SMPOOL 0x80 ;  /* 0x000000800000784c */ /* 0x000fe20000000000 */
[----:B------:R-:W-:-:S09]  /*0580*/  ULEA UR4, UR6, UR4, 0x18 ;  /* 0x0000000406047291 */ /* 0x000fd2000f8ec0ff */
[----:B------:R1:W-:Y:S03]  /*0590*/  @P0 STS.U8 [UR4], R0 ;  /* 0x00000000ff000988 */ /* 0x0003e60008000004 */
.L_x_5:
[----:B------:R-:W-:Y:S01]  /*05a0*/  LEA.HI R5, R132, 0xe, RZ, 0x1a ;  /* 0x0000000e84057811 */ /* 0x000fe200078fd0ff */
[----:B------:R-:W-:Y:S01]  /*05b0*/  IMAD R15, R104, 0x2, R13 ;  /* 0x00000002680f7824 */ /* 0x000fe200078e020d */
[-C--:B------:R-:W-:Y:S01]  /*05c0*/  IADD3 R34, P0, PT, R13, R91.reuse, RZ ;  /* 0x0000005b0d227210 */ /* 0x080fe20007f1e0ff */
[----:B------:R2:W3:Y:S01]  /*05d0*/  LDG.E.U8 R11, desc[UR18][R6.64] ;  /* 0x00000012060b7981 */ /* 0x0004e2000c1e1100 */
[C---:B------:R-:W-:Y:S01]  /*05e0*/  LEA.HI R9, R132.reuse, 0x1e, RZ, 0x1a ;  /* 0x0000001e84097811 */ /* 0x040fe200078fd0ff */
[----:B-1----:R-:W-:Y:S01]  /*05f0*/  IMAD R0, R5, R104, RZ ;  /* 0x0000006805007224 */ /* 0x002fe200078e02ff */
[----:B------:R-:W-:Y:S01]  /*0600*/  LEA.HI.X.SX32 R35, R13, R88, 0x1, P0 ;  /* 0x000000580d237211 */ /* 0x000fe200000f0eff */
[----:B------:R1:W4:Y:S01]  /*0610*/  LDG.E.U8 R59, desc[UR18][R2.64] ;  /* 0x00000012023b7981 */ /* 0x000322000c1e1100 */
[----:B------:R-:W-:Y:S01]  /*0620*/  LEA.HI R13, R132, 0x2e, RZ, 0x1a ;  /* 0x0000002e840d7811 */ /* 0x000fe200078fd0ff */
[-C--:B------:R-:W-:Y:S01]  /*0630*/  IMAD R9, R9, R104.reuse, RZ ;  /* 0x0000006809097224 */ /* 0x080fe200078e02ff */
[-C--:B------:R-:W-:Y:S01]  /*0640*/  IADD3 R130, P0, PT, R0, R91.reuse, RZ ;  /* 0x0000005b00827210 */ /* 0x080fe20007f1e0ff */
[----:B------:R-:W5:Y:S01]  /*0650*/  LDG.E.U8 R34, desc[UR18][R34.64] ;  /* 0x0000001222227981 */ /* 0x000f62000c1e1100 */
[----:B------:R-:W-:Y:S01]  /*0660*/  IADD3 R4, P1, PT, R15, R91, RZ ;  /* 0x0000005b0f047210 */ /* 0x000fe20007f3e0ff */
[----:B------:R-:W0:Y:S01]  /*0670*/  LDCU UR12, c[0x0][0x3c8] ;  /* 0x00007900ff0c77ac */ /* 0x000e220008000800 */
[----:B--2---:R-:W-:Y:S01]  /*0680*/  LEA.HI R7, R132, 0x3e, RZ, 0x1a ;  /* 0x0000003e84077811 */ /* 0x004fe200078fd0ff */
[----:B------:R-:W-:Y:S01]  /*0690*/  IMAD R13, R13, R104, RZ ;  /* 0x000000680d0d7224 */ /* 0x000fe200078e02ff */
[----:B------:R-:W-:-:S02]  /*06a0*/  LEA.HI.X.SX32 R131, R0, R88, 0x1, P0 ;  /* 0x0000005800837211 */ /* 0x000fc400000f0eff */
[C---:B------:R-:W-:Y:S01]  /*06b0*/  LEA.HI R139, R132.reuse, 0x8e, RZ, 0x1a ;  /* 0x0000008e848b7811 */ /* 0x040fe200078fd0ff */
[----:B------:R-:W-:Y:S01]  /*06c0*/  IMAD R0, R7, R104, RZ ;  /* 0x0000006807007224 */ /* 0x000fe200078e02ff */
[----:B------:R-:W-:Y:S01]  /*06d0*/  LEA.HI.X.SX32 R5, R15, R88, 0x1, P1 ;  /* 0x000000580f057211 */ /* 0x000fe200008f0eff */
[----:B------:R-:W2:Y:S01]  /*06e0*/  LDG.E.U8 R130, desc[UR18][R130.64] ;  /* 0x0000001282827981 */ /* 0x000ea2000c1e1100 */
[C---:B------:R-:W-:Y:S02]  /*06f0*/  LEA.HI R7, R132.reuse, 0x5e, RZ, 0x1a ;  /* 0x0000005e84077811 */ /* 0x040fe400078fd0ff */
[C---:B------:R-:W-:Y:S01]  /*0700*/  LEA.HI R141, R132.reuse, 0x9e, RZ, 0x1a ;  /* 0x0000009e848d7811 */ /* 0x040fe200078fd0ff */
[----:B------:R0:W2:Y:S01]  /*0710*/  LDG.E.U8 R33, desc[UR18][R4.64] ;  /* 0x0000001204217981 */ /* 0x0000a2000c1e1100 */
[----:B-1----:R-:W-:Y:S02]  /*0720*/  IADD3 R2, P1, PT, R9, R91, RZ ;  /* 0x0000005b09027210 */ /* 0x002fe40007f3e0ff */
[----:B------:R-:W-:-:S02]  /*0730*/  LEA.HI R143, R132, 0xae, RZ, 0x1a ;  /* 0x000000ae848f7811 */ /* 0x000fc400078fd0ff */
[C---:B------:R-:W-:Y:S02]  /*0740*/  LEA.HI R145, R132.reuse, 0xbe, RZ, 0x1a ;  /* 0x000000be84917811 */ /* 0x040fe400078fd0ff */
[C---:B------:R-:W-:Y:S02]  /*0750*/  LEA.HI R147, R132.reuse, 0xce, RZ, 0x1a ;  /* 0x000000ce84937811 */ /* 0x040fe400078fd0ff */
[----:B------:R-:W-:Y:S01]  /*0760*/  LEA.HI R149, R132, 0xde, RZ, 0x1a ;  /* 0x000000de84957811 */ /* 0x000fe200078fd0ff */
[----:B------:R-:W-:Y:S01]  /*0770*/  UMOV UR4, 0x1 ;  /* 0x0000000100047882 */ /* 0x000fe20000000000 */
[----:B------:R-:W-:Y:S01]  /*0780*/  IADD3 R116, P0, PT, R13, R91, RZ ;  /* 0x0000005b0d747210 */ /* 0x000fe20007f1e0ff */
[----:B------:R-:W-:Y:S01]  /*0790*/  IMAD R6, R7, R104, RZ ;  /* 0x0000006807067224 */ /* 0x000fe200078e02ff */
[-C--:B------:R-:W-:Y:S01]  /*07a0*/  LEA.HI.X.SX32 R3, R9, R88.reuse, 0x1, P1 ;  /* 0x0000005809037211 */ /* 0x080fe200008f0eff */
[----:B------:R-:W1:Y:S01]  /*07b0*/  LDCU UR22, c[0x0][0x3c4] ;  /* 0x00007880ff1677ac */ /* 0x000e620008000800 */
[----:B------:R-:W-:-:S02]  /*07c0*/  LEA.HI.X.SX32 R117, R13, R88, 0x1, P0 ;  /* 0x000000580d757211 */ /* 0x000fc400000f0eff */
[----:B------:R-:W-:Y:S01]  /*07d0*/  LEA.HI R9, R132, 0x4e, RZ, 0x1a ;  /* 0x0000004e84097811 */ /* 0x000fe200078fd0ff */
[----:B------:R1:W2:Y:S01]  /*07e0*/  LDG.E.U8 R127, desc[UR18][R2.64] ;  /* 0x00000012027f7981 */ /* 0x0002a2000c1e1100 */
[-C--:B------:R-:W-:Y:S01]  /*07f0*/  IADD3 R92, P0, PT, R0, R91.reuse, RZ ;  /* 0x0000005b005c7210 */ /* 0x080fe20007f1e0ff */
[----:B------:R-:W2:Y:S01]  /*0800*/  LDCU UR32, c[0x0][0x3c4] ;  /* 0x00007880ff2077ac */ /* 0x000ea20008000800 */
[C---:B------:R-:W-:Y:S02]  /*0810*/  LEA.HI R7, R132.reuse, 0x7e, RZ, 0x1a ;  /* 0x0000007e84077811 */ /* 0x040fe400078fd0ff */
[----:B0-----:R-:W-:Y:S01]  /*0820*/  LEA.HI R5, R132, 0x6e, RZ, 0x1a ;  /* 0x0000006e84057811 */ /* 0x001fe200078fd0ff */
[----:B------:R-:W-:Y:S01]  /*0830*/  IMAD R9, R9, R104, RZ ;  /* 0x0000006809097224 */ /* 0x000fe200078e02ff */
[----:B------:R-:W-:Y:S01]  /*0840*/  LEA.HI.X.SX32 R93, R0, R88, 0x1, P0 ;  /* 0x00000058005d7211 */ /* 0x000fe200000f0eff */
[-C--:B------:R-:W-:Y:S01]  /*0850*/  IMAD R7, R7, R104.reuse, RZ ;  /* 0x0000006807077224 */ /* 0x080fe200078e02ff */
[-C--:B------:R-:W-:Y:S01]  /*0860*/  IADD3 R4, P0, PT, R6, R91.reuse, RZ ;  /* 0x0000005b06047210 */ /* 0x080fe20007f1e0ff */
[----:B-1----:R-:W-:Y:S01]  /*0870*/  IMAD R2, R5, R104, RZ ;  /* 0x0000006805027224 */ /* 0x002fe200078e02ff */
[-C--:B------:R-:W-:Y:S01]  /*0880*/  IADD3 R12, P1, PT, R9, R91.reuse, RZ ;  /* 0x0000005b090c7210 */ /* 0x080fe20007f3e0ff */
[----:B------:R-:W-:Y:S01]  /*0890*/  IMAD R15, R104, 0x2, R15 ;  /* 0x00000002680f7824 */ /* 0x000fe200078e020f */
[-C--:B------:R-:W-:Y:S01]  /*08a0*/  LEA.HI.X.SX32 R5, R6, R88.reuse, 0x1, P0 ;  /* 0x0000005806057211 */ /* 0x080fe200000f0eff */
[----:B------:R-:W2:Y:S01]  /*08b0*/  LDG.E.U8 R92, desc[UR18][R92.64] ;  /* 0x000000125c5c7981 */ /* 0x000ea2000c1e1100 */
[-C--:B------:R-:W-:Y:S01]  /*08c0*/  IADD3 R18, P0, PT, R7, R91.reuse, RZ ;  /* 0x0000005b07127210 */ /* 0x080fe20007f1e0ff */
[----:B------:R-:W0:Y:S01]  /*08d0*/  LDCU UR29, c[0x0][0x3c4] ;  /* 0x00007880ff1d77ac */ /* 0x000e220008000800 */
[-C--:B------:R-:W-:Y:S01]  /*08e0*/  LEA.HI.X.SX32 R13, R9, R88.reuse, 0x1, P1 ;  /* 0x00000058090d7211 */ /* 0x080fe200008f0eff */
[----:B------:R-:W-:Y:S01]  /*08f0*/  IMAD R9, R104, 0x2, R15 ;  /* 0x0000000268097824 */ /* 0x000fe200078e020f */
[-C--:B------:R-:W-:Y:S01]  /*0900*/  LEA.HI.X.SX32 R19, R7, R88.reuse, 0x1, P0 ;  /* 0x0000005807137211 */ /* 0x080fe200000f0eff */
[----:B------:R-:W2:Y:S01]  /*0910*/  LDG.E.U8 R4, desc[UR18][R4.64] ;  /* 0x0000001204047981 */ /* 0x000ea2000c1e1100 */
[CC--:B------:R-:W-:Y:S01]  /*0920*/  IADD3 R6, P0, PT, R15.reuse, R91.reuse, RZ ;  /* 0x0000005b0f067210 */ /* 0x0c0fe20007f1e0ff */
[----:B------:R-:W1:Y:S01]  /*0930*/  LDCU UR16, c[0x0][0x3c4] ;  /* 0x00007880ff1077ac */ /* 0x000e620008000800 */
[CC--:B------:R-:W-:Y:S01]  /*0940*/  IADD3 R16, P1, PT, R2.reuse, R91.reuse, RZ ;  /* 0x0000005b02107210 */ /* 0x0c0fe20007f3e0ff */
[----:B------:R0:W2:Y:S01]  /*0950*/  LDG.E.U8 R0, desc[UR18][R12.64] ;  /* 0x000000120c007981 */ /* 0x0000a2000c1e1100 */
[-C--:B------:R-:W-:Y:S01]  /*0960*/  LEA.HI.X.SX32 R7, R15, R88.reuse, 0x1, P0 ;  /* 0x000000580f077211 */ /* 0x080fe200000f0eff */
[----:B------:R-:W1:Y:S01]  /*0970*/  LDCU UR51, c[0x0][0x3c4] ;  /* 0x00007880ff3377ac */ /* 0x000e620008000800 */
[C---:B------:R-:W-:Y:S01]  /*0980*/  IADD3 R8, P0, PT, R9.reuse, R91, RZ ;  /* 0x0000005b09087210 */ /* 0x040fe20007f1e0ff */
[----:B------:R-:W2:Y:S01]  /*0990*/  LDG.E.U8 R116, desc[UR18][R116.64] ;  /* 0x0000001274747981 */ /* 0x000ea2000c1e1100 */
[-C--:B------:R-:W-:Y:S01]  /*09a0*/  LEA.HI.X.SX32 R17, R2, R88.reuse, 0x1, P1 ;  /* 0x0000005802117211 */ /* 0x080fe200008f0eff */
[----:B------:R-:W1:Y:S02]  /*09b0*/  LDCU UR49, c[0x0][0x3c4] ;  /* 0x00007880ff3177ac */ /* 0x000e640008000800 */
[----:B------:R-:W2:Y:S01]  /*09c0*/  LDG.E.U8 R2, desc[UR18][R18.64] ;  /* 0x0000001212027981 */ /* 0x000ea2000c1e1100 */
[----:B0-----:R-:W-:Y:S01]  /*09d0*/  IMAD R13, R104, 0x2, R9 ;  /* 0x00000002680d7824 */ /* 0x001fe200078e0209 */
[----:B------:R-:W-:-:S02]  /*09e0*/  LEA.HI.X.SX32 R9, R9, R88, 0x1, P0 ;  /* 0x0000005809097211 */ /* 0x000fc400000f0eff */
[----:B------:R0:W2:Y:S01]  /*09f0*/  LDG.E.U8 R3, desc[UR18][R16.64] ;  /* 0x0000001210037981 */ /* 0x0000a2000c1e1100 */
[----:B------:R-:W-:Y:S01]  /*0a00*/  R2UR UR10, R56 ;  /* 0x00000000380a72ca */ /* 0x000fe200000e0000 */
[C---:B------:R-:W-:Y:S01]  /*0a10*/  IMAD R5, R104.reuse, 0x2, R13 ;  /* 0x0000000268057824 */ /* 0x040fe200078e020d */
[CC--:B------:R-:W-:Y:S01]  /*0a20*/  IADD3 R12, P0, PT, R13.reuse, R91.reuse, RZ ;  /* 0x0000005b0d0c7210 */ /* 0x0c0fe20007f1e0ff */
[----:B------:R1:W2:Y:S01]  /*0a30*/  LDG.E.U8 R63, desc[UR18][R8.64] ;  /* 0x00000012083f7981 */ /* 0x0002a2000c1e1100 */
[----:B------:R-:W1:Y:S02]  /*0a40*/  LDCU UR47, c[0x0][0x3c4] ;  /* 0x00007880ff2f77ac */ /* 0x000e640008000800 */
[-C--:B------:R-:W-:Y:S01]  /*0a50*/  LEA.HI.X.SX32 R13, R13, R88.reuse, 0x1, P0 ;  /* 0x000000580d0d7211 */ /* 0x080fe200000f0eff */
[----:B------:R-:W2:Y:S01]  /*0a60*/  LDG.E.U8 R131, desc[UR18][R6.64] ;  /* 0x0000001206837981 */ /* 0x000ea2000c1e1100 */
[CC--:B------:R-:W-:Y:S01]  /*0a70*/  IADD3 R14, P0, PT, R5.reuse, R91.reuse, RZ ;  /* 0x0000005b050e7210 */ /* 0x0c0fe20007f1e0ff */
[C---:B0-----:R-:W-:Y:S01]  /*0a80*/  IMAD R17, R104.reuse, 0x4, R5 ;  /* 0x0000000468117824 */ /* 0x041fe200078e0205 */
[----:B------:R-:W-:Y:S01]  /*0a90*/  PRMT R164, RZ, 0x7610, R164 ;  /* 0x00007610ffa47816 */ /* 0x000fe200000000a4 */
[----:B------:R-:W2:Y:S01]  /*0aa0*/  LDG.E.U8 R35, desc[UR18][R12.64] ;  /* 0x000000120c237981 */ /* 0x000ea2000c1e1100 */
[-C--:B------:R-:W-:Y:S01]  /*0ab0*/  LEA.HI.X.SX32 R15, R5, R88.reuse, 0x1, P0 ;  /* 0x00000058050f7211 */ /* 0x080fe200000f0eff */
[C---:B------:R-:W-:Y:S01]  /*0ac0*/  IMAD R5, R104.reuse, 0x2, R17 ;  /* 0x0000000268057824 */ /* 0x040fe200078e0211 */
[CC--:B------:R-:W-:Y:S01]  /*0ad0*/  IADD3 R60, P0, PT, R17.reuse, R91.reuse, RZ ;  /* 0x0000005b113c7210 */ /* 0x0c0fe20007f1e0ff */
[----:B------:R-:W0:Y:S02]  /*0ae0*/  LDCU UR50, c[0x0][0x3c4] ;  /* 0x00007880ff3277ac */ /* 0x000e240008000800 */
[----:B------:R0:W2:Y:S01]  /*0af0*/  LDG.E.U8 R32, desc[UR18][R14.64] ;  /* 0x000000120e207981 */ /* 0x0000a2000c1e1100 */
[-C--:B------:R-:W-:Y:S01]  /*0b00*/  LEA.HI.X.SX32 R61, R17, R88.reuse, 0x1, P0 ;  /* 0x00000058113d7211 */ /* 0x080fe200000f0eff */
[C---:B------:R-:W-:Y:S01]  /*0b10*/  IMAD R17, R104.reuse, 0x2, R5 ;  /* 0x0000000268117824 */ /* 0x040fe200078e0205 */
[CC--:B------:R-:W-:Y:S01]  /*0b20*/  IADD3 R36, P0, PT, R5.reuse, R91.reuse, RZ ;  /* 0x0000005b05247210 */ /* 0x0c0fe20007f1e0ff */
[----:B------:R-:W2:Y:S02]  /*0b30*/  LDCU UR46, c[0x0][0x3c4] ;  /* 0x00007880ff2e77ac */ /* 0x000ea40008000800 */
[C---:B------:R-:W-:Y:S01]  /*0b40*/  IMAD R19, R104.reuse, 0x2, R17 ;  /* 0x0000000268137824 */ /* 0x040fe200078e0211 */
[-C--:B------:R-:W-:Y:S01]  /*0b50*/  LEA.HI.X.SX32 R37, R5, R88.reuse, 0x1, P0 ;  /* 0x0000005805257211 */ /* 0x080fe200000f0eff */
[----:B------:R-:W2:Y:S01]  /*0b60*/  LDG.E.U8 R60, desc[UR18][R60.64] ;  /* 0x000000123c3c7981 */ /* 0x000ea2000c1e1100 */
[----:B------:R-:W-:Y:S01]  /*0b70*/  PRMT R159, RZ, 0x7610, R159 ;  /* 0x00007610ff9f7816 */ /* 0x000fe2000000009f */
[C---:B------:R-:W-:Y:S01]  /*0b80*/  IMAD R5, R104.reuse, 0x2, R19 ;  /* 0x0000000268057824 */ /* 0x040fe200078e0213 */
[CC--:B-1----:R-:W-:Y:S01]  /*0b90*/  IADD3 R8, P0, PT, R19.reuse, R91.reuse, RZ ;  /* 0x0000005b13087210 */ /* 0x0c2fe20007f1e0ff */
[----:B------:R-:W2:Y:S01]  /*0ba0*/  LDG.E.U8 R36, desc[UR18][R36.64] ;  /* 0x0000001224247981 */ /* 0x000ea2000c1e1100 */
[----:B------:R-:W1:Y:S02]  /*0bb0*/  LDCU UR53, c[0x0][0x3c4] ;  /* 0x00007880ff3577ac */ /* 0x000e640008000800 */
[-C--:B------:R-:W-:Y:S01]  /*0bc0*/  LEA.HI.X.SX32 R9, R19, R88.reuse, 0x1, P0 ;  /* 0x0000005813097211 */ /* 0x080fe200000f0eff */
[C---:B0-----:R-:W-:Y:S01]  /*0bd0*/  IMAD R15, R104.reuse, 0x2, R5 ;  /* 0x00000002680f7824 */ /* 0x041fe200078e0205 */
[-C--:B------:R-:W-:Y:S01]  /*0be0*/  IADD3 R12, P0, PT, R5, R91.reuse, RZ ;  /* 0x0000005b050c7210 */ /* 0x080fe20007f1e0ff */
[----:B------:R-:W0:Y:S01]  /*0bf0*/  LDCU UR61, c[0x0][0x3c4] ;  /* 0x00007880ff3d77ac */ /* 0x000e220008000800 */
[-C--:B------:R-:W-:Y:S01]  /*0c00*/  IADD3 R6, P1, PT, R17, R91.reuse, RZ ;  /* 0x0000005b11067210 */ /* 0x080fe20007f3e0ff */
[----:B------:R-:W2:Y:S01]  /*0c10*/  LDG.E.U8 R129, desc[UR18][R8.64] ;  /* 0x0000001208817981 */ /* 0x000ea2000c1e1100 */
[-C--:B------:R-:W-:Y:S01]  /*0c20*/  LEA.HI.X.SX32 R13, R5, R88.reuse, 0x1, P0 ;  /* 0x00000058050d7211 */ /* 0x080fe200000f0eff */
[C---:B------:R-:W-:Y:S01]  /*0c30*/  IMAD R5, R104.reuse, 0x2, R15 ;  /* 0x0000000268057824 */ /* 0x040fe200078e020f */
[-C--:B------:R-:W-:Y:S01]  /*0c40*/  LEA.HI.X.SX32 R7, R17, R88.reuse, 0x1, P1 ;  /* 0x0000005811077211 */ /* 0x080fe200008f0eff */
[----:B------:R-:W0:Y:S01]  /*0c50*/  LDCU UR48, c[0x0][0x3c4] ;  /* 0x00007880ff3077ac */ /* 0x000e220008000800 */
[-C--:B------:R-:W-:Y:S01]  /*0c60*/  IADD3 R14, P0, PT, R15, R91.reuse, RZ ;  /* 0x0000005b0f0e7210 */ /* 0x080fe20007f1e0ff */
[C---:B------:R-:W-:Y:S01]  /*0c70*/  IMAD R19, R104.reuse, 0x4, R5 ;  /* 0x0000000468137824 */ /* 0x040fe200078e0205 */
[-C--:B------:R-:W-:Y:S01]  /*0c80*/  IADD3 R16, P1, PT, R5, R91.reuse, RZ ;  /* 0x0000005b05107210 */ /* 0x080fe20007f3e0ff */
[----:B------:R1:W2:Y:S01]  /*0c90*/  LDG.E.U8 R31, desc[UR18][R6.64] ;  /* 0x00000012061f7981 */ /* 0x0002a2000c1e1100 */
[-C--:B------:R-:W-:Y:S01]  /*0ca0*/  LEA.HI.X.SX32 R15, R15, R88.reuse, 0x1, P0 ;  /* 0x000000580f0f7211 */ /* 0x080fe200000f0eff */
[----:B------:R-:W0:Y:S01]  /*0cb0*/  LDCU UR59, c[0x0][0x3c4] ;  /* 0x00007880ff3b77ac */ /* 0x000e220008000800 */
[-C--:B------:R-:W-:Y:S01]  /*0cc0*/  LEA.HI.X.SX32 R17, R5, R88.reuse, 0x1, P1 ;  /* 0x0000005805117211 */ /* 0x080fe200008f0eff */
[C---:B------:R-:W-:Y:S01]  /*0cd0*/  IMAD R5, R104.reuse, 0x2, R19 ;  /* 0x0000000268057824 */ /* 0x040fe200078e0213 */
[CC--:B------:R-:W-:Y:S01]  /*0ce0*/  IADD3 R18, P0, PT, R19.reuse, R91.reuse, RZ ;  /* 0x0000005b13127210 */ /* 0x0c0fe20007f1e0ff */
[----:B------:R0:W2:Y:S01]  /*0cf0*/  LDG.E.U8 R62, desc[UR18][R12.64] ;  /* 0x000000120c3e7981 */ /* 0x0000a2000c1e1100 */
[----:B------:R-:W2:Y:S02]  /*0d00*/  LDCU UR62, c[0x0][0x3c4] ;  /* 0x00007880ff3e77ac */ /* 0x000ea40008000800 */
[-C--:B------:R-:W-:Y:S01]  /*0d10*/  LEA.HI.X.SX32 R19, R19, R88.reuse, 0x1, P0 ;  /* 0x0000005813137211 */ /* 0x080fe200000f0eff */
[C---:B-1----:R-:W-:Y:S01]  /*0d20*/  IMAD R7, R104.reuse, 0x2, R5 ;  /* 0x0000000268077824 */ /* 0x042fe200078e0205 */
[CC--:B------:R-:W-:Y:S01]  /*0d30*/  IADD3 R38, P0, PT, R5.reuse, R91.reuse, RZ ;  /* 0x0000005b05267210 */ /* 0x0c0fe20007f1e0ff */
[----:B------:R-:W2:Y:S01]  /*0d40*/  LDG.E.U8 R37, desc[UR18][R14.64] ;  /* 0x000000120e257981 */ /* 0x000ea2000c1e1100 */
[----:B------:R-:W1:Y:S02]  /*0d50*/  LDCU UR58, c[0x0][0x3c4] ;  /* 0x00007880ff3a77ac */ /* 0x000e640008000800 */
[-C--:B------:R-:W-:Y:S01]  /*0d60*/  LEA.HI.X.SX32 R39, R5, R88.reuse, 0x1, P0 ;  /* 0x0000005805277211 */ /* 0x080fe200000f0eff */
[C---:B------:R-:W-:Y:S01]  /*0d70*/  IMAD R5, R104.reuse, 0x2, R7 ;  /* 0x0000000268057824 */ /* 0x040fe200078e0207 */
[-C--:B------:R-:W-:Y:S01]  /*0d80*/  IADD3 R6, P0, PT, R7, R91.reuse, RZ ;  /* 0x0000005b07067210 */ /* 0x080fe20007f1e0ff */
[----:B------:R1:W2:Y:S01]  /*0d90*/  LDG.E.U8 R30, desc[UR18][R16.64] ;  /* 0x00000012101e7981 */ /* 0x0002a2000c1e1100 */
[----:B------:R-:W2:Y:S01]  /*0da0*/  LDCU UR56, c[0x0][0x3c4] ;  /* 0x00007880ff3877ac */ /* 0x000ea20008000800 */
[C---:B0-----:R-:W-:Y:S01]  /*0db0*/  IMAD R13, R104.reuse, 0x2, R5 ;  /* 0x00000002680d7824 */ /* 0x041fe200078e0205 */
        /* <DEDUP_REMOVED lines=12> */
[----:B------:R1:W2:Y:S01]  /*0e80*/  LDG.E.U8 R125, desc[UR18][R8.64] ;  /* 0x00000012087d7981 */ /* 0x0002a2000c1e1100 */
[----:B------:R-:W1:Y:S02]  /*0e90*/  LDCU UR45, c[0x0][0x3c4] ;  /* 0x00007880ff2d77ac */ /* 0x000e640008000800 */
[-C--:B------:R-:W-:Y:S01]  /*0ea0*/  LEA.HI.X.SX32 R15, R5, R88.reuse, 0x1, P0 ;  /* 0x00000058050f7211 */ /* 0x080fe200000f0eff */
[C---:B------:R-:W-:Y:S01]  /*0eb0*/  IMAD R5, R104.reuse, 0x4, R17 ;  /* 0x0000000468057824 */ /* 0x040fe200078e0211 */
[----:B------:R1:W2:Y:S01]  /*0ec0*/  LDG.E.U8 R57, desc[UR18][R12.64] ;  /* 0x000000120c397981 */ /* 0x0002a2000c1e1100 */
[----:B------:R-:W2:Y:S02]  /*0ed0*/  LDCU UR33, c[0x0][0x3c4] ;  /* 0x00007880ff2177ac */ /* 0x000ea40008000800 */
[C---:B0-----:R-:W-:Y:S01]  /*0ee0*/  IMAD R19, R104.reuse, 0x2, R5 ;  /* 0x0000000268137824 */ /* 0x041fe200078e0205 */
[-C--:B------:R-:W-:Y:S01]  /*0ef0*/  IADD3 R68, P1, PT, R5, R91.reuse, RZ ;  /* 0x0000005b05447210 */ /* 0x080fe20007f3e0ff */
[----:B------:R-:W2:Y:S01]  /*0f00*/  LDG.E.U8 R38, desc[UR18][R38.64] ;  /* 0x0000001226267981 */ /* 0x000ea2000c1e1100 */
[-C--:B------:R-:W-:Y:S01]  /*0f10*/  IADD3 R16, P0, PT, R17, R91.reuse, RZ ;  /* 0x0000005b11107210 */ /* 0x080fe20007f1e0ff */
[C---:B------:R-:W-:Y:S01]  /*0f20*/  IMAD R7, R104.reuse, 0x2, R19 ;  /* 0x0000000268077824 */ /* 0x040fe200078e0213 */
[-C--:B------:R-:W-:Y:S01]  /*0f30*/  LEA.HI.X.SX32 R69, R5, R88.reuse, 0x1, P1 ;  /* 0x0000005805457211 */ /* 0x080fe200008f0eff */
[----:B------:R-:W0:Y:S01]  /*0f40*/  LDCU UR30, c[0x0][0x3c4] ;  /* 0x00007880ff1e77ac */ /* 0x000e220008000800 */
[-C--:B------:R-:W-:Y:S01]  /*0f50*/  LEA.HI.X.SX32 R17, R17, R88.reuse, 0x1, P0 ;  /* 0x0000005811117211 */ /* 0x080fe200000f0eff */
[C---:B------:R-:W-:Y:S01]  /*0f60*/  IMAD R5, R104.reuse, 0x2, R7 ;  /* 0x0000000268057824 */ /* 0x040fe200078e0207 */
[CC--:B------:R-:W-:Y:S01]  /*0f70*/  IADD3 R40, P0, PT, R19.reuse, R91.reuse, RZ ;  /* 0x0000005b13287210 */ /* 0x0c0fe20007f1e0ff */
[----:B------:R-:W2:Y:S01]  /*0f80*/  LDG.E.U8 R68, desc[UR18][R68.64] ;  /* 0x0000001244447981 */ /* 0x000ea2000c1e1100 */
[----:B------:R-:W0:Y:S01]  /*0f90*/  LDCU UR34, c[0x0][0x3c4] ;  /* 0x00007880ff2277ac */ /* 0x000e220008000800 */
[C---:B-1----:R-:W-:Y:S01]  /*0fa0*/  IMAD R9, R104.reuse, 0x2, R5 ;  /* 0x0000000268097824 */ /* 0x042fe200078e0205 */
[-C--:B------:R-:W-:Y:S01]  /*0fb0*/  LEA.HI.X.SX32 R41, R19, R88.reuse, 0x1, P0 ;  /* 0x0000005813297211 */ /* 0x080fe200000f0eff */
[----:B------:R1:W2:Y:S01]  /*0fc0*/  LDG.E.U8 R39, desc[UR18][R14.64] ;  /* 0x000000120e277981 */ /* 0x0002a2000c1e1100 */
[C---:B------:R-:W-:Y:S01]  /*0fd0*/  IADD3 R6, P0, PT, R7.reuse, R91, RZ ;  /* 0x0000005b07067210 */ /* 0x040fe20007f1e0ff */
[----:B------:R-:W-:Y:S01]  /*0fe0*/  IMAD R13, R104, 0x2, R9 ;  /* 0x00000002680d7824 */ /* 0x000fe200078e0209 */
[----:B------:R-:W0:Y:S01]  /*0ff0*/  LDCU UR7, c[0x0][0x3c4] ;  /* 0x00007880ff0777ac */ /* 0x000e220008000800 */
[----:B------:R0:W2:Y:S01]  /*1000*/  LDG.E.U8 R28, desc[UR18][R16.64] ;  /* 0x00000012101c7981 */ /* 0x0000a2000c1e1100 */
[----:B------:R-:W-:-:S02]  /*1010*/  LEA.HI.X.SX32 R7, R7, R88, 0x1, P0 ;  /* 0x0000005807077211 */ /* 0x000fc400000f0eff */
[CC--:B------:R-:W-:Y:S01]  /*1020*/  IADD3 R114, P0, PT, R5.reuse, R91.reuse, RZ ;  /* 0x0000005b05727210 */ /* 0x0c0fe20007f1e0ff */
[----:B------:R-:W2:Y:S01]  /*1030*/  LDG.E.U8 R40, desc[UR18][R40.64] ;  /* 0x0000001228287981 */ /* 0x000ea2000c1e1100 */
[----:B------:R-:W2:Y:S01]  /*1040*/  LDCU UR27, c[0x0][0x3c4] ;  /* 0x00007880ff1b77ac */ /* 0x000ea20008000800 */
[C---:B-1----:R-:W-:Y:S01]  /*1050*/  IMAD R15, R104.reuse, 0x2, R13 ;  /* 0x00000002680f7824 */ /* 0x042fe200078e020d */
[-C--:B------:R-:W-:Y:S01]  /*1060*/  LEA.HI.X.SX32 R115, R5, R88.reuse, 0x1, P0 ;  /* 0x0000005805737211 */ /* 0x080fe200000f0eff */
[----:B------:R1:W2:Y:S01]  /*1070*/  LDG.E.U8 R27, desc[UR18][R6.64] ;  /* 0x00000012061b7981 */ /* 0x0002a2000c1e1100 */
[----:B------:R-:W1:Y:S01]  /*1080*/  LDCU UR28, c[0x0][0x3c4] ;  /* 0x00007880ff1c77ac */ /* 0x000e620008000800 */
[C---:B------:R-:W-:Y:S01]  /*1090*/  IMAD R5, R104.reuse, 0x4, R15 ;  /* 0x0000000468057824 */ /* 0x040fe200078e020f */
[-C--:B------:R-:W-:Y:S01]  /*10a0*/  IADD3 R12, P0, PT, R13, R91.reuse, RZ ;  /* 0x0000005b0d0c7210 */ /* 0x080fe20007f1e0ff */
[----:B------:R-:W2:Y:S01]  /*10b0*/  LDG.E.U8 R114, desc[UR18][R114.64] ;  /* 0x0000001272727981 */ /* 0x000ea2000c1e1100 */
[----:B------:R-:W1:Y:S01]  /*10c0*/  LDCU UR26, c[0x0][0x3c4] ;  /* 0x00007880ff1a77ac */ /* 0x000e620008000800 */
[C---:B0-----:R-:W-:Y:S01]  /*10d0*/  IMAD R17, R104.reuse, 0x2, R5 ;  /* 0x0000000268117824 */ /* 0x041fe200078e0205 */
[-C--:B------:R-:W-:Y:S01]  /*10e0*/  IADD3 R8, P1, PT, R9, R91.reuse, RZ ;  /* 0x0000005b09087210 */ /* 0x080fe20007f3e0ff */
[----:B------:R-:W0:Y:S02]  /*10f0*/  LDCU UR25, c[0x0][0x3c4] ;  /* 0x00007880ff1977ac */ /* 0x000e240008000800 */
[C---:B------:R-:W-:Y:S01]  /*1100*/  IMAD R19, R104.reuse, 0x2, R17 ;  /* 0x0000000268137824 */ /* 0x040fe200078e0211 */
[-C--:B------:R-:W-:Y:S01]  /*1110*/  LEA.HI.X.SX32 R13, R13, R88.reuse, 0x1, P0 ;  /* 0x000000580d0d7211 */ /* 0x080fe200000f0eff */
[----:B------:R-:W0:Y:S02]  /*1120*/  LDCU UR14, c[0x0][0x3c4] ;  /* 0x00007880ff0e77ac */ /* 0x000e240008000800 */
[C---:B------:R-:W-:Y:S01]  /*1130*/  IMAD R21, R104.reuse, 0x2, R19 ;  /* 0x0000000268157824 */ /* 0x040fe200078e0213 */
[-C--:B------:R-:W-:Y:S01]  /*1140*/  LEA.HI.X.SX32 R9, R9, R88.reuse, 0x1, P1 ;  /* 0x0000005809097211 */ /* 0x080fe200008f0eff */
[----:B------:R-:W2:Y:S01]  /*1150*/  LDG.E.U8 R41, desc[UR18][R12.64] ;  /* 0x000000120c297981 */ /* 0x000ea2000c1e1100 */
[-C--:B------:R-:W-:Y:S01]  /*1160*/  IADD3 R14, P0, PT, R15, R91.reuse, RZ ;  /* 0x0000005b0f0e7210 */ /* 0x080fe20007f1e0ff */
[C---:B------:R-:W-:Y:S01]  /*1170*/  IMAD R23, R104.reuse, 0x2, R21 ;  /* 0x0000000268177824 */ /* 0x040fe200078e0215 */
[-C--:B------:R-:W-:Y:S01]  /*1180*/  IADD3 R66, P1, PT, R5, R91.reuse, RZ ;  /* 0x0000005b05427210 */ /* 0x080fe20007f3e0ff */
[----:B------:R0:W2:Y:S01]  /*1190*/  LDG.E.U8 R64, desc[UR18][R8.64] ;  /* 0x0000001208407981 */ /* 0x0000a2000c1e1100 */
[-C--:B------:R-:W-:Y:S01]  /*11a0*/  LEA.HI.X.SX32 R15, R15, R88.reuse, 0x1, P0 ;  /* 0x000000580f0f7211 */ /* 0x080fe200000f0eff */
[----:B------:R-:W2:Y:S01]  /*11b0*/  LDCU UR23, c[0x0][0x3c4] ;  /* 0x00007880ff1777ac */ /* 0x000ea20008000800 */
[-C--:B------:R-:W-:Y:S01]  /*11c0*/  LEA.HI.X.SX32 R67, R5, R88.reuse, 0x1, P1 ;  /* 0x0000005805437211 */ /* 0x080fe200008f0eff */
[C---:B------:R-:W-:Y:S01]  /*11d0*/  IMAD R5, R104.reuse, 0x2, R23 ;  /* 0x0000000268057824 */ /* 0x040fe200078e0217 */
[CC--:B------:R-:W-:Y:S01]  /*11e0*/  IADD3 R42, P0, PT, R17.reuse, R91.reuse, RZ ;  /* 0x0000005b112a7210 */ /* 0x0c0fe20007f1e0ff */
[----:B------:R0:W2:Y:S01]  /*11f0*/  LDG.E.U8 R26, desc[UR18][R14.64] ;  /* 0x000000120e1a7981 */ /* 0x0000a2000c1e1100 */
[----:B------:R-:W2:Y:S02]  /*1200*/  LDCU UR21, c[0x0][0x3c4] ;  /* 0x00007880ff1577ac */ /* 0x000ea40008000800 */
[-C--:B------:R-:W-:Y:S01]  /*1210*/  LEA.HI.X.SX32 R43, R17, R88.reuse, 0x1, P0 ;  /* 0x00000058112b7211 */ /* 0x080fe200000f0eff */
[C---:B------:R-:W-:Y:S01]  /*1220*/  IMAD R17, R104.reuse, 0x2, R5 ;  /* 0x0000000268117824 */ /* 0x040fe200078e0205 */
[CC--:B-1----:R-:W-:Y:S01]  /*1230*/  IADD3 R6, P0, PT, R19.reuse, R91.reuse, RZ ;  /* 0x0000005b13067210 */ /* 0x0c2fe20007f1e0ff */
[----:B------:R-:W2:Y:S01]  /*1240*/  LDG.E.U8 R66, desc[UR18][R66.64] ;  /* 0x0000001242427981 */ /* 0x000ea2000c1e1100 */
[----:B------:R-:W1:Y:S01]  /*1250*/  LDCU UR20, c[0x0][0x3c4] ;  /* 0x00007880ff1477ac */ /* 0x000e620008000800 */
[C---:B------:R-:W-:Y:S01]  /*1260*/  IMAD R45, R104.reuse, 0x4, R17 ;  /* 0x00000004682d7824 */ /* 0x040fe200078e0211 */
[-C--:B------:R-:W-:Y:S01]  /*1270*/  LEA.HI.X.SX32 R7, R19, R88.reuse, 0x1, P0 ;  /* 0x0000005813077211 */ /* 0x080fe200000f0eff */
[----:B------:R-:W2:Y:S01]  /*1280*/  LDG.E.U8 R42, desc[UR18][R42.64] ;  /* 0x000000122a2a7981 */ /* 0x000ea2000c1e1100 */
[----:B------:R-:W1:Y:S01]  /*1290*/  LDCU UR5, c[0x0][0x3c4] ;  /* 0x00007880ff0577ac */ /* 0x000e620008000800 */
[C---:B------:R-:W-:Y:S01]  /*12a0*/  IMAD R19, R104.reuse, 0x2, R45 ;  /* 0x0000000268137824 */ /* 0x040fe200078e022d */
[CC--:B0-----:R-:W-:Y:S01]  /*12b0*/  IADD3 R8, P0, PT, R21.reuse, R91.reuse, RZ ;  /* 0x0000005b15087210 */ /* 0x0c1fe20007f1e0ff */
[----:B------:R0:W2:Y:S01]  /*12c0*/  LDG.E.U8 R25, desc[UR18][R6.64] ;  /* 0x0000001206197981 */ /* 0x0000a2000c1e1100 */
[----:B------:R-:W0:Y:S01]  /*12d0*/  LDCU UR17, c[0x0][0x3c4] ;  /* 0x00007880ff1177ac */ /* 0x000e220008000800 */
[C---:B------:R-:W-:Y:S01]  /*12e0*/  IMAD R47, R104.reuse, 0x2, R19 ;  /* 0x00000002682f7824 */ /* 0x040fe200078e0213 */
[-C--:B------:R-:W-:Y:S01]  /*12f0*/  LEA.HI.X.SX32 R9, R21, R88.reuse, 0x1, P0 ;  /* 0x0000005815097211 */ /* 0x080fe200000f0eff */
[----:B------:R-:W0:Y:S02]  /*1300*/  LDCU UR13, c[0x0][0x3c4] ;  /* 0x00007880ff0d77ac */ /* 0x000e240008000800 */
[C---:B------:R-:W-:Y:S01]  /*1310*/  IMAD R21, R104.reuse, 0x2, R47 ;  /* 0x0000000268157824 */ /* 0x040fe200078e022f */
[CC--:B------:R-:W-:Y:S01]  /*1320*/  IADD3 R12, P0, PT, R5.reuse, R91.reuse, RZ ;  /* 0x0000005b050c7210 */ /* 0x0c0fe20007f1e0ff */
[----:B------:R-:W2:Y:S01]  /*1330*/  LDG.E.U8 R10, desc[UR18][R8.64] ;  /* 0x00000012080a7981 */ /* 0x000ea2000c1e1100 */
[----:B------:R-:W0:Y:S01]  /*1340*/  LDCU UR6, c[0x0][0x3c4] ;  /* 0x00007880ff0677ac */ /* 0x000e220008000800 */
[C---:B------:R-:W-:Y:S01]  /*1350*/  IMAD R49, R104.reuse, 0x2, R21 ;  /* 0x0000000268317824 */ /* 0x040fe200078e0215 */
[----:B------:R-:W-:Y:S01]  /*1360*/  LEA.HI.X.SX32 R13, R5, R88, 0x1, P0 ;  /* 0x00000058050d7211 */ /* 0x000fe200000f0eff */
[----:B------:R-:W0:Y:S02]  /*1370*/  LDCU UR15, c[0x0][0x3c4] ;  /* 0x00007880ff0f77ac */ /* 0x000e240008000800 */
[C---:B------:R-:W-:Y:S01]  /*1380*/  IMAD R5, R104.reuse, 0x2, R49 ;  /* 0x0000000268057824 */ /* 0x040fe200078e0231 */
[-C--:B------:R-:W-:Y:S01]  /*1390*/  IADD3 R70, P1, PT, R23, R91.reuse, RZ ;  /* 0x0000005b17467210 */ /* 0x080fe20007f3e0ff */
[----:B------:R-:W2:Y:S01]  /*13a0*/  LDG.E.U8 R43, desc[UR18][R12.64] ;  /* 0x000000120c2b7981 */ /* 0x000ea2000c1e1100 */
[----:B------:R-:W1:Y:S01]  /*13b0*/  LDCU UR24, c[0x0][0x3c4] ;  /* 0x00007880ff1877ac */ /* 0x000e620008000800 */
[----:B------:R-:W-:Y:S01]  /*13c0*/  IMAD R51, R104, 0x2, R5 ;  /* 0x0000000268337824 */ /* 0x000fe200078e0205 */
[----:B------:R-:W-:-:S02]  /*13d0*/  IADD3 R14, P0, PT, R17, R91, RZ ;  /* 0x0000005b110e7210 */ /* 0x000fc40007f1e0ff */
[-C--:B------:R-:W-:Y:S01]  /*13e0*/  LEA.HI.X.SX32 R71, R23, R88.reuse, 0x1, P1 ;  /* 0x0000005817477211 */ /* 0x080fe200008f0eff */
[C---:B------:R-:W-:Y:S01]  /*13f0*/  IMAD R53, R104.reuse, 0x4, R51 ;  /* 0x0000000468357824 */ /* 0x040fe200078e0233 */
[-C--:B------:R-:W-:Y:S01]  /*1400*/  IADD3 R16, P1, PT, R45, R91.reuse, RZ ;  /* 0x0000005b2d107210 */ /* 0x080fe20007f3e0ff */
[----:B------:R-:W1:Y:S01]  /*1410*/  LDCU UR44, c[0x0][0x3c4] ;  /* 0x00007880ff2c77ac */ /* 0x000e620008000800 */
[-C--:B------:R-:W-:Y:S01]  /*1420*/  LEA.HI.X.SX32 R15, R17, R88.reuse, 0x1, P0 ;  /* 0x00000058110f7211 */ /* 0x080fe200000f0eff */
[C---:B------:R-:W-:Y:S01]  /*1430*/  IMAD R55, R104.reuse, 0x2, R53 ;  /* 0x0000000268377824 */ /* 0x040fe200078e0235 */
[-C--:B------:R-:W-:Y:S01]  /*1440*/  IADD3 R44, P0, PT, R19, R91.reuse, RZ ;  /* 0x0000005b132c7210 */ /* 0x080fe20007f1e0ff */
[----:B------:R1:W2:Y:S01]  /*1450*/  LDG.E.U8 R70, desc[UR18][R70.64] ;  /* 0x0000001246467981 */ /* 0x0002a2000c1e1100 */
[-C--:B------:R-:W-:Y:S01]  /*1460*/  LEA.HI.X.SX32 R17, R45, R88.reuse, 0x1, P1 ;  /* 0x000000582d117211 */ /* 0x080fe200008f0eff */
[----:B------:R-:W2:Y:S01]  /*1470*/  LDCU UR31, c[0x0][0x3c4] ;  /* 0x00007880ff1f77ac */ /* 0x000ea20008000800 */
[-C--:B------:R-:W-:Y:S01]  /*1480*/  LEA.HI.X.SX32 R45, R19, R88.reuse, 0x1, P0 ;  /* 0x00000058132d7211 */ /* 0x080fe200000f0eff */
[C---:B------:R-:W-:Y:S01]  /*1490*/  IMAD R19, R104.reuse, 0x2, R55 ;  /* 0x0000000268137824 */ /* 0x040fe200078e0237 */
[CC--:B0-----:R-:W-:Y:S01]  /*14a0*/  IADD3 R6, P0, PT, R47.reuse, R91.reuse, RZ ;  /* 0x0000005b2f067210 */ /* 0x0c1fe20007f1e0ff */
[----:B------:R0:W2:Y:S01]  /*14b0*/  LDG.E.U8 R24, desc[UR18][R14.64] ;  /* 0x000000120e187981 */ /* 0x0000a2000c1e1100 */
[----:B------:R-:W2:Y:S01]  /*14c0*/  LDCU UR43, c[0x0][0x3c4] ;  /* 0x00007880ff2b77ac */ /* 0x000ea20008000800 */
[C---:B-1----:R-:W-:Y:S01]  /*14d0*/  IMAD R71, R104.reuse, 0x2, R19 ;  /* 0x0000000268477824 */ /* 0x042fe200078e0213 */
[-C--:B------:R-:W-:Y:S01]  /*14e0*/  LEA.HI.X.SX32 R7, R47, R88.reuse, 0x1, P0 ;  /* 0x000000582f077211 */ /* 0x080fe200000f0eff */
[----:B------:R1:W2:Y:S01]  /*14f0*/  LDG.E.U8 R61, desc[UR18][R16.64] ;  /* 0x00000012103d7981 */ /* 0x0002a2000c1e1100 */
[----:B------:R-:W2:Y:S01]  /*1500*/  LDCU UR39, c[0x0][0x3c4] ;  /* 0x00007880ff2777ac */ /* 0x000ea20008000800 */
[C---:B------:R-:W-:Y:S01]  /*1510*/  IMAD R73, R104.reuse, 0x2, R71 ;  /* 0x0000000268497824 */ /* 0x040fe200078e0247 */
[-C--:B------:R-:W-:Y:S01]  /*1520*/  IADD3 R8, P0, PT, R21, R91.reuse, RZ ;  /* 0x0000005b15087210 */ /* 0x080fe20007f1e0ff */
[----:B------:R1:W2:Y:S01]  /*1530*/  LDG.E.U8 R23, desc[UR18][R6.64] ;  /* 0x0000001206177981 */ /* 0x0002a2000c1e1100 */
[-C--:B------:R-:W-:Y:S01]  /*1540*/  IADD3 R12, P1, PT, R49, R91.reuse, RZ ;  /* 0x0000005b310c7210 */ /* 0x080fe20007f3e0ff */
[C---:B------:R-:W-:Y:S01]  /*1550*/  IMAD R75, R104.reuse, 0x2, R73 ;  /* 0x00000002684b7824 */ /* 0x040fe200078e0249 */
[-C--:B------:R-:W-:Y:S01]  /*1560*/  LEA.HI.X.SX32 R9, R21, R88.reuse, 0x1, P0 ;  /* 0x0000005815097211 */ /* 0x080fe200000f0eff */
[----:B------:R-:W2:Y:S01]  /*1570*/  LDG.E.U8 R44, desc[UR18][R44.64] ;  /* 0x000000122c2c7981 */ /* 0x000ea2000c1e1100 */
[-C--:B------:R-:W-:Y:S01]  /*1580*/  LEA.HI.X.SX32 R13, R49, R88.reuse, 0x1, P1 ;  /* 0x00000058310d7211 */ /* 0x080fe200008f0eff */
[C---:B------:R-:W-:Y:S01]  /*1590*/  IMAD R49, R104.reuse, 0x2, R75 ;  /* 0x0000000268317824 */ /* 0x040fe200078e024b */
[CC--:B0-----:R-:W-:Y:S01]  /*15a0*/  IADD3 R14, P0, PT, R5.reuse, R91.reuse, RZ ;  /* 0x0000005b050e7210 */ /* 0x0c1fe20007f1e0ff */
[----:B------:R-:W0:Y:S01]  /*15b0*/  LDCU UR42, c[0x0][0x3c4] ;  /* 0x00007880ff2a77ac */ /* 0x000e220008000800 */
[----:B------:R-:W2:Y:S02]  /*15c0*/  LDG.E.U8 R9, desc[UR18][R8.64] ;  /* 0x0000001208097981 */ /* 0x000ea4000c1e1100 */
[-C--:B------:R-:W-:Y:S01]  /*15d0*/  LEA.HI.X.SX32 R15, R5, R88.reuse, 0x1, P0 ;  /* 0x00000058050f7211 */ /* 0x080fe200000f0eff */
[C---:B------:R-:W-:Y:S01]  /*15e0*/  IMAD R5, R104.reuse, 0x4, R49 ;  /* 0x0000000468057824 */ /* 0x040fe200078e0231 */
[-C--:B-1----:R-:W-:Y:S01]  /*15f0*/  IADD3 R16, P0, PT, R51, R91.reuse, RZ ;  /* 0x0000005b33107210 */ /* 0x082fe20007f1e0ff */
[----:B------:R1:W2:Y:S01]  /*1600*/  LDG.E.U8 R67, desc[UR18][R12.64] ;  /* 0x000000120c437981 */ /* 0x0002a2000c1e1100 */
[----:B------:R-:W0:Y:S01]  /*1610*/  LDCU UR38, c[0x0][0x3c4] ;  /* 0x00007880ff2677ac */ /* 0x000e220008000800 */
[C---:B------:R-:W-:Y:S01]  /*1620*/  IMAD R77, R104.reuse, 0x2, R5 ;  /* 0x00000002684d7824 */ /* 0x040fe200078e0205 */
[----:B------:R-:W-:Y:S01]  /*1630*/  IADD3 R6, P1, PT, R53, R91, RZ ;  /* 0x0000005b35067210 */ /* 0x000fe20007f3e0ff */
[----:B------:R0:W2:Y:S01]  /*1640*/  LDG.E.U8 R45, desc[UR18][R14.64] ;  /* 0x000000120e2d7981 */ /* 0x0000a2000c1e1100 */
[----:B------:R-:W0:Y:S01]  /*1650*/  LDCU UR37, c[0x0][0x3c4] ;  /* 0x00007880ff2577ac */ /* 0x000e220008000800 */
[----:B------:R-:W-:Y:S01]  /*1660*/  IMAD R79, R104, 0x2, R77 ;  /* 0x00000002684f7824 */ /* 0x000fe200078e024d */
[----:B------:R-:W-:-:S02]  /*1670*/  LEA.HI.X.SX32 R17, R51, R88, 0x1, P0 ;  /* 0x0000005833117211 */ /* 0x000fc400000f0eff */
        /* <DEDUP_REMOVED lines=8> */
[----:B------:R1:W2:Y:S01]  /*1700*/  LDG.E.U8 R69, desc[UR18][R6.64] ;  /* 0x0000001206457981 */ /* 0x0002a2000c1e1100 */
[----:B------:R-:W1:Y:S01]  /*1710*/  LDCU UR36, c[0x0][0x3c4] ;  /* 0x00007880ff2477ac */ /* 0x000e620008000800 */
[C---:B------:R-:W-:Y:S01]  /*1720*/  IMAD R81, R104.reuse, 0x2, R55 ;  /* 0x0000000268517824 */ /* 0x040fe200078e0237 */
[-C--:B------:R-:W-:Y:S01]  /*1730*/  LEA.HI.X.SX32 R13, R19, R88.reuse, 0x1, P0 ;  /* 0x00000058130d7211 */ /* 0x080fe200000f0eff */
[----:B------:R-:W2:Y:S01]  /*1740*/  LDG.E.U8 R46, desc[UR18][R46.64] ;  /* 0x000000122e2e7981 */ /* 0x000ea2000c1e1100 */
[----:B------:R-:W2:Y:S01]  /*1750*/  LDCU UR54, c[0x0][0x3c4] ;  /* 0x00007880ff3677ac */ /* 0x000ea20008000800 */
[C---:B------:R-:W-:Y:S01]  /*1760*/  IMAD R83, R104.reuse, 0x2, R81 ;  /* 0x0000000268537824 */ /* 0x040fe200078e0251 */
[-C--:B0-----:R-:W-:Y:S01]  /*1770*/  IADD3 R14, P0, PT, R71, R91.reuse, RZ ;  /* 0x0000005b470e7210 */ /* 0x081fe20007f1e0ff */
        /* <DEDUP_REMOVED lines=8> */
[----:B------:R0:W2:Y:S03]  /*1800*/  LDG.E.U8 R8, desc[UR18][R14.64] ;  /* 0x000000120e087981 */ /* 0x0000a6000c1e1100 */
[-C--:B------:R-:W-:Y:S01]  /*1810*/  LEA.HI.X.SX32 R17, R75, R88.reuse, 0x1, P0 ;  /* 0x000000584b117211 */ /* 0x080fe200000f0eff */
[C---:B------:R-:W-:Y:S01]  /*1820*/  IMAD R75, R104.reuse, 0x2, R73 ;  /* 0x00000002684b7824 */ /* 0x040fe200078e0249 */
[CC--:B-1----:R-:W-:Y:S01]  /*1830*/  IADD3 R6, P1, PT, R5.reuse, R91.reuse, RZ ;  /* 0x0000005b05067210 */ /* 0x0c2fe20007f3e0ff */
[----:B------:R-:W2:Y:S02]  /*1840*/  LDG.E.U8 R71, desc[UR18][R18.64] ;  /* 0x0000001212477981 */ /* 0x000ea4000c1e1100 */
[C---:B------:R-:W-:Y:S01]  /*1850*/  IMAD R87, R104.reuse, 0x2, R75 ;  /* 0x0000000268577824 */ /* 0x040fe200078e024b */
[-C--:B------:R-:W-:Y:S01]  /*1860*/  LEA.HI.X.SX32 R7, R5, R88.reuse, 0x1, P1 ;  /* 0x0000005805077211 */ /* 0x080fe200008f0eff */
[----:B------:R1:W2:Y:S02]  /*1870*/  LDG.E.U8 R47, desc[UR18][R16.64] ;  /* 0x00000012102f7981 */ /* 0x0002a4000c1e1100 */
[C---:B------:R-:W-:Y:S01]  /*1880*/  IMAD R89, R104.reuse, 0x2, R87 ;  /* 0x0000000268597824 */ /* 0x040fe200078e0257 */
[C---:B------:R-:W-:Y:S01]  /*1890*/  IADD3 R50, P0, PT, R49.reuse, R91, RZ ;  /* 0x0000005b31327210 */ /* 0x040fe20007f1e0ff */
[----:B------:R-:W2:Y:S02]  /*18a0*/  LDG.E.U8 R58, desc[UR18][R6.64] ;  /* 0x00000012063a7981 */ /* 0x000ea4000c1e1100 */
[----:B------:R-:W-:Y:S01]  /*18b0*/  IMAD R5, R104, 0x2, R89 ;  /* 0x0000000268057824 */ /* 0x000fe200078e0259 */
[----:B------:R-:W-:-:S03]  /*18c0*/  LEA.HI.X.SX32 R51, R49, R88, 0x1, P0 ;  /* 0x0000005831337211 */ /* 0x000fc600000f0eff */
[C---:B------:R-:W-:Y:S01]  /*18d0*/  IMAD R93, R104.reuse, 0x2, R5 ;  /* 0x00000002685d7824 */ /* 0x040fe200078e0205 */
[CC--:B------:R-:W-:Y:S01]  /*18e0*/  IADD3 R48, P0, PT, R77.reuse, R91.reuse, RZ ;  /* 0x0000005b4d307210 */ /* 0x0c0fe20007f1e0ff */
[----:B------:R3:W2:Y:S02]  /*18f0*/  LDG.E.U8 R20, desc[UR18][R50.64] ;  /* 0x0000001232147981 */ /* 0x0006a4000c1e1100 */
[C---:B------:R-:W-:Y:S01]  /*1900*/  IMAD R95, R104.reuse, 0x4, R93 ;  /* 0x00000004685f7824 */ /* 0x040fe200078e025d */
[-C--:B------:R-:W-:Y:S02]  /*1910*/  LEA.HI.X.SX32 R49, R77, R88.reuse, 0x1, P0 ;  /* 0x000000584d317211 */ /* 0x080fe400000f0eff */
[-C--:B0-----:R-:W-:Y:S01]  /*1920*/  IADD3 R14, P0, PT, R79, R91.reuse, RZ ;  /* 0x0000005b4f0e7210 */ /* 0x081fe20007f1e0ff */
[C---:B------:R-:W-:Y:S01]  /*1930*/  IMAD R97, R104.reuse, 0x2, R95 ;  /* 0x0000000268617824 */ /* 0x040fe200078e025f */
[-C--:B-1----:R-:W-:Y:S01]  /*1940*/  IADD3 R16, P1, PT, R55, R91.reuse, RZ ;  /* 0x0000005b37107210 */ /* 0x082fe20007f3e0ff */
[----:B------:R-:W2:Y:S01]  /*1950*/  LDG.E.U8 R48, desc[UR18][R48.64] ;  /* 0x0000001230307981 */ /* 0x000ea2000c1e1100 */
[----:B------:R-:W-:Y:S01]  /*1960*/  LEA.HI.X.SX32 R15, R79, R88, 0x1, P0 ;  /* 0x000000584f0f7211 */ /* 0x000fe200000f0eff */
[----:B------:R-:W-:Y:S01]  /*1970*/  IMAD R99, R104, 0x2, R97 ;  /* 0x0000000268637824 */ /* 0x000fe200078e0261 */
[----:B------:R-:W-:-:S03]  /*1980*/  IADD3 R52, P0, PT, R53, R91, RZ ;  /* 0x0000005b35347210 */ /* 0x000fc60007f1e0ff */
[C---:B------:R-:W-:Y:S01]  /*1990*/  IMAD R103, R104.reuse, 0x2, R99 ;  /* 0x0000000268677824 */ /* 0x040fe200078e0263 */
[-C--:B------:R-:W-:Y:S01]  /*19a0*/  LEA.HI.X.SX32 R53, R53, R88.reuse, 0x1, P0 ;  /* 0x0000005835357211 */ /* 0x080fe200000f0eff */
[----:B------:R0:W2:Y:S01]  /*19b0*/  LDG.E.U8 R19, desc[UR18][R14.64] ;  /* 0x000000120e137981 */ /* 0x0000a2000c1e1100 */
[-C--:B---3--:R-:W-:Y:S01]  /*19c0*/  IADD3 R50, P0, PT, R81, R91.reuse, RZ ;  /* 0x0000005b51327210 */ /* 0x088fe20007f1e0ff */
[C---:B------:R-:W-:Y:S01]  /*19d0*/  IMAD R105, R104.reuse, 0x2, R103 ;  /* 0x0000000268697824 */ /* 0x040fe200078e0267 */
[-C--:B------:R-:W-:Y:S01]  /*19e0*/  LEA.HI.X.SX32 R17, R55, R88.reuse, 0x1, P1 ;  /* 0x0000005837117211 */ /* 0x080fe200008f0eff */
[----:B------:R-:W3:Y:S01]  /*19f0*/  LDG.E.U8 R7, desc[UR18][R52.64] ;  /* 0x0000001234077981 */ /* 0x000ee2000c1e1100 */
[-C--:B------:R-:W-:Y:S01]  /*1a00*/  LEA.HI.X.SX32 R51, R81, R88.reuse, 0x1, P0 ;  /* 0x0000005851337211 */ /* 0x080fe200000f0eff */
[C---:B------:R-:W-:Y:S01]  /*1a10*/  IMAD R81, R104.reuse, 0x2, R105 ;  /* 0x0000000268517824 */ /* 0x040fe200078e0269 */
[-C--:B------:R-:W-:Y:S01]  /*1a20*/  IADD3 R54, P0, PT, R83, R91.reuse, RZ ;  /* 0x0000005b53367210 */ /* 0x080fe20007f1e0ff */
[----:B------:R1:W2:Y:S02]  /*1a30*/  LDG.E.U8 R79, desc[UR18][R16.64] ;  /* 0x00000012104f7981 */ /* 0x0002a4000c1e1100 */
[C---:B------:R-:W-:Y:S01]  /*1a40*/  IMAD R107, R104.reuse, 0x2, R81 ;  /* 0x00000002686b7824 */ /* 0x040fe200078e0251 */
[----:B------:R-:W-:Y:S01]  /*1a50*/  IADD3 R12, P1, PT, R85, R91, RZ ;  /* 0x0000005b550c7210 */ /* 0x000fe20007f3e0ff */
[----:B------:R-:W2:Y:S01]  /*1a60*/  LDG.E.U8 R49, desc[UR18][R50.64] ;  /* 0x0000001232317981 */ /* 0x000ea2000c1e1100 */
[-C--:B------:R-:W-:Y:S01]  /*1a70*/  LEA.HI.X.SX32 R55, R83, R88.reuse, 0x1, P0 ;  /* 0x0000005853377211 */ /* 0x080fe200000f0eff */
[----:B------:R-:W-:Y:S01]  /*1a80*/  IMAD R83, R104, 0x4, R107 ;  /* 0x0000000468537824 */ /* 0x000fe200078e026b */
[----:B------:R-:W-:-:S03]  /*1a90*/  LEA.HI.X.SX32 R13, R85, R88, 0x1, P1 ;  /* 0x00000058550d7211 */ /* 0x000fc600008f0eff */
[C---:B------:R-:W-:Y:S01]  /*1aa0*/  IMAD R85, R104.reuse, 0x2, R83 ;  /* 0x0000000268557824 */ /* 0x040fe200078e0253 */
[-C--:B0-----:R-:W-:Y:S01]  /*1ab0*/  IADD3 R14, P0, PT, R73, R91.reuse, RZ ;  /* 0x0000005b490e7210 */ /* 0x081fe20007f1e0ff */
[----:B------:R0:W2:Y:S02]  /*1ac0*/  LDG.E.U8 R18, desc[UR18][R54.64] ;  /* 0x0000001236127981 */ /* 0x0000a4000c1e1100 */
[C---:B------:R-:W-:Y:S01]  /*1ad0*/  IMAD R111, R104.reuse, 0x2, R85 ;  /* 0x00000002686f7824 */ /* 0x040fe200078e0255 */
[----:B------:R-:W-:Y:S01]  /*1ae0*/  IADD3 R72, P1, PT, R89, R91, RZ ;  /* 0x0000005b59487210 */ /* 0x000fe20007f3e0ff */
[----:B------:R-:W2:Y:S02]  /*1af0*/  LDG.E.U8 R78, desc[UR18][R12.64] ;  /* 0x000000120c4e7981 */ /* 0x000ea4000c1e1100 */
[----:B------:R-:W-:-:S04]  /*1b00*/  IMAD R101, R104, 0x2, R111 ;  /* 0x0000000268657824 */ /* 0x000fc800078e026f */
[----:B------:R-:W-:Y:S01]  /*1b10*/  IMAD R119, R104, 0x2, R101 ;  /* 0x0000000268777824 */ /* 0x000fe200078e0265 */
[----:B------:R-:W-:-:S03]  /*1b20*/  LEA.HI.X.SX32 R15, R73, R88, 0x1, P0 ;  /* 0x00000058490f7211 */ /* 0x000fc600000f0eff */
[C---:B------:R-:W-:Y:S01]  /*1b30*/  IMAD R121, R104.reuse, 0x2, R119 ;  /* 0x0000000268797824 */ /* 0x040fe200078e0277 */
[CC--:B-1----:R-:W-:Y:S01]  /*1b40*/  IADD3 R16, P0, PT, R75.reuse, R91.reuse, RZ ;  /* 0x0000005b4b107210 */ /* 0x0c2fe20007f1e0ff */
[----:B------:R1:W2:Y:S02]  /*1b50*/  LDG.E.U8 R50, desc[UR18][R14.64] ;  /* 0x000000120e327981 */ /* 0x0002a4000c1e1100 */
[C---:B------:R-:W-:Y:S01]  /*1b60*/  IMAD R123, R104.reuse, 0x2, R121 ;  /* 0x00000002687b7824 */ /* 0x040fe200078e0279 */
[-C--:B------:R-:W-:Y:S02]  /*1b70*/  LEA.HI.X.SX32 R17, R75, R88.reuse, 0x1, P0 ;  /* 0x000000584b117211 */ /* 0x080fe400000f0eff */
[-C--:B------:R-:W-:Y:S01]  /*1b80*/  IADD3 R52, P0, PT, R87, R91.reuse, RZ ;  /* 0x0000005b57347210 */ /* 0x080fe20007f1e0ff */
[C---:B------:R-:W-:Y:S01]  /*1b90*/  IMAD R133, R104.reuse, 0x4, R123 ;  /* 0x0000000468857824 */ /* 0x040fe200078e027b */
[-C--:B------:R-:W-:Y:S02]  /*1ba0*/  LEA.HI.X.SX32 R73, R89, R88.reuse, 0x1, P1 ;  /* 0x0000005859497211 */ /* 0x080fe400008f0eff */
[-C--:B------:R-:W-:Y:S01]  /*1bb0*/  LEA.HI.X.SX32 R53, R87, R88.reuse, 0x1, P0 ;  /* 0x0000005857357211 */ /* 0x080fe200000f0eff */
[C---:B------:R-:W-:Y:S01]  /*1bc0*/  IMAD R135, R104.reuse, 0x2, R133 ;  /* 0x0000000268877824 */ /* 0x040fe200078e0285 */
[CC--:B0-----:R-:W-:Y:S01]  /*1bd0*/  IADD3 R54, P0, PT, R5.reuse, R91.reuse, RZ ;  /* 0x0000005b05367210 */ /* 0x0c1fe20007f1e0ff */
[----:B------:R-:W2:Y:S02]  /*1be0*/  LDG.E.U8 R17, desc[UR18][R16.64] ;  /* 0x0000001210117981 */ /* 0x000ea4000c1e1100 */
[C---:B------:R-:W-:Y:S01]  /*1bf0*/  IMAD R89, R104.reuse, 0x2, R135 ;  /* 0x0000000268597824 */ /* 0x040fe200078e0287 */
[-C--:B------:R-:W-:Y:S01]  /*1c00*/  LEA.HI.X.SX32 R55, R5, R88.reuse, 0x1, P0 ;  /* 0x0000005805377211 */ /* 0x080fe200000f0eff */
[----:B------:R0:W2:Y:S01]  /*1c10*/  LDG.E.U8 R6, desc[UR18][R52.64] ;  /* 0x0000001234067981 */ /* 0x0000a2000c1e1100 */
[-C--:B-1----:R-:W-:Y:S01]  /*1c20*/  IADD3 R14, P0, PT, R93, R91.reuse, RZ ;  /* 0x0000005b5d0e7210 */ /* 0x082fe20007f1e0ff */
[C---:B------:R-:W-:Y:S01]  /*1c30*/  IMAD R98, R104.reuse, 0x2, R89 ;  /* 0x0000000268627824 */ /* 0x040fe200078e0259 */
[----:B------:R-:W-:Y:S01]  /*1c40*/  IADD3 R12, P1, PT, R95, R91, RZ ;  /* 0x0000005b5f0c7210 */ /* 0x000fe20007f3e0ff */
[----:B------:R-:W2:Y:S01]  /*1c50*/  LDG.E.U8 R77, desc[UR18][R72.64] ;  /* 0x00000012484d7981 */ /* 0x000ea2000c1e1100 */
[----:B------:R-:W-:Y:S01]  /*1c60*/  LEA.HI.X.SX32 R15, R93, R88, 0x1, P0 ;  /* 0x000000585d0f7211 */ /* 0x000fe200000f0eff */
[----:B------:R-:W-:-:S02]  /*1c70*/  IMAD R93, R104, 0x2, R98 ;  /* 0x00000002685d7824 */ /* 0x000fc400078e0262 */
[----:B------:R-:W2:Y:S02]  /*1c80*/  LDG.E.U8 R51, desc[UR18][R54.64] ;  /* 0x0000001236337981 */ /* 0x000ea4000c1e1100 */
[C---:B------:R-:W-:Y:S01]  /*1c90*/  IMAD R86, R104.reuse, 0x2, R93 ;  /* 0x0000000268567824 */ /* 0x040fe200078e025d */
[-C--:B------:R-:W-:Y:S01]  /*1ca0*/  LEA.HI.X.SX32 R13, R95, R88.reuse, 0x1, P1 ;  /* 0x000000585f0d7211 */ /* 0x080fe200008f0eff */
[----:B------:R1:W2:Y:S02]  /*1cb0*/  LDG.E.U8 R16, desc[UR18][R14.64] ;  /* 0x000000120e107981 */ /* 0x0002a4000c1e1100 */
[C---:B------:R-:W-:Y:S01]  /*1cc0*/  IMAD R87, R104.reuse, 0x2, R86 ;  /* 0x0000000268577824 */ /* 0x040fe200078e0256 */
[C---:B0-----:R-:W-:Y:S01]  /*1cd0*/  IADD3 R52, P0, PT, R97.reuse, R91, RZ ;  /* 0x0000005b61347210 */ /* 0x041fe20007f1e0ff */
[----:B------:R0:W2:Y:S02]  /*1ce0*/  LDG.E.U8 R76, desc[UR18][R12.64] ;  /* 0x000000120c4c7981 */ /* 0x0000a4000c1e1100 */
[----:B------:R-:W-:Y:S01]  /*1cf0*/  IMAD R95, R104, 0x4, R87 ;  /* 0x00000004685f7824 */ /* 0x000fe200078e0257 */
[----:B------:R-:W-:-:S03]  /*1d00*/  LEA.HI.X.SX32 R53, R97, R88, 0x1, P0 ;  /* 0x0000005861357211 */ /* 0x000fc600000f0eff */
[C---:B------:R-:W-:Y:S01]  /*1d10*/  IMAD R109, R104.reuse, 0x2, R95 ;  /* 0x00000002686d7824 */ /* 0x040fe200078e025f */
[CC--:B-1----:R-:W-:Y:S01]  /*1d20*/  IADD3 R14, P0, PT, R99.reuse, R91.reuse, RZ ;  /* 0x0000005b630e7210 */ /* 0x0c2fe20007f1e0ff */
[----:B------:R-:W2:Y:S02]  /*1d30*/  LDG.E.U8 R52, desc[UR18][R52.64] ;  /* 0x0000001234347981 */ /* 0x000ea4000c1e1100 */
[C---:B------:R-:W-:Y:S01]  /*1d40*/  IMAD R113, R104.reuse, 0x2, R109 ;  /* 0x0000000268717824 */ /* 0x040fe200078e026d */
[-C--:B------:R-:W-:Y:S02]  /*1d50*/  LEA.HI.X.SX32 R15, R99, R88.reuse, 0x1, P0 ;  /* 0x00000058630f7211 */ /* 0x080fe400000f0eff */
[-C--:B------:R-:W-:Y:S01]  /*1d60*/  IADD3 R72, P0, PT, R103, R91.reuse, RZ ;  /* 0x0000005b67487210 */ /* 0x080fe20007f1e0ff */
[C---:B------:R-:W-:Y:S01]  /*1d70*/  IMAD R99, R104.reuse, 0x2, R113 ;  /* 0x0000000268637824 */ /* 0x040fe200078e0271 */
[-C--:B0-----:R-:W-:Y:S02]  /*1d80*/  IADD3 R12, P1, PT, R105, R91.reuse, RZ ;  /* 0x0000005b690c7210 */ /* 0x081fe40007f3e0ff */
[-C--:B------:R-:W-:Y:S01]  /*1d90*/  LEA.HI.X.SX32 R73, R103, R88.reuse, 0x1, P0 ;  /* 0x0000005867497211 */ /* 0x080fe200000f0eff */
[C---:B------:R-:W-:Y:S01]  /*1da0*/  IMAD R97, R104.reuse, 0x2, R99 ;  /* 0x0000000268617824 */ /* 0x040fe200078e0263 */
[----:B------:R-:W-:Y:S01]  /*1db0*/  LEA.HI.X.SX32 R13, R105, R88, 0x1, P1 ;  /* 0x00000058690d7211 */ /* 0x000fe200008f0eff */
[----:B------:R-:W2:Y:S01]  /*1dc0*/  LDG.E.U8 R15, desc[UR18][R14.64] ;  /* 0x000000120e0f7981 */ /* 0x000ea2000c1e1100 */
[----:B------:R-:W-:Y:S01]  /*1dd0*/  IADD3 R54, P0, PT, R81, R91, RZ ;  /* 0x0000005b51367210 */ /* 0x000fe20007f1e0ff */
[----:B------:R-:W-:-:S02]  /*1de0*/  IMAD R115, R104, 0x2, R97 ;  /* 0x0000000268737824 */ /* 0x000fc400078e0261 */
[----:B------:R0:W2:Y:S01]  /*1df0*/  LDG.E.U8 R5, desc[UR18][R72.64] ;  /* 0x0000001248057981 */ /* 0x0000a2000c1e1100 */
[----:B------:R-:W-:-:S03]  /*1e00*/  LEA.HI.X.SX32 R55, R81, R88, 0x1, P0 ;  /* 0x0000005851377211 */ /* 0x000fc600000f0eff */
[----:B------:R1:W2:Y:S01]  /*1e10*/  LDG.E.U8 R75, desc[UR18][R12.64] ;  /* 0x000000120c4b7981 */ /* 0x0002a2000c1e1100 */
[----:B------:R-:W-:-:S03]  /*1e20*/  IMAD R110, R104, 0x2, R115 ;  /* 0x00000002686e7824 */ /* 0x000fc600078e0273 */
[----:B------:R4:W2:Y:S01]  /*1e30*/  LDG.E.U8 R53, desc[UR18][R54.64] ;  /* 0x0000001236357981 */ /* 0x0008a2000c1e1100 */
[-C--:B0-----:R-:W-:Y:S02]  /*1e40*/  IADD3 R72, P0, PT, R107, R91.reuse, RZ ;  /* 0x0000005b6b487210 */ /* 0x081fe40007f1e0ff */
[-C--:B-1----:R-:W-:Y:S02]  /*1e50*/  IADD3 R12, P1, PT, R83, R91.reuse, RZ ;  /* 0x0000005b530c7210 */ /* 0x082fe40007f3e0ff */
[-C--:B------:R-:W-:Y:S02]  /*1e60*/  LEA.HI.X.SX32 R73, R107, R88.reuse, 0x1, P0 ;  /* 0x000000586b497211 */ /* 0x080fe400000f0eff */
[-C--:B------:R-:W-:Y:S02]  /*1e70*/  LEA.HI.X.SX32 R13, R83, R88.reuse, 0x1, P1 ;  /* 0x00000058530d7211 */ /* 0x080fe400008f0eff */
[C---:B----4-:R-:W-:Y:S01]  /*1e80*/  IADD3 R54, P0, PT, R85.reuse, R91, RZ ;  /* 0x0000005b55367210 */ /* 0x050fe20007f1e0ff */
[----:B------:R-:W-:Y:S01]  /*1e90*/  IMAD R103, R104, 0x4, R110 ;  /* 0x0000000468677824 */ /* 0x000fe200078e026e */
[----:B------:R-:W4:Y:S02]  /*1ea0*/  LDG.E.U8 R14, desc[UR18][R72.64] ;  /* 0x00000012480e7981 */ /* 0x000f24000c1e1100 */
[----:B------:R-:W-:-:S02]  /*1eb0*/  LEA.HI.X.SX32 R55, R85, R88, 0x1, P0 ;  /* 0x0000005855377211 */ /* 0x000fc400000f0eff */
[----:B------:R0:W2:Y:S01]  /*1ec0*/  LDG.E.U8 R74, desc[UR18][R12.64] ;  /* 0x000000120c4a7981 */ /* 0x0000a2000c1e1100 */
[----:B------:R-:W-:-:S03]  /*1ed0*/  IMAD R117, R104, 0x2, R103 ;  /* 0x0000000268757824 */ /* 0x000fc600078e0267 */
[----:B------:R-:W2:Y:S01]  /*1ee0*/  LDG.E.U8 R54, desc[UR18][R54.64] ;  /* 0x0000001236367981 */ /* 0x000ea2000c1e1100 */
[----:B0-----:R-:W-:-:S04]  /*1ef0*/  IADD3 R12, P0, PT, R111, R91, RZ ;  /* 0x0000005b6f0c7210 */ /* 0x001fc80007f1e0ff */
[----:B------:R-:W-:Y:S01]  /*1f00*/  LEA.HI.X.SX32 R13, R111, R88, 0x1, P0 ;  /* 0x000000586f0d7211 */ /* 0x000fe200000f0eff */
[----:B------:R-:W-:Y:S01]  /*1f10*/  IMAD R111, R104, 0x2, R117 ;  /* 0x00000002686f7824 */ /* 0x000fe200078e0275 */
[----:B------:R-:W-:-:S03]  /*1f20*/  IADD3 R84, P0, PT, R121, R91, RZ ;  /* 0x0000005b79547210 */ /* 0x000fc60007f1e0ff */
[C---:B------:R-:W-:Y:S01]  /*1f30*/  IMAD R96, R104.reuse, 0x2, R111 ;  /* 0x0000000268607824 */ /* 0x040fe200078e026f */
[-C--:B------:R-:W-:Y:S01]  /*1f40*/  IADD3 R72, P1, PT, R119, R91.reuse, RZ ;  /* 0x0000005b77487210 */ /* 0x080fe20007f3e0ff */
[----:B------:R-:W2:Y:S01]  /*1f50*/  LDG.E.U8 R13, desc[UR18][R12.64] ;  /* 0x000000120c0d7981 */ /* 0x000ea2000c1e1100 */
[-C--:B------:R-:W-:Y:S01]  /*1f60*/  LEA.HI.X.SX32 R85, R121, R88.reuse, 0x1, P0 ;  /* 0x0000005879557211 */ /* 0x080fe200000f0eff */
[C---:B------:R-:W-:Y:S01]  /*1f70*/  IMAD R107, R104.reuse, 0x2, R96 ;  /* 0x00000002686b7824 */ /* 0x040fe200078e0260 */
[-C--:B------:R-:W-:Y:S02]  /*1f80*/  IADD3 R82, P0, PT, R123, R91.reuse, RZ ;  /* 0x0000005b7b527210 */ /* 0x080fe40007f1e0ff */
[-C--:B------:R-:W-:Y:S01]  /*1f90*/  LEA.HI.X.SX32 R73, R119, R88.reuse, 0x1, P1 ;  /* 0x0000005877497211 */ /* 0x080fe200008f0eff */
[C---:B------:R-:W-:Y:S01]  /*1fa0*/  IMAD R119, R104.reuse, 0x2, R107 ;  /* 0x0000000268777824 */ /* 0x040fe200078e026b */
[----:B------:R-:W-:Y:S01]  /*1fb0*/  LEA.HI.X.SX32 R83, R123, R88, 0x1, P0 ;  /* 0x000000587b537211 */ /* 0x000fe200000f0eff */
[----:B------:R0:W2:Y:S02]  /*1fc0*/  LDG.E.U8 R55, desc[UR18][R84.64] ;  /* 0x0000001254377981 */ /* 0x0000a4000c1e1100 */
[----:B------:R-:W-:Y:S01]  /*1fd0*/  IMAD R118, R104, 0x2, R119 ;  /* 0x0000000268767824 */ /* 0x000fe200078e0277 */
[-C--:B------:R-:W-:Y:S01]  /*1fe0*/  IADD3 R80, P1, PT, R133, R91.reuse, RZ ;  /* 0x0000005b85507210 */ /* 0x080fe20007f3e0ff */
[----:B------:R1:W2:Y:S04]  /*1ff0*/  LDG.E.U8 R12, desc[UR18][R82.64] ;  /* 0x00000012520c7981 */ /* 0x0002a8000c1e1100 */
[----:B------:R-:W2:Y:S01]  /*2000*/  LDG.E.U8 R73, desc[UR18][R72.64] ;  /* 0x0000001248497981 */ /* 0x000ea2000c1e1100 */
[----:B0-----:R-:W-:-:S04]  /*2010*/  IADD3 R84, P0, PT, R135, R91, RZ ;  /* 0x0000005b87547210 */ /* 0x001fc80007f1e0ff */
[----:B------:R-:W-:Y:S01]  /*2020*/  LEA.HI.X.SX32 R85, R135, R88, 0x1, P0 ;  /* 0x0000005887557211 */ /* 0x000fe200000f0eff */
[----:B------:R-:W-:-:S04]  /*2030*/  IMAD R135, R104, 0x4, R118 ;  /* 0x0000000468877824 */ /* 0x000fc800078e0276 */
[----:B------:R-:W-:-:S04]  /*2040*/  IMAD R121, R104, 0x2, R135 ;  /* 0x0000000268797824 */ /* 0x000fc800078e0287 */
[C---:B------:R-:W-:Y:S01]  /*2050*/  IMAD R120, R104.reuse, 0x2, R121 ;  /* 0x0000000268787824 */ /* 0x040fe200078e0279 */
[-C--:B------:R-:W-:Y:S02]  /*2060*/  LEA.HI.X.SX32 R81, R133, R88.reuse, 0x1, P1 ;  /* 0x0000005885517211 */ /* 0x080fe400008f0eff */
[C---:B-1----:R-:W-:Y:S01]  /*2070*/  IADD3 R82, P1, PT, R93.reuse, R91, RZ ;  /* 0x0000005b5d527210 */ /* 0x042fe20007f3e0ff */
[C---:B------:R-:W-:Y:S02]  /*2080*/  IMAD R105, R104.reuse, 0x2, R120 ;  /* 0x0000000268697824 */ /* 0x040fe400078e0278 */
[----:B------:R0:W2:Y:S01]  /*2090*/  LDG.E.U8 R72, desc[UR18][R80.64] ;  /* 0x0000001250487981 */ /* 0x0000a2000c1e1100 */
[----:B------:R-:W-:Y:S01]  /*20a0*/  LEA.HI.X.SX32 R83, R93, R88, 0x1, P1 ;  /* 0x000000585d537211 */ /* 0x000fe200008f0eff */
[----:B------:R-:W-:-:S04]  /*20b0*/  IMAD R137, R104, 0x2, R105 ;  /* 0x0000000268897824 */ /* 0x000fc800078e0269 */
[C---:B------:R-:W-:Y:S01]  /*20c0*/  IMAD R123, R104.reuse, 0x2, R137 ;  /* 0x00000002687b7824 */ /* 0x040fe200078e0289 */
[----:B------:R1:W2:Y:S01]  /*20d0*/  LDG.E.U8 R93, desc[UR18][R82.64] ;  /* 0x00000012525d7981 */ /* 0x0002a2000c1e1100 */
[CC--:B0-----:R-:W-:Y:S02]  /*20e0*/  IADD3 R80, P0, PT, R89.reuse, R91.reuse, RZ ;  /* 0x0000005b59507210 */ /* 0x0c1fe40007f1e0ff */
[----:B------:R-:W-:Y:S02]  /*20f0*/  IMAD R122, R104, 0x2, R123 ;  /* 0x00000002687a7824 */ /* 0x000fe400078e027b */
[----:B------:R-:W-:Y:S02]  /*2100*/  LEA.HI.X.SX32 R81, R89, R88, 0x1, P0 ;  /* 0x0000005859517211 */ /* 0x000fe400000f0eff */
[----:B------:R0:W2:Y:S01]  /*2110*/  LDG.E.U8 R89, desc[UR18][R84.64] ;  /* 0x0000001254597981 */ /* 0x0000a2000c1e1100 */
[----:B-1----:R-:W-:-:S03]  /*2120*/  IADD3 R82, P1, PT, R103, R91, RZ ;  /* 0x0000005b67527210 */ /* 0x002fc60007f3e0ff */
[----:B------:R1:W2:Y:S01]  /*2130*/  LDG.E.U8 R90, desc[UR18][R80.64] ;  /* 0x00000012505a7981 */ /* 0x0002a2000c1e1100 */
[----:B------:R-:W-:Y:S01]  /*2140*/  LEA.HI.X.SX32 R83, R103, R88, 0x1, P1 ;  /* 0x0000005867537211 */ /* 0x000fe200008f0eff */
[----:B------:R-:W-:Y:S01]  /*2150*/  IMAD R103, R104, 0x4, R122 ;  /* 0x0000000468677824 */ /* 0x000fe200078e027a */
[----:B0-----:R-:W-:-:S04]  /*2160*/  IADD3 R84, P0, PT, R95, R91, RZ ;  /* 0x0000005b5f547210 */ /* 0x001fc80007f1e0ff */
[-C--:B------:R-:W-:Y:S02]  /*2170*/  LEA.HI.X.SX32 R85, R95, R88.reuse, 0x1, P0 ;  /* 0x000000585f557211 */ /* 0x080fe400000f0eff */
[CC--:B-1----:R-:W-:Y:S01]  /*2180*/  IADD3 R80, P0, PT, R97.reuse, R91.reuse, RZ ;  /* 0x0000005b61507210 */ /* 0x0c2fe20007f1e0ff */
[C---:B------:R-:W-:Y:S02]  /*2190*/  IMAD R133, R104.reuse, 0x2, R103 ;  /* 0x0000000268857824 */ /* 0x040fe400078e0267 */
[----:B------:R0:W2:Y:S01]  /*21a0*/  LDG.E.U8 R94, desc[UR18][R84.64] ;  /* 0x00000012545e7981 */ /* 0x0000a2000c1e1100 */
[----:B------:R-:W-:Y:S01]  /*21b0*/  LEA.HI.X.SX32 R81, R97, R88, 0x1, P0 ;  /* 0x0000005861517211 */ /* 0x000fe200000f0eff */
[----:B------:R-:W-:Y:S02]  /*21c0*/  IMAD R128, R104, 0x2, R133 ;  /* 0x0000000268807824 */ /* 0x000fe400078e0285 */
[----:B------:R1:W2:Y:S01]  /*21d0*/  LDG.E.U8 R97, desc[UR18][R82.64] ;  /* 0x0000001252617981 */ /* 0x0002a2000c1e1100 */
[----:B0-----:R-:W-:-:S03]  /*21e0*/  IADD3 R84, P0, PT, R107, R91, RZ ;  /* 0x0000005b6b547210 */ /* 0x001fc60007f1e0ff */
[----:B------:R0:W2:Y:S01]  /*21f0*/  LDG.E.U8 R95, desc[UR18][R80.64] ;  /* 0x00000012505f7981 */ /* 0x0000a2000c1e1100 */
[----:B------:R-:W-:Y:S01]  /*2200*/  IMAD R112, R104, 0x2, R128 ;  /* 0x0000000268707824 */ /* 0x000fe200078e0280 */
[----:B------:R-:W-:Y:S02]  /*2210*/  LEA.HI.X.SX32 R85, R107, R88, 0x1, P0 ;  /* 0x000000586b557211 */ /* 0x000fe400000f0eff */
[----:B-1----:R-:W-:-:S03]  /*2220*/  IADD3 R82, P1, PT, R137, R91, RZ ;  /* 0x0000005b89527210 */ /* 0x002fc60007f3e0ff */
[----:B------:R1:W2:Y:S01]  /*2230*/  LDG.E.U8 R100, desc[UR18][R84.64] ;  /* 0x0000001254647981 */ /* 0x0002a2000c1e1100 */
[-C--:B0-----:R-:W-:Y:S02]  /*2240*/  IADD3 R80, P0, PT, R135, R91.reuse, RZ ;  /* 0x0000005b87507210 */ /* 0x081fe40007f1e0ff */
[-C--:B------:R-:W-:Y:S01]  /*2250*/  LEA.HI.X.SX32 R83, R137, R88.reuse, 0x1, P1 ;  /* 0x0000005889537211 */ /* 0x080fe200008f0eff */
[----:B------:R-:W-:Y:S01]  /*2260*/  IMAD R137, R104, 0x2, R112 ;  /* 0x0000000268897824 */ /* 0x000fe200078e0270 */
[----:B------:R-:W-:Y:S02]  /*2270*/  LEA.HI.X.SX32 R81, R135, R88, 0x1, P0 ;  /* 0x0000005887517211 */ /* 0x000fe400000f0eff */
[----:B-1----:R-:W-:-:S03]  /*2280*/  IADD3 R84, P0, PT, R103, R91, RZ ;  /* 0x0000005b67547210 */ /* 0x002fc60007f1e0ff */
[----:B------:R0:W2:Y:S01]  /*2290*/  LDG.E.U8 R102, desc[UR18][R80.64] ;  /* 0x0000001250667981 */ /* 0x0000a2000c1e1100 */
[----:B------:R-:W-:-:S03]  /*22a0*/  LEA.HI.X.SX32 R85, R103, R88, 0x1, P0 ;  /* 0x0000005867557211 */ /* 0x000fc600000f0eff */
[----:B------:R1:W2:Y:S04]  /*22b0*/  LDG.E.U8 R103, desc[UR18][R82.64] ;  /* 0x0000001252677981 */ /* 0x0002a8000c1e1100 */
[----:B------:R-:W2:Y:S01]  /*22c0*/  LDG.E.U8 R106, desc[UR18][R84.64] ;  /* 0x00000012546a7981 */ /* 0x000ea2000c1e1100 */
[CC--:B0-----:R-:W-:Y:S02]  /*22d0*/  IADD3 R80, P1, PT, R137.reuse, R91.reuse, RZ ;  /* 0x0000005b89507210 */ /* 0x0c1fe40007f3e0ff */
[C---:B-1----:R-:W-:Y:S02]  /*22e0*/  IADD3 R82, P0, PT, R86.reuse, R91, RZ ;  /* 0x0000005b56527210 */ /* 0x042fe40007f1e0ff */
[-C--:B------:R-:W-:Y:S02]  /*22f0*/  LEA.HI.X.SX32 R81, R137, R88.reuse, 0x1, P1 ;  /* 0x0000005889517211 */ /* 0x080fe400008f0eff */
[----:B------:R-:W-:-:S02]  /*2300*/  LEA.HI.X.SX32 R83, R86, R88, 0x1, P0 ;  /* 0x0000005856537211 */ /* 0x000fc400000f0eff */
[CC--:B------:R-:W-:Y:S01]  /*2310*/  IADD3 R86, P0, PT, R87.reuse, R91.reuse, RZ ;  /* 0x0000005b57567210 */ /* 0x0c0fe20007f1e0ff */
[----:B------:R0:W3:Y:S03]  /*2320*/  LDG.E.U8 R107, desc[UR18][R80.64] ;  /* 0x00000012506b7981 */ /* 0x0000e6000c1e1100 */
[-C--:B------:R-:W-:Y:S01]  /*2330*/  LEA.HI.X.SX32 R87, R87, R88.reuse, 0x1, P0 ;  /* 0x0000005857577211 */ /* 0x080fe200000f0eff */
[----:B------:R1:W3:Y:S01]  /*2340*/  LDG.E.U8 R108, desc[UR18][R82.64] ;  /* 0x00000012526c7981 */ /* 0x0002e2000c1e1100 */
[-C--:B0-----:R-:W-:Y:S02]  /*2350*/  IADD3 R80, P1, PT, R109, R91.reuse, RZ ;  /* 0x0000005b6d507210 */ /* 0x081fe40007f3e0ff */
[----:B-1----:R-:W-:Y:S02]  /*2360*/  IADD3 R82, P0, PT, R115, R91, RZ ;  /* 0x0000005b73527210 */ /* 0x002fe40007f1e0ff */
[----:B------:R-:W-:-:S02]  /*2370*/  LEA.HI.X.SX32 R81, R109, R88, 0x1, P1 ;  /* 0x000000586d517211 */ /* 0x000fc400008f0eff */
[----:B------:R0:W3:Y:S01]  /*2380*/  LDG.E.U8 R109, desc[UR18][R86.64] ;  /* 0x00000012566d7981 */ /* 0x0000e2000c1e1100 */
[----:B------:R-:W-:Y:S02]  /*2390*/  LEA.HI.X.SX32 R83, R115, R88, 0x1, P0 ;  /* 0x0000005873537211 */ /* 0x000fe400000f0eff */
[-C--:B------:R-:W-:Y:S01]  /*23a0*/  IADD3 R84, P1, PT, R117, R91.reuse, RZ ;  /* 0x0000005b75547210 */ /* 0x080fe20007f3e0ff */
[----:B------:R1:W3:Y:S01]  /*23b0*/  LDG.E.U8 R115, desc[UR18][R80.64] ;  /* 0x0000001250737981 */ /* 0x0002e2000c1e1100 */
[----:B0-----:R-:W-:-:S04]  /*23c0*/  IADD3 R86, P0, PT, R119, R91, RZ ;  /* 0x0000005b77567210 */ /* 0x001fc80007f1e0ff */
[-C--:B------:R-:W-:Y:S02]  /*23d0*/  LEA.HI.X.SX32 R87, R119, R88.reuse, 0x1, P0 ;  /* 0x0000005877577211 */ /* 0x080fe400000f0eff */
[-C--:B-1----:R-:W-:Y:S02]  /*23e0*/  IADD3 R80, P0, PT, R121, R91.reuse, RZ ;  /* 0x0000005b79507210 */ /* 0x082fe40007f1e0ff */
[-C--:B------:R-:W-:Y:S02]  /*23f0*/  LEA.HI.X.SX32 R85, R117, R88.reuse, 0x1, P1 ;  /* 0x0000005875557211 */ /* 0x080fe400008f0eff */
[----:B------:R0:W3:Y:S01]  /*2400*/  LDG.E.U8 R117, desc[UR18][R82.64] ;  /* 0x0000001252757981 */ /* 0x0000e2000c1e1100 */
[----:B------:R-:W-:Y:S01]  /*2410*/  LEA.HI.X.SX32 R81, R121, R88, 0x1, P0 ;  /* 0x0000005879517211 */ /* 0x000fe200000f0eff */
[----:B------:R-:W-:Y:S02]  /*2420*/  IMAD R137, R104, 0x2, R137 ;  /* 0x0000000268897824 */ /* 0x000fe400078e0289 */
[----:B------:R1:W3:Y:S04]  /*2430*/  LDG.E.U8 R119, desc[UR18][R84.64] ;  /* 0x0000001254777981 */ /* 0x0002e8000c1e1100 */
[----:B------:R-:W3:Y:S01]  /*2440*/  LDG.E.U8 R121, desc[UR18][R86.64] ;  /* 0x0000001256797981 */ /* 0x000ee2000c1e1100 */
[----:B0-----:R-:W-:-:S04]  /*2450*/  IADD3 R82, P1, PT, R123, R91, RZ ;  /* 0x0000005b7b527210 */ /* 0x001fc80007f3e0ff */
[-C--:B------:R-:W-:Y:S02]  /*2460*/  LEA.HI.X.SX32 R83, R123, R88.reuse, 0x1, P1 ;  /* 0x000000587b537211 */ /* 0x080fe400008f0eff */
[CC--:B-1----:R-:W-:Y:S01]  /*2470*/  IADD3 R84, P0, PT, R133.reuse, R91.reuse, RZ ;  /* 0x0000005b85547210 */ /* 0x0c2fe20007f1e0ff */
[----:B------:R0:W3:Y:S03]  /*2480*/  LDG.E.U8 R123, desc[UR18][R80.64] ;  /* 0x00000012507b7981 */ /* 0x0000e6000c1e1100 */
[----:B------:R-:W-:Y:S01]  /*2490*/  LEA.HI.X.SX32 R85, R133, R88, 0x1, P0 ;  /* 0x0000005885557211 */ /* 0x000fe200000f0eff */
[----:B------:R1:W3:Y:S04]  /*24a0*/  LDG.E.U8 R124, desc[UR18][R82.64] ;  /* 0x00000012527c7981 */ /* 0x0002e8000c1e1100 */
[----:B------:R5:W3:Y:S01]  /*24b0*/  LDG.E.U8 R126, desc[UR18][R84.64] ;  /* 0x00000012547e7981 */ /* 0x000ae2000c1e1100 */
[----:B0-----:R-:W-:-:S02]  /*24c0*/  IADD3 R80, P1, PT, R137, R91, RZ ;  /* 0x0000005b89507210 */ /* 0x001fc40007f3e0ff */
[-C--:B-1----:R-:W-:Y:S02]  /*24d0*/  IADD3 R82, P0, PT, R113, R91.reuse, RZ ;  /* 0x0000005b71527210 */ /* 0x082fe40007f1e0ff */
[-C--:B------:R-:W-:Y:S02]  /*24e0*/  LEA.HI.X.SX32 R81, R137, R88.reuse, 0x1, P1 ;  /* 0x0000005889517211 */ /* 0x080fe400008f0eff */
[-C--:B------:R-:W-:Y:S02]  /*24f0*/  LEA.HI.X.SX32 R83, R113, R88.reuse, 0x1, P0 ;  /* 0x0000005871537211 */ /* 0x080fe400000f0eff */
[C---:B-----5:R-:W-:Y:S01]  /*2500*/  IADD3 R84, P0, PT, R110.reuse, R91, RZ ;  /* 0x0000005b6e547210 */ /* 0x060fe20007f1e0ff */
[----:B------:R0:W5:Y:S03]  /*2510*/  LDG.E.U8 R113, desc[UR18][R80.64] ;  /* 0x0000001250717981 */ /* 0x000166000c1e1100 */
[----:B------:R-:W-:-:S02]  /*2520*/  LEA.HI.X.SX32 R85, R110, R88, 0x1, P0 ;  /* 0x000000586e557211 */ /* 0x000fc400000f0eff */
[-C--:B------:R-:W-:Y:S01]  /*2530*/  IADD3 R86, P0, PT, R118, R91.reuse, RZ ;  /* 0x0000005b76567210 */ /* 0x080fe20007f1e0ff */
[----:B------:R1:W3:Y:S01]  /*2540*/  LDG.E.U8 R110, desc[UR18][R82.64] ;  /* 0x00000012526e7981 */ /* 0x0002e2000c1e1100 */
[----:B0-----:R-:W-:-:S04]  /*2550*/  IADD3 R80, P1, PT, R111, R91, RZ ;  /* 0x0000005b6f507210 */ /* 0x001fc80007f3e0ff */
[-C--:B------:R-:W-:Y:S02]  /*2560*/  LEA.HI.X.SX32 R81, R111, R88.reuse, 0x1, P1 ;  /* 0x000000586f517211 */ /* 0x080fe400008f0eff */
[----:B------:R-:W-:Y:S01]  /*2570*/  LEA.HI.X.SX32 R87, R118, R88, 0x1, P0 ;  /* 0x0000005876577211 */ /* 0x000fe200000f0eff */
[----:B------:R-:W3:Y:S04]  /*2580*/  LDG.E.U8 R111, desc[UR18][R84.64] ;  /* 0x00000012546f7981 */ /* 0x000ee8000c1e1100 */
[----:B------:R0:W3:Y:S01]  /*2590*/  LDG.E.U8 R133, desc[UR18][R80.64] ;  /* 0x0000001250857981 */ /* 0x0000e2000c1e1100 */
[----:B-1----:R-:W-:Y:S01]  /*25a0*/  LEA.HI R83, R132, 0xee, RZ, 0x1a ;  /* 0x000000ee84537811 */ /* 0x002fe200078fd0ff */
[----:B------:R-:W-:Y:S02]  /*25b0*/  IMAD R140, R139, R104, RZ ;  /* 0x000000688b8c7224 */ /* 0x000fe400078e02ff */
[----:B------:R1:W3:Y:S01]  /*25c0*/  LDG.E.U8 R135, desc[UR18][R86.64] ;  /* 0x0000001256877981 */ /* 0x0002e2000c1e1100 */
[----:B0-----:R-:W-:-:S04]  /*25d0*/  IADD3 R80, P0, PT, R120, R91, RZ ;  /* 0x0000005b78507210 */ /* 0x001fc80007f1e0ff */
[----:B------:R-:W-:Y:S02]  /*25e0*/  LEA.HI.X.SX32 R81, R120, R88, 0x1, P0 ;  /* 0x0000005878517211 */ /* 0x000fe400000f0eff */
[-C--:B------:R-:W-:Y:S01]  /*25f0*/  IADD3 R82, P0, PT, R122, R91.reuse, RZ ;  /* 0x0000005b7a527210 */ /* 0x080fe20007f1e0ff */
[-C--:B------:R-:W-:Y:S01]  /*2600*/  IMAD R118, R83, R104.reuse, RZ ;  /* 0x0000006853767224 */ /* 0x080fe200078e02ff */
[----:B------:R-:W-:Y:S01]  /*2610*/  IADD3 R84, P1, PT, R128, R91, RZ ;  /* 0x0000005b80547210 */ /* 0x000fe20007f3e0ff */
[----:B------:R-:W-:Y:S01]  /*2620*/  IMAD R138, R141, R104, RZ ;  /* 0x000000688d8a7224 */ /* 0x000fe200078e02ff */
[----:B------:R-:W-:Y:S01]  /*2630*/  LEA.HI.X.SX32 R83, R122, R88, 0x1, P0 ;  /* 0x000000587a537211 */ /* 0x000fe200000f0eff */
[-C--:B------:R-:W-:Y:S02]  /*2640*/  IMAD R136, R143, R104.reuse, RZ ;  /* 0x000000688f887224 */ /* 0x080fe400078e02ff */
[-C--:B-1----:R-:W-:Y:S02]  /*2650*/  IMAD R87, R145, R104.reuse, RZ ;  /* 0x0000006891577224 */ /* 0x082fe400078e02ff */
[----:B------:R-:W-:-:S02]  /*2660*/  IMAD R132, R147, R104, RZ ;  /* 0x0000006893847224 */ /* 0x000fc400078e02ff */
[----:B------:R-:W-:Y:S01]  /*2670*/  IMAD R134, R149, R104, RZ ;  /* 0x0000006895867224 */ /* 0x000fe200078e02ff */
[----:B------:R-:W-:Y:S01]  /*2680*/  LEA.HI.X.SX32 R85, R128, R88, 0x1, P1 ;  /* 0x0000005880557211 */ /* 0x000fe200008f0eff */
[----:B------:R-:W-:Y:S01]  /*2690*/  IMAD R104, R104, 0x2, R137 ;  /* 0x0000000268687824 */ /* 0x000fe200078e0289 */
[----:B------:R0:W4:Y:S04]  /*26a0*/  LDG.E.U8 R139, desc[UR18][R82.64] ;  /* 0x00000012528b7981 */ /* 0x000128000c1e1100 */
[----:B------:R1:W4:Y:S04]  /*26b0*/  LDG.E.U8 R137, desc[UR18][R80.64] ;  /* 0x0000001250897981 */ /* 0x000328000c1e1100 */
[----:B------:R1:W4:Y:S01]  /*26c0*/  LDG.E.U8 R141, desc[UR18][R84.64] ;  /* 0x00000012548d7981 */ /* 0x000322000c1e1100 */
[----:B0-----:R-:W-:-:S02]  /*26d0*/  IADD3 R82, P0, PT, R101, R91, RZ ;  /* 0x0000005b65527210 */ /* 0x001fc40007f1e0ff */
[CC--:B-1----:R-:W-:Y:S02]  /*26e0*/  IADD3 R80, P1, PT, R104.reuse, R91.reuse, RZ ;  /* 0x0000005b68507210 */ /* 0x0c2fe40007f3e0ff */
[-C--:B------:R-:W-:Y:S02]  /*26f0*/  LEA.HI.X.SX32 R83, R101, R88.reuse, 0x1, P0 ;  /* 0x0000005865537211 */ /* 0x080fe400000f0eff */
[----:B------:R-:W-:Y:S02]  /*2700*/  LEA.HI.X.SX32 R81, R104, R88, 0x1, P1 ;  /* 0x0000005868517211 */ /* 0x000fe400008f0eff */
[----:B------:R-:W-:-:S03]  /*2710*/  IADD3 R84, P0, PT, R98, R91, RZ ;  /* 0x0000005b62547210 */ /* 0x000fc60007f1e0ff */
[----:B------:R0:W4:Y:S01]  /*2720*/  LDG.E.U8 R101, desc[UR18][R80.64] ;  /* 0x0000001250657981 */ /* 0x000122000c1e1100 */
[----:B------:R-:W-:-:S03]  /*2730*/  LEA.HI.X.SX32 R85, R98, R88, 0x1, P0 ;  /* 0x0000005862557211 */ /* 0x000fc600000f0eff */
[----:B------:R1:W4:Y:S04]  /*2740*/  LDG.E.U8 R98, desc[UR18][R82.64] ;  /* 0x0000001252627981 */ /* 0x000328000c1e1100 */
[----:B------:R1:W4:Y:S01]  /*2750*/  LDG.E.U8 R104, desc[UR18][R84.64] ;  /* 0x0000001254687981 */ /* 0x000322000c1e1100 */
[----:B0-----:R-:W-:-:S04]  /*2760*/  IADD3 R80, P1, PT, R99, R91, RZ ;  /* 0x0000005b63507210 */ /* 0x001fc80007f3e0ff */
[-C--:B------:R-:W-:Y:S02]  /*2770*/  LEA.HI.X.SX32 R81, R99, R88.reuse, 0x1, P1 ;  /* 0x0000005863517211 */ /* 0x080fe400008f0eff */
[CC--:B-1----:R-:W-:Y:S02]  /*2780*/  IADD3 R82, P0, PT, R96.reuse, R91.reuse, RZ ;  /* 0x0000005b60527210 */ /* 0x0c2fe40007f1e0ff */
[C---:B------:R-:W-:Y:S02]  /*2790*/  IADD3 R84, P1, PT, R105.reuse, R91, RZ ;  /* 0x0000005b69547210 */ /* 0x040fe40007f3e0ff */
[-C--:B------:R-:W-:Y:S02]  /*27a0*/  LEA.HI.X.SX32 R83, R96, R88.reuse, 0x1, P0 ;  /* 0x0000005860537211 */ /* 0x080fe400000f0eff */
[----:B------:R0:W4:Y:S01]  /*27b0*/  LDG.E.U8 R96, desc[UR18][R80.64] ;  /* 0x0000001250607981 */ /* 0x000122000c1e1100 */
[----:B------:R-:W-:-:S03]  /*27c0*/  LEA.HI.X.SX32 R85, R105, R88, 0x1, P1 ;  /* 0x0000005869557211 */ /* 0x000fc600008f0eff */
[----:B------:R1:W4:Y:S04]  /*27d0*/  LDG.E.U8 R142, desc[UR18][R82.64] ;  /* 0x00000012528e7981 */ /* 0x000328000c1e1100 */
[----:B------:R1:W4:Y:S01]  /*27e0*/  LDG.E.U8 R144, desc[UR18][R84.64] ;  /* 0x0000001254907981 */ /* 0x000322000c1e1100 */
[-C--:B0-----:R-:W-:Y:S02]  /*27f0*/  IADD3 R80, P1, PT, R112, R91.reuse, RZ ;  /* 0x0000005b70507210 */ /* 0x081fe40007f3e0ff */
[-C--:B-1----:R-:W-:Y:S02]  /*2800*/  IADD3 R82, P0, PT, R140, R91.reuse, RZ ;  /* 0x0000005b8c527210 */ /* 0x082fe40007f1e0ff */
[----:B------:R-:W-:Y:S02]  /*2810*/  LEA.HI.X.SX32 R81, R112, R88, 0x1, P1 ;  /* 0x0000005870517211 */ /* 0x000fe400008f0eff */
[----:B------:R-:W-:-:S02]  /*2820*/  IADD3 R84, P1, PT, R138, R91, RZ ;  /* 0x0000005b8a547210 */ /* 0x000fc40007f3e0ff */
[-C--:B------:R-:W-:Y:S02]  /*2830*/  LEA.HI.X.SX32 R83, R140, R88.reuse, 0x1, P0 ;  /* 0x000000588c537211 */ /* 0x080fe400000f0eff */
[----:B------:R0:W4:Y:S01]  /*2840*/  LDG.E.U8 R140, desc[UR18][R80.64] ;  /* 0x00000012508c7981 */ /* 0x000122000c1e1100 */
[----:B------:R-:W-:-:S03]  /*2850*/  LEA.HI.X.SX32 R85, R138, R88, 0x1, P1 ;  /* 0x000000588a557211 */ /* 0x000fc600008f0eff */
[----:B------:R-:W4:Y:S04]  /*2860*/  LDG.E.U8 R112, desc[UR18][R82.64] ;  /* 0x0000001252707981 */ /* 0x000f28000c1e1100 */
[----:B------:R1:W4:Y:S01]  /*2870*/  LDG.E.U8 R120, desc[UR18][R84.64] ;  /* 0x0000001254787981 */ /* 0x000322000c1e1100 */
[----:B0-----:R-:W-:-:S04]  /*2880*/  IADD3 R80, P0, PT, R136, R91, RZ ;  /* 0x0000005b88507210 */ /* 0x001fc80007f1e0ff */
[----:B------:R-:W-:Y:S02]  /*2890*/  LEA.HI.X.SX32 R81, R136, R88, 0x1, P0 ;  /* 0x0000005888517211 */ /* 0x000fe400000f0eff */
[----:B-1----:R-:W-:-:S03]  /*28a0*/  IADD3 R84, P0, PT, R132, R91, RZ ;  /* 0x0000005b84547210 */ /* 0x002fc60007f1e0ff */
[----:B------:R0:W4:Y:S01]  /*28b0*/  LDG.E.U8 R122, desc[UR18][R80.64] ;  /* 0x00000012507a7981 */ /* 0x000122000c1e1100 */
[CC--:B------:R-:W-:Y:S02]  /*28c0*/  IADD3 R82, P1, PT, R87.reuse, R91.reuse, RZ ;  /* 0x0000005b57527210 */ /* 0x0c0fe40007f3e0ff */
[-C--:B------:R-:W-:Y:S02]  /*28d0*/  LEA.HI.X.SX32 R85, R132, R88.reuse, 0x1, P0 ;  /* 0x0000005884557211 */ /* 0x080fe400000f0eff */
[-C--:B------:R-:W-:Y:S02]  /*28e0*/  IADD3 R86, P2, PT, R134, R91.reuse, RZ ;  /* 0x0000005b86567210 */ /* 0x080fe40007f5e0ff */
[-C--:B------:R-:W-:Y:S01]  /*28f0*/  LEA.HI.X.SX32 R83, R87, R88.reuse, 0x1, P1 ;  /* 0x0000005857537211 */ /* 0x080fe200008f0eff */
[----:B------:R-:W4:Y:S01]  /*2900*/  LDG.E.U8 R132, desc[UR18][R84.64] ;  /* 0x0000001254847981 */ /* 0x000f22000c1e1100 */
[----:B0-----:R-:W-:Y:S02]  /*2910*/  IADD3 R80, P0, PT, R118, R91, RZ ;  /* 0x0000005b76507210 */ /* 0x001fe40007f1e0ff */
[-C--:B------:R-:W-:Y:S01]  /*2920*/  LEA.HI.X.SX32 R87, R134, R88.reuse, 0x1, P2 ;  /* 0x0000005886577211 */ /* 0x080fe200010f0eff */
[----:B------:R0:W4:Y:S01]  /*2930*/  LDG.E.U8 R128, desc[UR18][R82.64] ;  /* 0x0000001252807981 */ /* 0x000122000c1e1100 */
[----:B------:R-:W-:-:S03]  /*2940*/  LEA.HI.X.SX32 R81, R118, R88, 0x1, P0 ;  /* 0x0000005876517211 */ /* 0x000fc600000f0eff */
[----:B------:R-:W4:Y:S04]  /*2950*/  LDG.E.U8 R86, desc[UR18][R86.64] ;  /* 0x0000001256567981 */ /* 0x000f28000c1e1100 */
[----:B------:R-:W4:Y:S01]  /*2960*/  LDG.E.U8 R88, desc[UR18][R80.64] ;  /* 0x0000001250587981 */ /* 0x000f22000c1e1100 */
[----:B0-----:R-:W0:Y:S02]  /*2970*/  S2R R83, SR_TID.X ;  /* 0x0000000000537919 */ /* 0x001e240000002100 */
[----:B0-----:R-:W-:-:S04]  /*2980*/  SHF.R.U32.HI R91, RZ, 0x5, R83 ;  /* 0x00000005ff5b7819 */ /* 0x001fc80000011653 */
[----:B------:R-:W-:Y:S02]  /*2990*/  R2UR UR60, R91 ;  /* 0x000000005b3c72ca */ /* 0x000fe400000e0000 */
[----:B------:R-:W-:-:S04]  /*29a0*/  LOP3.LUT R157, R83, 0x7f, RZ, 0xc0, !PT ;  /* 0x0000007f539d7812 */ /* 0x000fc800078ec0ff */
[----:B------:R-:W-:-:S07]  /*29b0*/  LOP3.LUT R153, R157, 0x10, RZ, 0x3c, !PT ;  /* 0x000000109d997812 */ /* 0x000fce00078e3cff */
[----:B------:R-:W-:Y:S01]  /*29c0*/  USHF.L.U32 UR11, UR60, 0x15, URZ ;  /* 0x000000153c0b7899 */ /* 0x000fe200080006ff */
[----:B------:R-:W-:-:S03]  /*29d0*/  LOP3.LUT R152, R157, 0x20, RZ, 0x3c, !PT ;  /* 0x000000209d987812 */ /* 0x000fc600078e3cff */
[----:B------:R-:W-:Y:S01]  /*29e0*/  ULOP3.LUT UR11, UR11, 0x600000, URZ, 0xc0, !UPT ;  /* 0x006000000b0b7892 */ /* 0x000fe2000f8ec0ff */
[----:B------:R-:W-:Y:S01]  /*29f0*/  LOP3.LUT R151, R157, 0x30, RZ, 0x3c, !PT ;  /* 0x000000309d977812 */ /* 0x000fe200078e3cff */
[----:B------:R-:W-:Y:S02]  /*2a00*/  STS.U8 [R157+UR9+0x18000], R59 ;  /* 0x0180003b9d007988 */ /* 0x000fe40008000009 */
[----:B------:R-:W-:Y:S02]  /*2a10*/  UIADD3 UR11, UPT, UPT, UR10, UR11, URZ ;  /* 0x0000000b0a0b7290 */ /* 0x000fe4000fffe0ff */
[----:B--2---:R-:W-:Y:S04]  /*2a20*/  STS.U8 [R157+UR9+0x18200], R63 ;  /* 0x0182003f9d007988 */ /* 0x004fe80008000009 */
[----:B------:R-:W-:Y:S04]  /*2a30*/  STS.U8 [R157+UR9+0x18400], R60 ;  /* 0x0184003c9d007988 */ /* 0x000fe80008000009 */
        /* <DEDUP_REMOVED lines=28> */
[----:B---3--:R-:W-:Y:S01]  /*2c00*/  STS.U8 [R157+UR9+0x1be00], R107 ;  /* 0x01be006b9d007988 */ /* 0x008fe20008000009 */
[----:B------:R-:W-:-:S03]  /*2c10*/  LOP3.LUT P0, RZ, R83, 0x7f, RZ, 0xc0, !PT ;  /* 0x0000007f53ff7812 */ /* 0x000fc6000780c0ff */
        /* <DEDUP_REMOVED lines=25> */
[----:B------:R0:W-:Y:S04]  /*2db0*/  STS.U8 [R153+UR9+0x1b280], R117 ;  /* 0x01b2807599007988 */ /* 0x0001e80008000009 */
[----:B------:R-:W-:Y:S04]  /*2dc0*/  STS.U8 [R153+UR9+0x1b480], R119 ;  /* 0x01b4807799007988 */ /* 0x000fe80008000009 */
[----:B------:R-:W-:Y:S04]  /*2dd0*/  STS.U8 [R153+UR9+0x1b680], R121 ;  /* 0x01b6807999007988 */ /* 0x000fe80008000009 */
[----:B------:R-:W-:Y:S04]  /*2de0*/  STS.U8 [R153+UR9+0x1b880], R123 ;  /* 0x01b8807b99007988 */ /* 0x000fe80008000009 */
[----:B------:R-:W-:Y:S04]  /*2df0*/  STS.U8 [R153+UR9+0x1ba80], R124 ;  /* 0x01ba807c99007988 */ /* 0x000fe80008000009 */
[----:B------:R-:W-:Y:S04]  /*2e00*/  STS.U8 [R153+UR9+0x1bc80], R126 ;  /* 0x01bc807e99007988 */ /* 0x000fe80008000009 */
[----:B-----5:R-:W-:Y:S01]  /*2e10*/  STS.U8 [R153+UR9+0x1be80], R113 ;  /* 0x01be807199007988 */ /* 0x020fe20008000009 */
[----:B------:R-:W-:Y:S01]  /*2e20*/  STTM.16dp32bit_t0_t15.x128 tmem[UR11], RZ ;  /* 0x000000ff000079ed */ /* 0x000fe20008b8000b */
[----:B------:R-:W-:Y:S02]  /*2e30*/  STTM.16dp32bit_t16_t31.x128 tmem[UR11+0x80], RZ ;  /* 0x000080ff000079ed */ /* 0x000fe40008ba000b */
[----:B------:R-:W-:Y:S01]  /*2e40*/  STS.U8 [R152+UR9+0x18100], R33 ;  /* 0x0181002198007988 */ /* 0x000fe20008000009 */
[----:B------:R-:W-:Y:S01]  /*2e50*/  VOTEU.ALL UP1, P0 ;  /* 0x0000000000ff7886 */ /* 0x000fe20000020000 */
[----:B------:R-:W-:-:S02]  /*2e60*/  VOTEU.ALL UP2, P0 ;  /* 0x0000000000ff7886 */ /* 0x000fc40000040000 */
[----:B------:R-:W-:Y:S01]  /*2e70*/  STL [R1+0x1040], R82 ;  /* 0x0010405201007387 */ /* 0x000fe20000100800 */
[----:B------:R-:W-:Y:S02]  /*2e80*/  USHF.L.U32 UR22, UR22, 0x3, URZ ;  /* 0x0000000316167899 */ /* 0x000fe400080006ff */
[----:B------:R-:W-:Y:S01]  /*2e90*/  USHF.L.U32 UR32, UR32, 0x3, URZ ;  /* 0x0000000320207899 */ /* 0x000fe200080006ff */
[----:B------:R-:W-:Y:S01]  /*2ea0*/  STS.U8 [R152+UR9+0x18300], R32 ;  /* 0x0183002098007988 */ /* 0x000fe20008000009 */
[----:B------:R-:W-:Y:S02]  /*2eb0*/  USHF.L.U32 UR29, UR29, 0x4, URZ ;  /* 0x000000041d1d7899 */ /* 0x000fe400080006ff */
[----:B------:R-:W-:Y:S01]  /*2ec0*/  USHF.L.U32 UR16, UR16, 0x4, URZ ;  /* 0x0000000410107899 */ /* 0x000fe200080006ff */
[----:B------:R-:W-:Y:S01]  /*2ed0*/  STS.U8 [R152+UR9+0x18500], R31 ;  /* 0x0185001f98007988 */ /* 0x000fe20008000009 */
[----:B------:R-:W-:Y:S02]  /*2ee0*/  UIMAD UR51, UR51, 0x18, URZ ;  /* 0x00000018333378a4 */ /* 0x000fe4000f8e02ff */
[----:B------:R-:W-:Y:S01]  /*2ef0*/  USHF.L.U32 UR49, UR49, 0x5, URZ ;  /* 0x0000000531317899 */ /* 0x000fe200080006ff */
[----:B------:R-:W-:Y:S01]  /*2f00*/  STS.U8 [R152+UR9+0x18700], R30 ;  /* 0x0187001e98007988 */ /* 0x000fe20008000009 */
[----:B------:R-:W-:Y:S01]  /*2f10*/  UIMAD UR47, UR47, 0x28, URZ ;  /* 0x000000282f2f78a4 */ /* 0x000fe2000f8e02ff */
[----:B------:R-:W-:Y:S01]  /*2f20*/  PRMT R150, RZ, 0x7610, R150 ;  /* 0x00007610ff967816 */ /* 0x000fe20000000096 */
[----:B------:R-:W-:Y:S01]  /*2f30*/  UIMAD UR50, UR50, 0x30, URZ ;  /* 0x00000030323278a4 */ /* 0x000fe2000f8e02ff */
[----:B------:R-:W-:Y:S01]  /*2f40*/  STS.U8 [R152+UR9+0x18900], R29 ;  /* 0x0189001d98007988 */ /* 0x000fe20008000009 */
[----:B------:R-:W-:Y:S01]  /*2f50*/  PRMT R145, RZ, 0x7610, R145 ;  /* 0x00007610ff917816 */ /* 0x000fe20000000091 */
[----:B------:R-:W-:-:S02]  /*2f60*/  UIMAD UR46, UR46, 0x38, URZ ;  /* 0x000000382e2e78a4 */ /* 0x000fc4000f8e02ff */
[----:B------:R-:W-:Y:S01]  /*2f70*/  UIMAD UR61, UR61, 0x11, URZ ;  /* 0x000000113d3d78a4 */ /* 0x000fe2000f8e02ff */
[----:B------:R-:W-:Y:S01]  /*2f80*/  STS.U8 [R152+UR9+0x18b00], R28 ;  /* 0x018b001c98007988 */ /* 0x000fe20008000009 */
[----:B------:R-:W-:Y:S02]  /*2f90*/  UIMAD UR48, UR48, 0x9, URZ ;  /* 0x00000009303078a4 */ /* 0x000fe4000f8e02ff */
[----:B------:R-:W-:Y:S01]  /*2fa0*/  UIMAD UR59, UR59, 0x11, URZ ;  /* 0x000000113b3b78a4 */ /* 0x000fe2000f8e02ff */
        /* <DEDUP_REMOVED lines=9> */
[----:B------:R-:W-:Y:S01]  /*3040*/  UIMAD UR45, UR45, 0x31, URZ ;  /* 0x000000312d2d78a4 */ /* 0x000fe2000f8e02ff */
[----:B------:R-:W-:Y:S01]  /*3050*/  PRMT R149, RZ, 0x7610, R149 ;  /* 0x00007610ff957816 */ /* 0x000fe20000000095 */
[----:B------:R-:W-:Y:S01]  /*3060*/  STS.U8 [R152+UR9+0x19300], R24 ;  /* 0x0193001898007988 */ /* 0x000fe20008000009 */
[----:B------:R-:W-:-:S02]  /*3070*/  UIMAD UR33, UR33, 0x41, URZ ;  /* 0x00000041212178a4 */ /* 0x000fc4000f8e02ff */
[----:B------:R-:W-:Y:S01]  /*3080*/  UIMAD UR30, UR30, 0x39, URZ ;  /* 0x000000391e1e78a4 */ /* 0x000fe2000f8e02ff */
[----:B------:R-:W-:Y:S01]  /*3090*/  STS.U8 [R152+UR9+0x19500], R23 ;  /* 0x0195001798007988 */ /* 0x000fe20008000009 */
[----:B------:R-:W-:Y:S02]  /*30a0*/  UIMAD UR34, UR34, 0xa, URZ ;  /* 0x0000000a222278a4 */ /* 0x000fe4000f8e02ff */
[----:B------:R-:W-:Y:S01]  /*30b0*/  UIMAD UR7, UR7, 0xa, URZ ;  /* 0x0000000a070778a4 */ /* 0x000fe2000f8e02ff */
[----:B------:R-:W-:Y:S01]  /*30c0*/  STS.U8 [R152+UR9+0x19700], R22 ;  /* 0x0197001698007988 */ /* 0x000fe20008000009 */
[----:B------:R-:W-:Y:S02]  /*30d0*/  UIMAD UR27, UR27, 0x12, URZ ;  /* 0x000000121b1b78a4 */ /* 0x000fe4000f8e02ff */
[----:B------:R-:W-:Y:S01]  /*30e0*/  UIMAD UR28, UR28, 0x12, URZ ;  /* 0x000000121c1c78a4 */ /* 0x000fe2000f8e02ff */
[----:B------:R-:W-:Y:S01]  /*30f0*/  STS.U8 [R152+UR9+0x19900], R21 ;  /* 0x0199001598007988 */ /* 0x000fe20008000009 */
[----:B------:R-:W-:-:S02]  /*3100*/  UIMAD UR26, UR26, 0x3, URZ ;  /* 0x000000031a1a78a4 */ /* 0x000fc4000f8e02ff */
[----:B------:R-:W-:Y:S01]  /*3110*/  UIMAD UR25, UR25, 0x3, URZ ;  /* 0x00000003191978a4 */ /* 0x000fe2000f8e02ff */
[----:B------:R-:W-:Y:S01]  /*3120*/  STS.U8 [R152+UR9+0x19b00], R20 ;  /* 0x019b001498007988 */ /* 0x000fe20008000009 */
[----:B------:R-:W-:Y:S02]  /*3130*/  UIMAD UR14, UR14, 0x1a, URZ ;  /* 0x0000001a0e0e78a4 */ /* 0x000fe4000f8e02ff */
[----:B------:R-:W-:Y:S01]  /*3140*/  UIMAD UR23, UR23, 0x22, URZ ;  /* 0x00000022171778a4 */ /* 0x000fe2000f8e02ff */
[----:B------:R-:W-:Y:S01]  /*3150*/  STS.U8 [R152+UR9+0x19d00], R19 ;  /* 0x019d001398007988 */ /* 0x000fe20008000009 */
[----:B------:R-:W-:Y:S01]  /*3160*/  PRMT R156, RZ, 0x7610, R156 ;  /* 0x00007610ff9c7816 */ /* 0x000fe2000000009c */
[----:B------:R-:W-:Y:S01]  /*3170*/  UIMAD UR21, UR21, 0x2a, URZ ;  /* 0x0000002a151578a4 */ /* 0x000fe2000f8e02ff */
[----:B------:R-:W-:Y:S01]  /*3180*/  PRMT R162, RZ, 0x7610, R162 ;  /* 0x00007610ffa27816 */ /* 0x000fe200000000a2 */
        /* <DEDUP_REMOVED lines=12> */
[----:B------:R-:W-:Y:S02]  /*3250*/  USHF.L.U32 UR15, UR15, 0x2, URZ ;  /* 0x000000020f0f7899 */ /* 0x000fe400080006ff */
[----:B------:R-:W-:Y:S01]  /*3260*/  UIMAD UR24, UR24, 0xc, URZ ;  /* 0x0000000c181878a4 */ /* 0x000fe2000f8e02ff */
[----:B----4-:R-:W-:Y:S01]  /*3270*/  STS.U8 [R152+UR9+0x1a700], R14 ;  /* 0x01a7000e98007988 */ /* 0x010fe20008000009 */
[----:B------:R-:W-:Y:S02]  /*3280*/  UIMAD UR44, UR44, 0xc, URZ ;  /* 0x0000000c2c2c78a4 */ /* 0x000fe4000f8e02ff */
[----:B------:R-:W-:Y:S01]  /*3290*/  USHF.L.U32 UR31, UR31, 0x2, URZ ;  /* 0x000000021f1f7899 */ /* 0x000fe200080006ff */
[----:B------:R-:W-:Y:S01]  /*32a0*/  STS.U8 [R152+UR9+0x1a900], R13 ;  /* 0x01a9000d98007988 */ /* 0x000fe20008000009 */
[----:B------:R-:W-:-:S02]  /*32b0*/  UIMAD UR43, UR43, 0x13, URZ ;  /* 0x000000132b2b78a4 */ /* 0x000fc4000f8e02ff */
[----:B------:R-:W-:Y:S01]  /*32c0*/  UIMAD UR39, UR39, 0x1b, URZ ;  /* 0x0000001b272778a4 */ /* 0x000fe2000f8e02ff */
        /* <DEDUP_REMOVED lines=17> */
[----:B0-----:R-:W0:Y:S02]  /*33e0*/  LDC R117, c[0x0][0x3c4] ;  /* 0x0000f100ff757b82 */ /* 0x001e240000000800 */
[----:B------:R-:W-:Y:S04]  /*33f0*/  STS.U8 [R152+UR9+0x1b500], R133 ;  /* 0x01b5008598007988 */ /* 0x000fe80008000009 */
[----:B------:R1:W-:Y:S04]  /*3400*/  STS.U8 [R152+UR9+0x1b700], R135 ;  /* 0x01b7008798007988 */ /* 0x0003e80008000009 */
[----:B------:R-:W-:Y:S04]  /*3410*/  STS.U8 [R152+UR9+0x1b900], R137 ;  /* 0x01b9008998007988 */ /* 0x000fe80008000009 */
[----:B------:R-:W-:Y:S01]  /*3420*/  STS.U8 [R152+UR9+0x1bb00], R139 ;  /* 0x01bb008b98007988 */ /* 0x000fe20008000009 */
[----:B-1----:R-:W1:Y:S03]  /*3430*/  LDC.64 R134, c[0x0][0x388] ;  /* 0x0000e200ff867b82 */ /* 0x002e660000000a00 */
[----:B------:R-:W-:Y:S04]  /*3440*/  STS.U8 [R152+UR9+0x1bd00], R141 ;  /* 0x01bd008d98007988 */ /* 0x000fe80008000009 */
[----:B------:R-:W-:Y:S04]  /*3450*/  STS.U8 [R152+UR9+0x1bf00], R101 ;  /* 0x01bf006598007988 */ /* 0x000fe80008000009 */
[----:B------:R2:W-:Y:S04]  /*3460*/  STS.U8 [R151+UR9+0x19b80], R3 ;  /* 0x019b800397007988 */ /* 0x0005e80008000009 */
[----:B------:R-:W-:Y:S01]  /*3470*/  STS.U8 [R151+UR9+0x1bf80], R11 ;  /* 0x01bf800b97007988 */ /* 0x000fe20008000009 */
[----:B--2---:R-:W-:-:S02]  /*3480*/  LOP3.LUT R3, R83, 0x7f, RZ, 0xc0, !PT ;  /* 0x0000007f53037812 */ /* 0x004fc400078ec0ff */
[----:B------:R-:W2:Y:S01]  /*3490*/  S2R R83, SR_CTAID.X ;  /* 0x0000000000537919 */ /* 0x000ea20000002500 */
        /* <DEDUP_REMOVED lines=11> */
[----:B------:R-:W-:Y:S01]  /*3550*/  STS.U8 [R151+UR9+0x1ad80], R104 ;  /* 0x01ad806897007988 */ /* 0x000fe20008000009 */
[----:B---3--:R-:W3:Y:S03]  /*3560*/  LDC.64 R6, c[0x0][0x3c0] ;  /* 0x0000f000ff067b82 */ /* 0x008ee60000000a00 */
        /* <DEDUP_REMOVED lines=10> */
[----:B------:R4:W-:Y:S04]  /*3610*/  STS.U8 [R151+UR9+0x19f80], R2 ;  /* 0x019f800297007988 */ /* 0x0009e80008000009 */
[----:B------:R-:W-:Y:S04]  /*3620*/  STS.U8 [R151+UR9+0x1a380], R112 ;  /* 0x01a3807097007988 */ /* 0x000fe80008000009 */
[----:B------:R-:W-:Y:S04]  /*3630*/  STS.U8 [R151+UR9+0x1a780], R120 ;  /* 0x01a7807897007988 */ /* 0x000fe80008000009 */
[----:B------:R-:W-:Y:S04]  /*3640*/  STS.U8 [R151+UR9+0x1ab80], R122 ;  /* 0x01ab807a97007988 */ /* 0x000fe80008000009 */
[----:B------:R-:W-:Y:S04]  /*3650*/  STS.U8 [R151+UR9+0x1af80], R128 ;  /* 0x01af808097007988 */ /* 0x000fe80008000009 */
[----:B------:R-:W-:Y:S04]  /*3660*/  STS.U8 [R151+UR9+0x1b380], R132 ;  /* 0x01b3808497007988 */ /* 0x000fe80008000009 */
[----:B------:R-:W-:Y:S04]  /*3670*/  STS.U8 [R151+UR9+0x1b780], R86 ;  /* 0x01b7805697007988 */ /* 0x000fe80008000009 */
[----:B------:R-:W-:Y:S01]  /*3680*/  STS.U8 [R151+UR9+0x1bb80], R88 ;  /* 0x01bb805897007988 */ /* 0x000fe20008000009 */
[----:B------:R-:W-:Y:S01]  /*3690*/  IMAD R3, R3, UR12, RZ ;  /* 0x0000000c03037c24 */ /* 0x000fe2000f8e02ff */
[----:B------:R-:W-:-:S04]  /*36a0*/  @!UP1 UIADD3 UR40, UPT, UPT, -UR4, 0x100000, URZ ;  /* 0x0010000004289890 */ /* 0x000fc8000fffe1ff */
[----:B------:R-:W-:Y:S02]  /*36b0*/  @!UP1 USHF.L.U32 UR41, UR40, 0xb, URZ ;  /* 0x0000000b28299899 */ /* 0x000fe400080006ff */
[----:B------:R-:W-:Y:S01]  /*36c0*/  @!UP1 USHF.L.U32 UR40, UR40, 0x1, URZ ;  /* 0x0000000128289899 */ /* 0x000fe200080006ff */
[----:B---3--:R-:W-:Y:S01]  /*36d0*/  IMAD R0, R6, UR8, RZ ;  /* 0x0000000806007c24 */ /* 0x008fe2000f8e02ff */
[----:B------:R-:W3:Y:S01]  /*36e0*/  FENCE.VIEW.ASYNC.T ;  /* 0x00000000000073c6 */ /* 0x000ee20000000200 */
[----:B------:R-:W-:Y:S01]  /*36f0*/  UIADD3 UR12, UPT, UPT, UR9, 0x1e000, URZ ;  /* 0x0001e000090c7890 */ /* 0x000fe2000fffe0ff */
[----:B---3--:R-:W-:Y:S01]  /*3700*/  BAR.SYNC.DEFER_BLOCKING 0x0 ;  /* 0x0000000000007b1d */ /* 0x008fe20000010000 */
[----:B--2---:R-:W-:Y:S01]  /*3710*/  IMAD.SHL.U32 R83, R83, 0x40, RZ ;  /* 0x0000004053537824 */ /* 0x004fe200078e00ff */
[----:B-1----:R-:W-:-:S04]  /*3720*/  IADD3 R134, P1, PT, R0, R134, RZ ;  /* 0x0000008600867210 */ /* 0x002fc80007f3e0ff */
[----:B------:R-:W-:Y:S01]  /*3730*/  STL.64 [R1+0x1048], R62 ;  /* 0x0010483e01007387 */ /* 0x000fe20000100a00 */
[----:B------:R-:W-:Y:S01]  /*3740*/  PRMT R153, RZ, 0x7610, R153 ;  /* 0x00007610ff997816 */ /* 0x000fe20000000099 */
[----:B------:R-:W-:Y:S02]  /*3750*/  USHF.R.S32.HI UR64, URZ, 0x1f, UR22 ;  /* 0x0000001fff407899 */ /* 0x000fe40008011416 */
[----:B------:R-:W-:Y:S01]  /*3760*/  USHF.R.S32.HI UR63, URZ, 0x1f, UR29 ;  /* 0x0000001fff3f7899 */ /* 0x000fe2000801141d */
[----:B------:R-:W-:Y:S01]  /*3770*/  STL.64 [R1+0x1050], R56 ;  /* 0x0010503801007387 */ /* 0x000fe20000100a00 */
[----:B------:R-:W-:Y:S01]  /*3780*/  USHF.R.S32.HI UR72, URZ, 0x1f, UR51 ;  /* 0x0000001fff487899 */ /* 0x000fe20008011433 */
[----:B----4-:R-:W-:Y:S01]  /*3790*/  PRMT R2, RZ, 0x7610, R2 ;  /* 0x00007610ff027816 */ /* 0x010fe20000000002 */
[----:B------:R-:W-:Y:S01]  /*37a0*/  USHF.R.S32.HI UR70, URZ, 0x1f, UR49 ;  /* 0x0000001fff467899 */ /* 0x000fe20008011431 */
[----:B------:R1:W-:Y:S01]  /*37b0*/  STL.64 [R1+0x1060], R64 ;  /* 0x0010604001007387 */ /* 0x0003e20000100a00 */
[----:B------:R-:W-:-:S02]  /*37c0*/  USHF.R.S32.HI UR68, URZ, 0x1f, UR47 ;  /* 0x0000001fff447899 */ /* 0x000fc4000801142f */
[----:B------:R-:W-:Y:S02]  /*37d0*/  USHF.R.S32.HI UR67, URZ, 0x1f, UR50 ;  /* 0x0000001fff437899 */ /* 0x000fe40008011432 */
[----:B------:R-:W-:Y:S01]  /*37e0*/  USHF.R.S32.HI UR71, URZ, 0x1f, UR46 ;  /* 0x0000001fff477899 */ /* 0x000fe2000801142e */
[----:B------:R-:W-:Y:S01]  /*37f0*/  PRMT R131, RZ, 0x7610, R131 ;  /* 0x00007610ff837816 */ /* 0x000fe20000000083 */
[----:B------:R-:W2:Y:S02]  /*3800*/  FENCE.VIEW.ASYNC.S ;  /* 0x00000000000073c6 */ /* 0x000ea40000000000 */
[----:B--2---:R2:W3:Y:S01]  /*3810*/  @!UP2 SYNCS.EXCH.64 URZ, [UR12], UR40 ;  /* 0x000000280cffa5b2 */ /* 0x0044e20008000100 */
[----:B------:R-:W-:Y:S01]  /*3820*/  LEA.HI.X.SX32 R4, R0, R135, 0x1, P1 ;  /* 0x0000008700047211 */ /* 0x000fe200008f0eff */
[----:B-1----:R-:W-:Y:S01]  /*3830*/  VIADD R64, R83, 0x40 ;  /* 0x0000004053407836 */ /* 0x002fe20000000000 */
[----:B------:R-:W-:-:S04]  /*3840*/  IADD3 R132, P2, PT, R3, R134, RZ ;  /* 0x0000008603847210 */ /* 0x000fc80007f5e0ff */
[----:B------:R-:W-:Y:S02]  /*3850*/  ISETP.GT.AND P1, PT, R64, RZ, PT ;  /* 0x000000ff4000720c */ /* 0x000fe40003f24270 */
[----:B------:R-:W-:Y:S01]  /*3860*/  LEA.HI.X.SX32 R133, R3, R4, 0x1, P2 ;  /* 0x0000000403857211 */ /* 0x000fe200010f0eff */
[----:B---3--:R-:W-:Y:S01]  /*3870*/  BAR.SYNC.DEFER_BLOCKING 0x0 ;  /* 0x0000000000007b1d */ /* 0x008fe20000010000 */
[----:B------:R-:W-:Y:S01]  /*3880*/  PRMT R140, RZ, 0x7610, R140 ;  /* 0x00007610ff8c7816 */ /* 0x000fe2000000008c */
[----:B------:R-:W-:Y:S02]  /*3890*/  USHF.R.S32.HI UR75, URZ, 0x1f, UR61 ;  /* 0x0000001fff4b7899 */ /* 0x000fe4000801143d */
[----:B------:R-:W-:Y:S01]  /*38a0*/  USHF.R.S32.HI UR65, URZ, 0x1f, UR48 ;  /* 0x0000001fff417899 */ /* 0x000fe20008011430 */
[----:B------:R-:W-:Y:S01]  /*38b0*/  PRMT R152, RZ, 0x7610, R152 ;  /* 0x00007610ff987816 */ /* 0x000fe20000000098 */
[----:B------:R-:W-:Y:S02]  /*38c0*/  USHF.R.S32.HI UR74, URZ, 0x1f, UR56 ;  /* 0x0000001fff4a7899 */ /* 0x000fe40008011438 */
[----:B------:R-:W-:-:S02]  /*38d0*/  USHF.R.S32.HI UR69, URZ, 0x1f, UR57 ;  /* 0x0000001fff457899 */ /* 0x000fc40008011439 */
[----:B------:R-:W-:Y:S01]  /*38e0*/  USHF.R.S32.HI UR76, URZ, 0x1f, UR45 ;  /* 0x0000001fff4c7899 */ /* 0x000fe2000801142d */
[----:B------:R-:W-:Y:S01]  /*38f0*/  PRMT R144, RZ, 0x7610, R144 ;  /* 0x00007610ff907816 */ /* 0x000fe20000000090 */
[----:B------:R-:W1:Y:S01]  /*3900*/  LDC R114, c[0x0][0x3c4] ;  /* 0x0000f100ff727b82 */ /* 0x000e620000000800 */
[----:B------:R-:W-:Y:S02]  /*3910*/  PRMT R130, RZ, 0x7610, R130 ;  /* 0x00007610ff827816 */ /* 0x000fe40000000082 */
[----:B------:R-:W-:Y:S02]  /*3920*/  PRMT R139, RZ, 0x7610, R139 ;  /* 0x00007610ff8b7816 */ /* 0x000fe4000000008b */
[----:B------:R-:W-:Y:S02]  /*3930*/  PRMT R129, RZ, 0x7610, R129 ;  /* 0x00007610ff817816 */ /* 0x000fe40000000081 */
[----:B------:R-:W-:Y:S01]  /*3940*/  PRMT R142, RZ, 0x7610, R142 ;  /* 0x00007610ff8e7816 */ /* 0x000fe2000000008e */
[----:B------:R-:W3:Y:S01]  /*3950*/  LDC R120, c[0x0][0x3c4] ;  /* 0x0000f100ff787b82 */ /* 0x000ee20000000800 */
[----:B------:R-:W4:Y:S04]  /*3960*/  @P1 LDG.E.U8 R153, desc[UR18][R132.64] ;  /* 0x0000001284991981 */ /* 0x000f28000c1e1100 */
[----:B------:R-:W-:Y:S04]  /*3970*/  STL.64 [R1+0x1068], R60 ;  /* 0x0010683c01007387 */ /* 0x000fe80000100a00 */
[----:B------:R-:W-:Y:S04]  /*3980*/  STL.64 [R1+0x1070], R66 ;  /* 0x0010704201007387 */ /* 0x000fe80000100a00 */
[----:B------:R-:W-:Y:S01]  /*3990*/  STL.64 [R1+0x1058], R68 ;  /* 0x0010584401007387 */ /* 0x000fe20000100a00 */
[----:B------:R-:W-:-:S03]  /*39a0*/  IADD3 RZ, P3, PT, R132, UR22, RZ ;  /* 0x0000001684ff7c10 */ /* 0x000fc6000ff7e0ff */
[----:B------:R-:W-:Y:S04]  /*39b0*/  STL.64 [R1+0x1078], R70 ;  /* 0x0010784601007387 */ /* 0x000fe80000100a00 */
[----:B------:R-:W-:Y:S04]  /*39c0*/  STL.64 [R1+0x1080], R58 ;  /* 0x0010803a01007387 */ /* 0x000fe80000100a00 */
[----:B------:R-:W-:Y:S01]  /*39d0*/  STL [R1+0x1088], R78 ;  /* 0x0010884e01007387 */ /* 0x000fe20000100800 */
[----:B------:R-:W-:-:S03]  /*39e0*/  PRMT R6, RZ, 0x7610, R6 ;  /* 0x00007610ff067816 */ /* 0x000fc60000000006 */
[----:B------:R-:W-:Y:S01]  /*39f0*/  STL.64 [R1+0x1090], R76 ;  /* 0x0010904c01007387 */ /* 0x000fe20000100a00 */
[----:B------:R-:W-:-:S03]  /*3a00*/  VIADD R64, R132, UR32 ;  /* 0x0000002084407c36 */ /* 0x000fc60008000000 */
[----:B------:R-:W-:Y:S01]  /*3a10*/  STL.64 [R1+0x1098], R74 ;  /* 0x0010984a01007387 */ /* 0x000fe20000100a00 */
[----:B------:R-:W-:-:S03]  /*3a20*/  IADD3.X R65, PT, PT, R133, UR64, RZ, P3, !PT ;  /* 0x0000004085417c10 */ /* 0x000fc60009ffe4ff */
[----:B------:R-:W-:Y:S01]  /*3a30*/  STL.64 [R1+0x10a0], R72 ;  /* 0x0010a04801007387 */ /* 0x000fe20000100a00 */
[----:B------:R-:W-:-:S03]  /*3a40*/  IADD3 RZ, P2, PT, R132, UR29, RZ ;  /* 0x0000001d84ff7c10 */ /* 0x000fc6000ff5e0ff */
[----:B------:R-:W-:Y:S04]  /*3a50*/  STL.64 [R1+0x10a8], R94 ;  /* 0x0010a85e01007387 */ /* 0x000fe80000100a00 */
[----:B------:R-:W-:Y:S04]  /*3a60*/  STL.64 [R1+0x10b0], R102 ;  /* 0x0010b06601007387 */ /* 0x000fe80000100a00 */
[----:B------:R-:W-:Y:S04]  /*3a70*/  STL.64 [R1+0x10b8], R106 ;  /* 0x0010b86a01007387 */ /* 0x000fe80000100a00 */
[----:B------:R-:W-:Y:S04]  /*3a80*/  STL.64 [R1+0x10c0], R34 ;  /* 0x0010c02201007387 */ /* 0x000fe80000100a00 */
[----:B------:R-:W-:Y:S04]  /*3a90*/  STL.64 [R1+0x10c8], R36 ;  /* 0x0010c82401007387 */ /* 0x000fe80000100a00 */
[----:B------:R-:W-:Y:S04]  /*3aa0*/  STL [R1+0x1020], R157 ;  /* 0x0010209d01007387 */ /* 0x000fe80000100800 */
[----:B------:R5:W-:Y:S04]  /*3ab0*/  STL.64 [R1+0xf60], R64 ;  /* 0x000f604001007387 */ /* 0x000be80000100a00 */
[----:B------:R5:W3:Y:S02]  /*3ac0*/  @P1 LDG.E.U8 R6, desc[UR18][R64.64] ;  /* 0x0000001240061981 */ /* 0x000ae4000c1e1100 */
[----:B-----5:R-:W-:Y:S01]  /*3ad0*/  IADD3.X R65, PT, PT, R133, UR63, RZ, P2, !PT ;  /* 0x0000003f85417c10 */ /* 0x020fe200097fe4ff */
[C---:B------:R-:W-:Y:S01]  /*3ae0*/  VIADD R64, R132.reuse, UR16 ;  /* 0x0000001084407c36 */ /* 0x040fe20008000000 */
[----:B------:R-:W-:-:S04]  /*3af0*/  IADD3 R66, P2, PT, R132, UR51, RZ ;  /* 0x0000003384427c10 */ /* 0x000fc8000ff5e0ff */
[----:B------:R-:W-:Y:S01]  /*3b00*/  IADD3.X R67, PT, PT, R133, UR72, RZ, P2, !PT ;  /* 0x0000004885437c10 */ /* 0x000fe200097fe4ff */
[----:B------:R5:W-:Y:S04]  /*3b10*/  STL.64 [R1+0xee0], R64 ;  /* 0x000ee04001007387 */ /* 0x000be80000100a00 */
[----:B------:R5:W3:Y:S04]  /*3b20*/  @P1 LDG.E.U8 R2, desc[UR18][R64.64] ;  /* 0x0000001240021981 */ /* 0x000ae8000c1e1100 */
[----:B------:R0:W3:Y:S01]  /*3b30*/  @P1 LDG.E.U8 R164, desc[UR18][R66.64] ;  /* 0x0000001242a41981 */ /* 0x0000e2000c1e1100 */
[----:B-----5:R-:W-:-:S04]  /*3b40*/  IADD3 R64, P3, PT, R132, UR49, RZ ;  /* 0x0000003184407c10 */ /* 0x020fc8000ff7e0ff */
[----:B------:R-:W-:-:S05]  /*3b50*/  IADD3.X R65, PT, PT, R133, UR70, RZ, P3, !PT ;  /* 0x0000004685417c10 */ /* 0x000fca0009ffe4ff */
[----:B------:R5:W3:Y:S04]  /*3b60*/  @P1 LDG.E.U8 R159, desc[UR18][R64.64] ;  /* 0x00000012409f1981 */ /* 0x000ae8000c1e1100 */
[----:B----4-:R-:W-:Y:S04]  /*3b70*/  STL [R1+0xfe4], R153 ;  /* 0x000fe49901007387 */ /* 0x010fe80000100800 */
[----:B------:R0:W-:Y:S02]  /*3b80*/  STL.64 [R1+0xe50], R66 ;  /* 0x000e504201007387 */ /* 0x0001e40000100a00 */
[----:B0-----:R-:W-:-:S04]  /*3b90*/  IADD3 R66, P2, PT, R132, UR47, RZ ;  /* 0x0000002f84427c10 */ /* 0x001fc8000ff5e0ff */
[----:B------:R-:W-:-:S05]  /*3ba0*/  IADD3.X R67, PT, PT, R133, UR68, RZ, P2, !PT ;  /* 0x0000004485437c10 */ /* 0x000fca00097fe4ff */
[----:B------:R0:W4:Y:S04]  /*3bb0*/  @P1 LDG.E.U8 R150, desc[UR18][R66.64] ;  /* 0x0000001242961981 */ /* 0x000128000c1e1100 */
[----:B------:R5:W-:Y:S01]  /*3bc0*/  STL.64 [R1+0xdd0], R64 ;  /* 0x000dd04001007387 */ /* 0x000be20000100a00 */
[----:B--2---:R-:W-:Y:S01]  /*3bd0*/  USHF.L.U32 UR40, UR53, 0x6, URZ ;  /* 0x0000000635287899 */ /* 0x004fe200080006ff */
[----:B------:R-:W-:Y:S02]  /*3be0*/  PRMT R0, RZ, 0x7610, R0 ;  /* 0x00007610ff007816 */ /* 0x000fe40000000000 */
[----:B------:R-:W-:Y:S02]  /*3bf0*/  PRMT R63, RZ, 0x7610, R63 ;  /* 0x00007610ff3f7816 */ /* 0x000fe4000000003f */
[----:B-----5:R-:W-:Y:S01]  /*3c00*/  IADD3 R64, P3, PT, R132, UR50, RZ ;  /* 0x0000003284407c10 */ /* 0x020fe2000ff7e0ff */
[----:B------:R-:W-:-:S02]  /*3c10*/  UIMAD UR41, UR52, 0x29, URZ ;  /* 0x00000029342978a4 */ /* 0x000fc4000f8e02ff */
[----:B------:R-:W-:Y:S01]  /*3c20*/  USHF.R.S32.HI UR66, URZ, 0x1f, UR40 ;  /* 0x0000001fff427899 */ /* 0x000fe20008011428 */
[----:B------:R-:W-:Y:S02]  /*3c30*/  IADD3.X R65, PT, PT, R133, UR67, RZ, P3, !PT ;  /* 0x0000004385417c10 */ /* 0x000fe40009ffe4ff */
[----:B------:R-:W-:Y:S02]  /*3c40*/  PRMT R151, RZ, 0x7610, R151 ;  /* 0x00007610ff977816 */ /* 0x000fe40000000097 */
[----:B------:R-:W-:Y:S01]  /*3c50*/  PRMT R60, RZ, 0x7610, R60 ;  /* 0x00007610ff3c7816 */ /* 0x000fe2000000003c */
[----:B------:R2:W5:Y:S04]  /*3c60*/  @P1 LDG.E.U8 R145, desc[UR18][R64.64] ;  /* 0x0000001240911981 */ /* 0x000568000c1e1100 */
[----:B---3--:R-:W-:Y:S01]  /*3c70*/  STL [R1+0xfe8], R164 ;  /* 0x000fe8a401007387 */ /* 0x008fe20000100800 */
[----:B------:R-:W-:Y:S01]  /*3c80*/  PRMT R59, RZ, 0x7610, R59 ;  /* 0x00007610ff3b7816 */ /* 0x000fe2000000003b */
[----:B------:R-:W-:Y:S01]  /*3c90*/  VIADD R82, R132, UR44 ;  /* 0x0000002c84527c36 */ /* 0x000fe20008000000 */
[----:B------:R-:W-:-:S02]  /*3ca0*/  PRMT R58, RZ, 0x7610, R58 ;  /* 0x00007610ff3a7816 */ /* 0x000fc4000000003a */
[----:B------:R-:W-:Y:S01]  /*3cb0*/  PRMT R56, RZ, 0x7610, R56 ;  /* 0x00007610ff387816 */ /* 0x000fe20000000038 */
[C---:B------:R-:W-:Y:S01]  /*3cc0*/  VIADD R68, R132.reuse, UR31 ;  /* 0x0000001f84447c36 */ /* 0x040fe20008000000 */
[----:B------:R-:W-:Y:S01]  /*3cd0*/  PRMT R57, RZ, 0x7610, R57 ;  /* 0x00007610ff397816 */ /* 0x000fe20000000039 */
[----:B------:R-:W3:Y:S01]  /*3ce0*/  LDCU UR53, c[0x0][0x3c4] ;  /* 0x00007880ff3577ac */ /* 0x000ee20008000800 */
[----:B------:R-:W-:Y:S02]  /*3cf0*/  PRMT R62, RZ, 0x7610, R62 ;  /* 0x00007610ff3e7816 */ /* 0x000fe4000000003e */
[----:B------:R-:W-:Y:S01]  /*3d00*/  PRMT R128, RZ, 0x7610, R128 ;  /* 0x00007610ff807816 */ /* 0x000fe20000000080 */
[----:B------:R-:W0:Y:S01]  /*3d10*/  LDCU UR52, c[0x0][0x3c4] ;  /* 0x00007880ff3477ac */ /* 0x000e220008000800 */
[----:B------:R-:W-:Y:S04]  /*3d20*/  STL [R1+0xfec], R159 ;  /* 0x000fec9f01007387 */ /* 0x000fe80000100800 */
[----:B------:R1:W-:Y:S04]  /*3d30*/  STL [R1+0x24], R6 ;  /* 0x0000240601007387 */ /* 0x0003e80000100800 */
[----:B------:R0:W-:Y:S04]  /*3d40*/  STL.64 [R1+0xd50], R66 ;  /* 0x000d504201007387 */ /* 0x0001e80000100a00 */
[----:B------:R-:W-:Y:S01]  /*3d50*/  STL [R1+0xc], R2 ;  /* 0x00000c0201007387 */ /* 0x000fe20000100800 */
[----:B-1----:R-:W1:Y:S01]  /*3d60*/  LDC R6, c[0x0][0x3c8] ;  /* 0x0000f200ff067b82 */ /* 0x002e620000000800 */
[----:B0-----:R-:W-:-:S04]  /*3d70*/  IADD3 R66, P2, PT, R132, UR46, RZ ;  /* 0x0000002e84427c10 */ /* 0x001fc8000ff5e0ff */
[----:B------:R-:W-:Y:S02]  /*3d80*/  IADD3.X R67, PT, PT, R133, UR71, RZ, P2, !PT ;  /* 0x0000004785437c10 */ /* 0x000fe400097fe4ff */
[----:B------:R-:W-:-:S03]  /*3d90*/  IADD3 RZ, P2, PT, R132, UR48, RZ ;  /* 0x0000003084ff7c10 */ /* 0x000fc6000ff5e0ff */
[----:B------:R0:W3:Y:S04]  /*3da0*/  @P1 LDG.E.U8 R140, desc[UR18][R66.64] ;  /* 0x00000012428c1981 */ /* 0x0000e8000c1e1100 */
[----:B----4-:R-:W-:Y:S04]  /*3db0*/  STL [R1+0xff8], R150 ;  /* 0x000ff89601007387 */ /* 0x010fe80000100800 */
[----:B------:R2:W-:Y:S04]  /*3dc0*/  STL.64 [R1+0xcd0], R64 ;  /* 0x000cd04001007387 */ /* 0x0005e80000100a00 */
[----:B------:R0:W-:Y:S01]  /*3dd0*/  STL.64 [R1+0xc50], R66 ;  /* 0x000c504201007387 */ /* 0x0001e20000100a00 */
[----:B--2---:R-:W-:-:S04]  /*3de0*/  IADD3 R64, P3, PT, R132, UR40, RZ ;  /* 0x0000002884407c10 */ /* 0x004fc8000ff7e0ff */
[C---:B------:R-:W-:Y:S02]  /*3df0*/  IADD3.X R65, PT, PT, R133.reuse, UR66, RZ, P3, !PT ;  /* 0x0000004285417c10 */ /* 0x040fe40009ffe4ff */
[C---:B------:R-:W-:Y:S01]  /*3e00*/  IADD3 RZ, P3, PT, R132.reuse, UR61, RZ ;  /* 0x0000003d84ff7c10 */ /* 0x040fe2000ff7e0ff */
[----:B0-----:R-:W-:Y:S02]  /*3e10*/  VIADD R66, R132, UR62 ;  /* 0x0000003e84427c36 */ /* 0x001fe40008000000 */
[----:B------:R0:W-:Y:S01]  /*3e20*/  STL.64 [R1+0xbd0], R64 ;  /* 0x000bd04001007387 */ /* 0x0001e20000100a00 */
[----:B------:R-:W-:-:S03]  /*3e30*/  IADD3.X R67, PT, PT, R133, UR65, RZ, P2, !PT ;  /* 0x0000004185437c10 */ /* 0x000fc600097fe4ff */
[----:B------:R0:W2:Y:S04]  /*3e40*/  @P1 LDG.E.U8 R131, desc[UR18][R64.64] ;  /* 0x0000001240831981 */ /* 0x0000a8000c1e1100 */
[----:B------:R4:W2:Y:S01]  /*3e50*/  @P1 LDG.E.U8 R0, desc[UR18][R66.64] ;  /* 0x0000001242001981 */ /* 0x0008a2000c1e1100 */
[----:B0-----:R-:W-:Y:S01]  /*3e60*/  VIADD R64, R132, UR59 ;  /* 0x0000003b84407c36 */ /* 0x001fe20008000000 */
[----:B------:R-:W-:-:S05]  /*3e70*/  IADD3.X R65, PT, PT, R133, UR75, RZ, P3, !PT ;  /* 0x0000004b85417c10 */ /* 0x000fca0009ffe4ff */
[----:B------:R-:W2:Y:S04]  /*3e80*/  @P1 LDG.E.U8 R152, desc[UR18][R64.64] ;  /* 0x0000001240981981 */ /* 0x000ea8000c1e1100 */
[----:B------:R4:W-:Y:S04]  /*3e90*/  STL.64 [R1+0xf50], R66 ;  /* 0x000f504201007387 */ /* 0x0009e80000100a00 */
[----:B------:R-:W-:Y:S01]  /*3ea0*/  STL.64 [R1+0xed0], R64 ;  /* 0x000ed04001007387 */ /* 0x000fe20000100a00 */
[----:B----4-:R-:W-:-:S03]  /*3eb0*/  VIADD R66, R132, UR58 ;  /* 0x0000003a84427c36 */ /* 0x010fc60008000000 */
[----:B--2---:R-:W-:Y:S04]  /*3ec0*/  STL [R1+0x1010], R152 ;  /* 0x0010109801007387 */ /* 0x004fe80000100800 */
[----:B------:R0:W-:Y:S02]  /*3ed0*/  STL [R1+0x1c], R0 ;  /* 0x00001c0001007387 */ /* 0x0001e40000100800 */
[----:B0-----:R-:W-:-:S05]  /*3ee0*/  IMAD.SHL.U32 R0, R7, 0x2, RZ ;  /* 0x0000000207007824 */ /* 0x001fca00078e00ff */
[----:B------:R-:W-:Y:S02]  /*3ef0*/  SHF.R.S32.HI R2, RZ, 0x1f, R0 ;  /* 0x0000001fff027819 */ /* 0x000fe40000011400 */
[----:B------:R-:W-:-:S05]  /*3f00*/  IADD3 RZ, P2, PT, R0, R132, RZ ;  /* 0x0000008400ff7210 */ /* 0x000fca0007f5e0ff */
[----:B------:R-:W-:-:S05]  /*3f10*/  IMAD.X R67, R2, 0x1, R133, P2 ;  /* 0x0000000102437824 */ /* 0x000fca00010e0685 */
[----:B------:R0:W-:Y:S04]  /*3f20*/  STL.64 [R1+0xfd0], R66 ;  /* 0x000fd04201007387 */ /* 0x0001e80000100a00 */
[----:B------:R0:W2:Y:S02]  /*3f30*/  @P1 LDG.E.U8 R63, desc[UR18][R66.64] ;  /* 0x00000012423f1981 */ /* 0x0000a4000c1e1100 */
[----:B0-----:R-:W-:-:S04]  /*3f40*/  IADD3 R66, P2, PT, R132, UR56, RZ ;  /* 0x0000003884427c10 */ /* 0x001fc8000ff5e0ff */
[----:B------:R-:W-:-:S05]  /*3f50*/  IADD3.X R67, PT, PT, R133, UR74, RZ, P2, !PT ;  /* 0x0000004a85437c10 */ /* 0x000fca00097fe4ff */
[----:B------:R-:W4:Y:S01]  /*3f60*/  @P1 LDG.E.U8 R158, desc[UR18][R66.64] ;  /* 0x00000012429e1981 */ /* 0x000f22000c1e1100 */
[----:B------:R-:W-:-:S04]  /*3f70*/  IADD3 R64, P3, PT, R132, UR57, RZ ;  /* 0x0000003984407c10 */ /* 0x000fc8000ff7e0ff */
[----:B------:R-:W-:Y:S01]  /*3f80*/  IADD3.X R65, PT, PT, R133, UR69, RZ, P3, !PT ;  /* 0x0000004585417c10 */ /* 0x000fe20009ffe4ff */
[----:B------:R-:W-:-:S04]  /*3f90*/  USHF.R.S32.HI UR73, URZ, 0x1f, UR41 ;  /* 0x0000001fff497899 */ /* 0x000fc80008011429 */
[----:B------:R0:W-:Y:S04]  /*3fa0*/  STL.64 [R1+0xe40], R64 ;  /* 0x000e404001007387 */ /* 0x0001e80000100a00 */
[----:B------:R0:W2:Y:S01]  /*3fb0*/  @P1 LDG.E.U8 R163, desc[UR18][R64.64] ;  /* 0x0000001240a31981 */ /* 0x0000a2000c1e1100 */
[----:B-1----:R-:W-:Y:S01]  /*3fc0*/  IMAD R3, R6, 0x80, R3 ;  /* 0x0000008006037824 */ /* 0x002fe200078e0203 */
[----:B0-----:R-:W-:Y:S02]  /*3fd0*/  IADD3 R64, P3, PT, R132, UR41, RZ ;  /* 0x0000002984407c10 */ /* 0x001fe4000ff7e0ff */
[----:B------:R-:W-:Y:S02]  /*3fe0*/  STL.64 [R1+0xdc0], R66 ;  /* 0x000dc04201007387 */ /* 0x000fe40000100a00 */
[----:B------:R-:W-:-:S02]  /*3ff0*/  IADD3.X R65, PT, PT, R133, UR73, RZ, P3, !PT ;  /* 0x0000004985417c10 */ /* 0x000fc40009ffe4ff */
[----:B------:R-:W-:-:S03]  /*4000*/  IADD3 R134, P2, PT, R3, R134, RZ ;  /* 0x0000008603867210 */ /* 0x000fc60007f5e0ff */
[----:B------:R0:W2:Y:S01]  /*4010*/  @P1 LDG.E.U8 R149, desc[UR18][R64.64] ;  /* 0x0000001240951981 */ /* 0x0000a2000c1e1100 */
[----:B------:R-:W-:Y:S02]  /*4020*/  LEA.HI.X.SX32 R135, R3, R4, 0x1, P2 ;  /* 0x0000000403877211 */ /* 0x000fe400010f0eff */
[----:B------:R-:W-:Y:S01]  /*4030*/  IADD3 RZ, P2, PT, R134, UR29, RZ ;  /* 0x0000001d86ff7c10 */ /* 0x000fe2000ff5e0ff */
[----:B------:R-:W-:-:S03]  /*4040*/  USHF.R.S32.HI UR29, URZ, 0x1f, UR33 ;  /* 0x0000001fff1d7899 */ /* 0x000fc60008011421 */
[C---:B------:R-:W-:Y:S01]  /*4050*/  IADD3.X R95, PT, PT, R135.reuse, UR63, RZ, P2, !PT ;  /* 0x0000003f875f7c10 */ /* 0x040fe200097fe4ff */
[----:B----4-:R-:W-:Y:S01]  /*4060*/  STL.64 [R1+0x1028], R158 ;  /* 0x0010289e01007387 */ /* 0x010fe20000100a00 */
[C---:B------:R-:W-:Y:S01]  /*4070*/  IADD3 RZ, P3, PT, R134.reuse, UR22, RZ ;  /* 0x0000001686ff7c10 */ /* 0x040fe2000ff7e0ff */
[C---:B------:R-:W-:Y:S01]  /*4080*/  VIADD R102, R134.reuse, UR32 ;  /* 0x0000002086667c36 */ /* 0x040fe20008000000 */
[----:B------:R-:W-:Y:S01]  /*4090*/  PRMT R137, RZ, 0x7610, R137 ;  /* 0x00007610ff897816 */ /* 0x000fe20000000089 */
[----:B------:R0:W-:Y:S01]  /*40a0*/  STL.64 [R1+0xd40], R64 ;  /* 0x000d404001007387 */ /* 0x0001e20000100a00 */
[----:B------:R-:W-:Y:S01]  /*40b0*/  IADD3.X R103, PT, PT, R135, UR64, RZ, P3, !PT ;  /* 0x0000004087677c10 */ /* 0x000fe20009ffe4ff */
[----:B------:R-:W-:Y:S01]  /*40c0*/  VIADD R94, R134, UR16 ;  /* 0x00000010865e7c36 */ /* 0x000fe20008000000 */
[----:B---3--:R-:W-:Y:S01]  /*40d0*/  UIMAD UR53, UR53, 0x14, URZ ;  /* 0x00000014353578a4 */ /* 0x008fe2000f8e02ff */
[----:B------:R-:W1:Y:S01]  /*40e0*/  LDCU UR22, c[0x0][0x3c4] ;  /* 0x00007880ff1677ac */ /* 0x000e620008000800 */
[----:B------:R-:W-:Y:S01]  /*40f0*/  UIMAD UR52, UR52, 0x1c, URZ ;  /* 0x0000001c343478a4 */ /* 0x000fe2000f8e02ff */
[----:B------:R-:W3:Y:S01]  /*4100*/  LDCU UR32, c[0x0][0x3c4] ;  /* 0x00007880ff2077ac */ /* 0x000ee20008000800 */
[----:B0-----:R-:W-:-:S02]  /*4110*/  IADD3 R64, P4, PT, R132, UR45, RZ ;  /* 0x0000002d84407c10 */ /* 0x001fc4000ff9e0ff */
[----:B------:R-:W-:Y:S01]  /*4120*/  PRMT R81, RZ, 0x7610, R81 ;  /* 0x00007610ff517816 */ /* 0x000fe20000000051 */
[----:B------:R-:W0:Y:S01]  /*4130*/  LDCU UR63, c[0x0][0x3c4] ;  /* 0x00007880ff3f77ac */ /* 0x000e220008000800 */
[----:B------:R-:W-:-:S05]  /*4140*/  IADD3.X R65, PT, PT, R133, UR76, RZ, P4, !PT ;  /* 0x0000004c85417c10 */ /* 0x000fca000a7fe4ff */
[----:B------:R4:W-:Y:S04]  /*4150*/  STL.64 [R1+0xcc0], R64 ;  /* 0x000cc04001007387 */ /* 0x0009e80000100a00 */
[----:B------:R4:W5:Y:S02]  /*4160*/  @P1 LDG.E.U8 R144, desc[UR18][R64.64] ;  /* 0x0000001240901981 */ /* 0x000964000c1e1100 */
[----:B----4-:R-:W-:-:S04]  /*4170*/  IADD3 R64, P2, PT, R132, UR33, RZ ;  /* 0x0000002184407c10 */ /* 0x010fc8000ff5e0ff */
[----:B------:R-:W-:-:S05]  /*4180*/  IADD3.X R65, PT, PT, R133, UR29, RZ, P2, !PT ;  /* 0x0000001d85417c10 */ /* 0x000fca00097fe4ff */
[----:B------:R-:W4:Y:S01]  /*4190*/  @P1 LDG.E.U8 R130, desc[UR18][R64.64] ;  /* 0x0000001240821981 */ /* 0x000f22000c1e1100 */
[----:B------:R-:W-:Y:S02]  /*41a0*/  USHF.R.S32.HI UR64, URZ, 0x1f, UR30 ;  /* 0x0000001fff407899 */ /* 0x000fe4000801141e */
[----:B------:R-:W-:Y:S01]  /*41b0*/  IADD3 R66, P3, PT, R132, UR30, RZ ;  /* 0x0000001e84427c10 */ /* 0x000fe2000ff7e0ff */
[----:B------:R-:W-:Y:S01]  /*41c0*/  USHF.R.S32.HI UR16, URZ, 0x1f, UR34 ;  /* 0x0000001fff107899 */ /* 0x000fe20008011422 */
[----:B--2---:R-:W-:Y:S02]  /*41d0*/  STL [R1+0x30], R63 ;  /* 0x0000303f01007387 */ /* 0x004fe40000100800 */
[----:B------:R-:W-:Y:S02]  /*41e0*/  IADD3.X R67, PT, PT, R133, UR64, RZ, P3, !PT ;  /* 0x0000004085437c10 */ /* 0x000fe40009ffe4ff */
[----:B------:R-:W-:Y:S01]  /*41f0*/  IADD3 R72, P3, PT, R134, UR51, RZ ;  /* 0x0000003386487c10 */ /* 0x000fe2000ff7e0ff */
[----:B-1----:R-:W-:Y:S01]  /*4200*/  UIMAD UR22, UR22, 0x24, URZ ;  /* 0x00000024161678a4 */ /* 0x002fe2000f8e02ff */
[----:B------:R-:W-:Y:S01]  /*4210*/  IADD3 RZ, P2, PT, R132, UR34, RZ ;  /* 0x0000002284ff7c10 */ /* 0x000fe2000ff5e0ff */
[----:B------:R-:W2:Y:S01]  /*4220*/  @P1 LDG.E.U8 R139, desc[UR18][R66.64] ;  /* 0x00000012428b1981 */ /* 0x000ea2000c1e1100 */
[----:B------:R-:W-:Y:S01]  /*4230*/  IADD3.X R73, PT, PT, R135, UR72, RZ, P3, !PT ;  /* 0x0000004887497c10 */ /* 0x000fe20009ffe4ff */
[----:B------:R-:W-:-:S02]  /*4240*/  USHF.R.S32.HI UR72, URZ, 0x1f, UR27 ;  /* 0x0000001fff487899 */ /* 0x000fc4000801141b */
[----:B-----5:R-:W-:Y:S01]  /*4250*/  STL.64 [R1+0xff0], R144 ;  /* 0x000ff09001007387 */ /* 0x020fe20000100a00 */
[----:B---3--:R-:W-:Y:S01]  /*4260*/  UIMAD UR32, UR32, 0x2c, URZ ;  /* 0x0000002c202078a4 */ /* 0x008fe2000f8e02ff */
[----:B------:R-:W-:Y:S01]  /*4270*/  PRMT R80, RZ, 0x7610, R80 ;  /* 0x00007610ff507816 */ /* 0x000fe20000000050 */
[----:B------:R-:W1:Y:S01]  /*4280*/  LDCU UR51, c[0x0][0x3c4] ;  /* 0x00007880ff3377ac */ /* 0x000e620008000800 */
[----:B------:R-:W-:Y:S04]  /*4290*/  STL.64 [R1+0x1030], R144 ;  /* 0x0010309001007387 */ /* 0x000fe80000100a00 */
[----:B------:R-:W-:Y:S04]  /*42a0*/  STL.64 [R1+0xf58], R102 ;  /* 0x000f586601007387 */ /* 0x000fe80000100a00 */
[----:B------:R-:W-:Y:S04]  /*42b0*/  STL.64 [R1+0xc40], R66 ;  /* 0x000c404201007387 */ /* 0x000fe80000100a00 */
[----:B------:R3:W-:Y:S04]  /*42c0*/  STL.64 [R1+0xbc0], R64 ;  /* 0x000bc04001007387 */ /* 0x0007e80000100a00 */
[----:B----4-:R-:W-:Y:S04]  /*42d0*/  STL.64 [R1+0x1000], R130 ;  /* 0x0010008201007387 */ /* 0x010fe80000100a00 */
[----:B------:R-:W-:Y:S01]  /*42e0*/  STL.64 [R1+0xed8], R94 ;  /* 0x000ed85e01007387 */ /* 0x000fe20000100a00 */
[----:B---3--:R-:W-:Y:S01]  /*42f0*/  VIADD R64, R132, UR7 ;  /* 0x0000000784407c36 */ /* 0x008fe20008000000 */
[----:B------:R-:W-:-:S02]  /*4300*/  IADD3.X R65, PT, PT, R133, UR16, RZ, P2, !PT ;  /* 0x0000001085417c10 */ /* 0x000fc400097fe4ff */
[----:B------:R-:W-:Y:S01]  /*4310*/  STL.64 [R1+0x1018], R130 ;  /* 0x0010188201007387 */ /* 0x000fe20000100a00 */
[----:B------:R-:W-:-:S03]  /*4320*/  IADD3 RZ, P2, PT, R132, UR27, RZ ;  /* 0x0000001b84ff7c10 */ /* 0x000fc6000ff5e0ff */
[----:B------:R-:W-:Y:S04]  /*4330*/  STL.64 [R1+0x1038], R130 ;  /* 0x0010388201007387 */ /* 0x000fe80000100a00 */
[----:B------:R3:W-:Y:S04]  /*4340*/  STL.64 [R1+0xf40], R64 ;  /* 0x000f404001007387 */ /* 0x0007e80000100a00 */
[----:B------:R3:W4:Y:S02]  /*4350*/  @P1 LDG.E.U8 R59, desc[UR18][R64.64] ;  /* 0x00000012403b1981 */ /* 0x000724000c1e1100 */
[----:B---3--:R-:W-:-:S02]  /*4360*/  IADD3.X R65, PT, PT, R133, UR72, RZ, P2, !PT ;  /* 0x0000004885417c10 */ /* 0x008fc400097fe4ff */
[----:B------:R-:W-:Y:S01]  /*4370*/  IADD3 R74, P2, PT, R134, UR49, RZ ;  /* 0x00000031864a7c10 */ /* 0x000fe2000ff5e0ff */
[C---:B------:R-:W-:Y:S01]  /*4380*/  VIADD R64, R132.reuse, UR28 ;  /* 0x0000001c84407c36 */ /* 0x040fe20008000000 */
[----:B------:R-:W-:Y:S02]  /*4390*/  USHF.R.S32.HI UR49, URZ, 0x1f, UR26 ;  /* 0x0000001fff317899 */ /* 0x000fe4000801141a */
[----:B------:R-:W-:Y:S01]  /*43a0*/  IADD3.X R75, PT, PT, R135, UR70, RZ, P2, !PT ;  /* 0x00000046874b7c10 */ /* 0x000fe200097fe4ff */
[C---:B------:R-:W-:Y:S01]  /*43b0*/  VIADD R66, R132.reuse, UR25 ;  /* 0x0000001984427c36 */ /* 0x040fe20008000000 */
[----:B------:R-:W-:Y:S01]  /*43c0*/  IADD3 RZ, P2, PT, R132, UR26, RZ ;  /* 0x0000001a84ff7c10 */ /* 0x000fe2000ff5e0ff */
[----:B------:R3:W5:Y:S01]  /*43d0*/  @P1 LDG.E.U8 R151, desc[UR18][R64.64] ;  /* 0x0000001240971981 */ /* 0x000762000c1e1100 */
[----:B------:R-:W-:Y:S01]  /*43e0*/  IADD3 R76, P3, PT, R134, UR47, RZ ;  /* 0x0000002f864c7c10 */ /* 0x000fe2000ff7e0ff */
[----:B------:R-:W0:Y:S01]  /*43f0*/  LDCU UR70, c[0x0][0x3c4] ;  /* 0x00007880ff4677ac */ /* 0x000e220008000800 */
[----:B------:R-:W-:-:S05]  /*4400*/  IADD3.X R67, PT, PT, R133, UR49, RZ, P2, !PT ;  /* 0x0000003185437c10 */ /* 0x000fca00097fe4ff */
[----:B------:R-:W2:Y:S01]  /*4410*/  @P1 LDG.E.U8 R58, desc[UR18][R66.64] ;  /* 0x00000012423a1981 */ /* 0x000ea2000c1e1100 */
[----:B------:R-:W-:-:S03]  /*4420*/  USHF.R.S32.HI UR47, URZ, 0x1f, UR14 ;  /* 0x0000001fff2f7899 */ /* 0x000fc6000801140e */
[----:B------:R-:W-:Y:S01]  /*4430*/  STL.64 [R1+0xe48], R72 ;  /* 0x000e484801007387 */ /* 0x000fe20000100a00 */
[----:B------:R-:W-:Y:S01]  /*4440*/  IADD3.X R77, PT, PT, R135, UR68, RZ, P3, !PT ;  /* 0x00000044874d7c10 */ /* 0x000fe20009ffe4ff */
[----:B------:R-:W0:Y:S02]  /*4450*/  LDCU UR68, c[0x0][0x3c4] ;  /* 0x00007880ff4477ac */ /* 0x000e240008000800 */
[----:B------:R3:W-:Y:S01]  /*4460*/  STL.64 [R1+0xec0], R64 ;  /* 0x000ec04001007387 */ /* 0x0007e20000100a00 */
[----:B------:R-:W-:Y:S01]  /*4470*/  IADD3 R78, P3, PT, R134, UR50, RZ ;  /* 0x00000032864e7c10 */ /* 0x000fe2000ff7e0ff */
[----:B------:R-:W-:Y:S01]  /*4480*/  USHF.R.S32.HI UR50, URZ, 0x1f, UR23 ;  /* 0x0000001fff327899 */ /* 0x000fe20008011417 */
[----:B---3--:R-:W-:-:S04]  /*4490*/  IADD3 R64, P2, PT, R132, UR14, RZ ;  /* 0x0000000e84407c10 */ /* 0x008fc8000ff5e0ff */
[----:B------:R-:W-:Y:S02]  /*44a0*/  IADD3.X R65, PT, PT, R133, UR47, RZ, P2, !PT ;  /* 0x0000002f85417c10 */ /* 0x000fe400097fe4ff */
[----:B------:R-:W-:Y:S01]  /*44b0*/  IADD3.X R79, PT, PT, R135, UR67, RZ, P3, !PT ;  /* 0x00000043874f7c10 */ /* 0x000fe20009ffe4ff */
[----:B------:R-:W-:Y:S02]  /*44c0*/  USHF.R.S32.HI UR67, URZ, 0x1f, UR21 ;  /* 0x0000001fff437899 */ /* 0x000fe40008011415 */
[----:B------:R3:W3:Y:S04]  /*44d0*/  @P1 LDG.E.U8 R162, desc[UR18][R64.64] ;  /* 0x0000001240a21981 */ /* 0x0006e8000c1e1100 */
[----:B-----5:R-:W-:Y:S04]  /*44e0*/  STL.64 [R1+0x1008], R150 ;  /* 0x0010089601007387 */ /* 0x020fe80000100a00 */
[----:B------:R-:W-:Y:S04]  /*44f0*/  STL.64 [R1+0xdc8], R74 ;  /* 0x000dc84a01007387 */ /* 0x000fe80000100a00 */
[----:B------:R-:W-:Y:S04]  /*4500*/  STL.64 [R1+0xfc0], R66 ;  /* 0x000fc04201007387 */ /* 0x000fe80000100a00 */
[----:B------:R-:W-:Y:S04]  /*4510*/  STL.64 [R1+0xd48], R76 ;  /* 0x000d484c01007387 */ /* 0x000fe80000100a00 */
[----:B----4-:R-:W-:Y:S04]  /*4520*/  STL [R1+0x18], R59 ;  /* 0x0000183b01007387 */ /* 0x010fe80000100800 */
[----:B------:R-:W-:Y:S04]  /*4530*/  STL.64 [R1+0xe30], R64 ;  /* 0x000e304001007387 */ /* 0x000fe80000100a00 */
[----:B--2---:R2:W-:Y:S02]  /*4540*/  STL [R1+0x2c], R58 ;  /* 0x00002c3a01007387 */ /* 0x0045e40000100800 */
[----:B--2---:R-:W-:-:S04]  /*4550*/  IADD3 R58, P2, PT, R132, UR23, RZ ;  /* 0x00000017843a7c10 */ /* 0x004fc8000ff5e0ff */
[----:B------:R-:W-:Y:S02]  /*4560*/  IADD3.X R59, PT, PT, R133, UR50, RZ, P2, !PT ;  /* 0x00000032853b7c10 */ /* 0x000fe400097fe4ff */
[----:B------:R-:W-:-:S03]  /*4570*/  IADD3 R66, P2, PT, R132, UR21, RZ ;  /* 0x0000001584427c10 */ /* 0x000fc6000ff5e0ff */
[----:B------:R2:W-:Y:S04]  /*4580*/  STL.64 [R1+0xdb0], R58 ;  /* 0x000db03a01007387 */ /* 0x0005e80000100a00 */
[----:B------:R2:W4:Y:S01]  /*4590*/  @P1 LDG.E.U8 R156, desc[UR18][R58.64] ;  /* 0x000000123a9c1981 */ /* 0x000522000c1e1100 */
[----:B------:R-:W-:Y:S02]  /*45a0*/  IADD3.X R67, PT, PT, R133, UR67, RZ, P2, !PT ;  /* 0x0000004385437c10 */ /* 0x000fe400097fe4ff */
[----:B---3--:R-:W-:Y:S01]  /*45b0*/  IADD3 R64, P2, PT, R132, UR20, RZ ;  /* 0x0000001484407c10 */ /* 0x008fe2000ff5e0ff */
[----:B------:R-:W-:Y:S01]  /*45c0*/  STL.64 [R1+0xcc8], R78 ;  /* 0x000cc84e01007387 */ /* 0x000fe20000100a00 */
[----:B--2---:R-:W-:-:S03]  /*45d0*/  IADD3 R58, P3, PT, R134, UR46, RZ ;  /* 0x0000002e863a7c10 */ /* 0x004fc6000ff7e0ff */
[----:B------:R2:W-:Y:S01]  /*45e0*/  STL.64 [R1+0xd30], R66 ;  /* 0x000d304201007387 */ /* 0x0005e20000100a00 */
[C---:B------:R-:W-:Y:S01]  /*45f0*/  VIADD R150, R134.reuse, UR7 ;  /* 0x0000000786967c36 */ /* 0x040fe20008000000 */
[----:B------:R-:W-:Y:S01]  /*4600*/  PRMT R86, RZ, 0x7610, R86 ;  /* 0x00007610ff567816 */ /* 0x000fe20000000056 */
[----:B------:R-:W3:Y:S01]  /*4610*/  LDCU UR46, c[0x0][0x3c4] ;  /* 0x00007880ff2e77ac */ /* 0x000ee20008000800 */
[----:B------:R-:W-:Y:S01]  /*4620*/  IADD3.X R59, PT, PT, R135, UR71, RZ, P3, !PT ;  /* 0x00000047873b7c10 */ /* 0x000fe20009ffe4ff */
[----:B------:R2:W5:Y:S01]  /*4630*/  @P1 LDG.E.U8 R148, desc[UR18][R66.64] ;  /* 0x0000001242941981 */ /* 0x000562000c1e1100 */
[----:B------:R-:W-:Y:S01]  /*4640*/  USHF.R.S32.HI UR71, URZ, 0x1f, UR20 ;  /* 0x0000001fff477899 */ /* 0x000fe20008011414 */
[----:B------:R-:W-:Y:S01]  /*4650*/  IADD3 R70, P3, PT, R134, UR40, RZ ;  /* 0x0000002886467c10 */ /* 0x000fe2000ff7e0ff */
[----:B------:R-:W-:-:S04]  /*4660*/  USHF.R.S32.HI UR40, URZ, 0x1f, UR5 ;  /* 0x0000001fff287899 */ /* 0x000fc80008011405 */
[----:B------:R-:W-:Y:S02]  /*4670*/  IADD3.X R65, PT, PT, R133, UR71, RZ, P2, !PT ;  /* 0x0000004785417c10 */ /* 0x000fe400097fe4ff */
[----:B--2---:R-:W-:Y:S02]  /*4680*/  IADD3 R66, P2, PT, R132, UR5, RZ ;  /* 0x0000000584427c10 */ /* 0x004fe4000ff5e0ff */
[----:B------:R-:W-:Y:S01]  /*4690*/  IADD3.X R71, PT, PT, R135, UR66, RZ, P3, !PT ;  /* 0x0000004287477c10 */ /* 0x000fe20009ffe4ff */
[----:B------:R-:W-:Y:S01]  /*46a0*/  STL.64 [R1+0xc48], R58 ;  /* 0x000c483a01007387 */ /* 0x000fe20000100a00 */
[----:B------:R-:W-:Y:S01]  /*46b0*/  IADD3.X R67, PT, PT, R133, UR40, RZ, P2, !PT ;  /* 0x0000002885437c10 */ /* 0x000fe200097fe4ff */
[----:B------:R-:W-:Y:S01]  /*46c0*/  USHF.R.S32.HI UR7, URZ, 0x1f, UR32 ;  /* 0x0000001fff077899 */ /* 0x000fe20008011420 */
[C---:B------:R-:W-:Y:S01]  /*46d0*/  IADD3 RZ, P2, PT, R134.reuse, UR48, RZ ;  /* 0x0000003086ff7c10 */ /* 0x040fe2000ff5e0ff */
[----:B------:R-:W-:Y:S01]  /*46e0*/  USHF.R.S32.HI UR48, URZ, 0x1f, UR17 ;  /* 0x0000001fff307899 */ /* 0x000fe20008011411 */
[----:B------:R2:W-:Y:S01]  /*46f0*/  STL.64 [R1+0xcb0], R64 ;  /* 0x000cb04001007387 */ /* 0x0005e20000100a00 */
[----:B0-----:R-:W-:Y:S01]  /*4700*/  UIMAD UR63, UR63, 0x34, URZ ;  /* 0x000000343f3f78a4 */ /* 0x001fe2000f8e02ff */
[C---:B------:R-:W-:Y:S01]  /*4710*/  VIADD R144, R134.reuse, UR28 ;  /* 0x0000001c86907c36 */ /* 0x040fe20008000000 */
[----:B-1----:R-:W-:Y:S01]  /*4720*/  UIMAD UR51, UR51, 0x3c, URZ ;  /* 0x0000003c333378a4 */ /* 0x002fe2000f8e02ff */
[----:B------:R2:W4:Y:S01]  /*4730*/  @P1 LDG.E.U8 R143, desc[UR18][R64.64] ;  /* 0x00000012408f1981 */ /* 0x000522000c1e1100 */
[----:B------:R-:W-:Y:S01]  /*4740*/  UIMAD UR68, UR68, 0xd, URZ ;  /* 0x0000000d444478a4 */ /* 0x000fe2000f8e02ff */
[----:B------:R-:W-:Y:S01]  /*4750*/  PRMT R61, RZ, 0x7610, R61 ;  /* 0x00007610ff3d7816 */ /* 0x000fe2000000003d */
[----:B------:R-:W-:Y:S01]  /*4760*/  VIADD R130, R134, UR25 ;  /* 0x0000001986827c36 */ /* 0x000fe20008000000 */
[----:B------:R-:W-:Y:S01]  /*4770*/  STL.64 [R1+0xbc8], R70 ;  /* 0x000bc84601007387 */ /* 0x000fe20000100a00 */
[----:B------:R-:W-:Y:S01]  /*4780*/  PRMT R37, RZ, 0x7610, R37 ;  /* 0x00007610ff257816 */ /* 0x000fe20000000025 */
[----:B------:R-:W-:-:S02]  /*4790*/  UIMAD UR70, UR70, 0x44, URZ ;  /* 0x00000044464678a4 */ /* 0x000fc4000f8e02ff */
[----:B------:R0:W-:Y:S01]  /*47a0*/  STL.64 [R1+0xc30], R66 ;  /* 0x000c304201007387 */ /* 0x0001e20000100a00 */
[----:B---3--:R-:W-:Y:S01]  /*47b0*/  UIMAD UR46, UR46, 0xd, URZ ;  /* 0x0000000d2e2e78a4 */ /* 0x008fe2000f8e02ff */
[C---:B--2---:R-:W-:Y:S01]  /*47c0*/  IADD3 R64, P3, PT, R132.reuse, UR17, RZ ;  /* 0x0000001184407c10 */ /* 0x044fe2000ff7e0ff */
[----:B------:R-:W1:Y:S01]  /*47d0*/  LDCU UR66, c[0x0][0x3c4] ;  /* 0x00007880ff4277ac */ /* 0x000e620008000800 */
[----:B------:R0:W2:Y:S02]  /*47e0*/  @P1 LDG.E.U8 R138, desc[UR18][R66.64] ;  /* 0x00000012428a1981 */ /* 0x0000a4000c1e1100 */
[----:B------:R-:W-:Y:S02]  /*47f0*/  IADD3.X R65, PT, PT, R133, UR48, RZ, P3, !PT ;  /* 0x0000003085417c10 */ /* 0x000fe40009ffe4ff */
[----:B0-----:R-:W-:Y:S01]  /*4800*/  IADD3.X R67, PT, PT, R135, UR65, RZ, P2, !PT ;  /* 0x0000004187437c10 */ /* 0x001fe200097fe4ff */
[----:B------:R-:W-:Y:S02]  /*4810*/  USHF.R.S32.HI UR65, URZ, 0x1f, UR13 ;  /* 0x0000001fff417899 */ /* 0x000fe4000801140d */
[----:B------:R-:W-:Y:S01]  /*4820*/  IADD3 RZ, P2, PT, R132, UR13, RZ ;  /* 0x0000000d84ff7c10 */ /* 0x000fe2000ff5e0ff */
[----:B------:R0:W-:Y:S01]  /*4830*/  STL.64 [R1+0xbb0], R64 ;  /* 0x000bb04001007387 */ /* 0x0001e20000100a00 */
[----:B------:R-:W-:-:S03]  /*4840*/  VIADD R66, R134, UR62 ;  /* 0x0000003e86427c36 */ /* 0x000fc60008000000 */
[----:B------:R0:W3:Y:S01]  /*4850*/  @P1 LDG.E.U8 R129, desc[UR18][R64.64] ;  /* 0x0000001240811981 */ /* 0x0000e2000c1e1100 */
[----:B------:R-:W-:Y:S01]  /*4860*/  USHF.R.S32.HI UR62, URZ, 0x1f, UR15 ;  /* 0x0000001fff3e7899 */ /* 0x000fe2000801140f */
[----:B------:R-:W-:Y:S01]  /*4870*/  IADD3 RZ, P3, PT, R134, UR61, RZ ;  /* 0x0000003d86ff7c10 */ /* 0x000fe2000ff7e0ff */
[----:B------:R-:W-:Y:S02]  /*4880*/  USHF.R.S32.HI UR28, URZ, 0x1f, UR51 ;  /* 0x0000001fff1c7899 */ /* 0x000fe40008011433 */
[----:B------:R-:W-:Y:S01]  /*4890*/  USHF.R.S32.HI UR25, URZ, 0x1f, UR68 ;  /* 0x0000001fff197899 */ /* 0x000fe20008011444 */
[----:B------:R-:W-:Y:S01]  /*48a0*/  PRMT R34, RZ, 0x7610, R34 ;  /* 0x00007610ff227816 */ /* 0x000fe20000000022 */
[----:B------:R-:W1:Y:S01]  /*48b0*/  LDCU UR61, c[0x0][0x3c4] ;  /* 0x00007880ff3d77ac */ /* 0x000e620008000800 */
[C---:B0-----:R-:W-:Y:S01]  /*48c0*/  VIADD R64, R132.reuse, UR6 ;  /* 0x0000000684407c36 */ /* 0x041fe20008000000 */
[----:B------:R-:W-:Y:S02]  /*48d0*/  IADD3.X R65, PT, PT, R133, UR65, RZ, P2, !PT ;  /* 0x0000004185417c10 */ /* 0x000fe400097fe4ff */
[----:B------:R-:W-:-:S03]  /*48e0*/  IADD3 RZ, P2, PT, R132, UR15, RZ ;  /* 0x0000000f84ff7c10 */ /* 0x000fc6000ff5e0ff */
[----:B------:R0:W-:Y:S01]  /*48f0*/  STL.64 [R1+0xf30], R64 ;  /* 0x000f304001007387 */ /* 0x0001e20000100a00 */
[----:B------:R-:W-:-:S03]  /*4900*/  IADD3.X R69, PT, PT, R133, UR62, RZ, P2, !PT ;  /* 0x0000003e85457c10 */ /* 0x000fc600097fe4ff */
[----:B------:R0:W2:Y:S01]  /*4910*/  @P1 LDG.E.U8 R60, desc[UR18][R64.64] ;  /* 0x00000012403c1981 */ /* 0x0000a2000c1e1100 */
[----:B------:R-:W-:-:S03]  /*4920*/  IADD3 RZ, P2, PT, R132, UR24, RZ ;  /* 0x0000001884ff7c10 */ /* 0x000fc6000ff5e0ff */
[----:B------:R-:W-:Y:S04]  /*4930*/  STL.64 [R1+0xf48], R66 ;  /* 0x000f484201007387 */ /* 0x000fe80000100a00 */
[----:B------:R1:W3:Y:S01]  /*4940*/  @P1 LDG.E.U8 R57, desc[UR18][R68.64] ;  /* 0x0000001244391981 */ /* 0x0002e2000c1e1100 */
[----:B0-----:R-:W-:Y:S01]  /*4950*/  IADD3.X R65, PT, PT, R135, UR75, RZ, P3, !PT ;  /* 0x0000004b87417c10 */ /* 0x001fe20009ffe4ff */
[----:B------:R-:W-:Y:S01]  /*4960*/  USHF.R.S32.HI UR75, URZ, 0x1f, UR24 ;  /* 0x0000001fff4b7899 */ /* 0x000fe20008011418 */
[----:B------:R-:W-:-:S05]  /*4970*/  VIADD R64, R134, UR59 ;  /* 0x0000003b86407c36 */ /* 0x000fca0008000000 */
[----:B------:R-:W-:Y:S01]  /*4980*/  IADD3.X R83, PT, PT, R133, UR75, RZ, P2, !PT ;  /* 0x0000004b85537c10 */ /* 0x000fe200097fe4ff */
[----:B------:R-:W-:Y:S01]  /*4990*/  USHF.R.S32.HI UR59, URZ, 0x1f, UR43 ;  /* 0x0000001fff3b7899 */ /* 0x000fe2000801142b */
[----:B------:R1:W-:Y:S04]  /*49a0*/  STL.64 [R1+0xfa0], R68 ;  /* 0x000fa04401007387 */ /* 0x0003e80000100a00 */
[----:B------:R-:W3:Y:S01]  /*49b0*/  @P1 LDG.E.U8 R56, desc[UR18][R82.64] ;  /* 0x0000001252381981 */ /* 0x000ee2000c1e1100 */
[----:B-1----:R-:W-:-:S04]  /*49c0*/  IADD3 R68, P2, PT, R132, UR43, RZ ;  /* 0x0000002b84447c10 */ /* 0x002fc8000ff5e0ff */
[----:B------:R-:W-:-:S05]  /*49d0*/  IADD3.X R69, PT, PT, R133, UR59, RZ, P2, !PT ;  /* 0x0000003b85457c10 */ /* 0x000fca00097fe4ff */
[----:B------:R0:W4:Y:S04]  /*49e0*/  @P1 LDG.E.U8 R62, desc[UR18][R68.64] ;  /* 0x00000012443e1981 */ /* 0x000128000c1e1100 */
[----:B------:R-:W-:Y:S04]  /*49f0*/  STL.64 [R1+0xf20], R82 ;  /* 0x000f205201007387 */ /* 0x000fe80000100a00 */
[----:B------:R-:W-:Y:S04]  /*4a00*/  STL.64 [R1+0xec8], R64 ;  /* 0x000ec84001007387 */ /* 0x000fe80000100a00 */
[----:B--2---:R1:W-:Y:S04]  /*4a10*/  STL [R1+0x14], R60 ;  /* 0x0000143c01007387 */ /* 0x0043e80000100800 */
[----:B------:R0:W-:Y:S01]  /*4a20*/  STL.64 [R1+0xea0], R68 ;  /* 0x000ea04401007387 */ /* 0x0001e20000100a00 */
[C---:B-1----:R-:W-:Y:S01]  /*4a30*/  VIADD R60, R134.reuse, UR58 ;  /* 0x0000003a863c7c36 */ /* 0x042fe20008000000 */
[----:B------:R-:W-:Y:S01]  /*4a40*/  USHF.R.S32.HI UR58, URZ, 0x1f, UR39 ;  /* 0x0000001fff3a7899 */ /* 0x000fe20008011427 */
[----:B0-----:R-:W-:-:S02]  /*4a50*/  IADD3 R68, P2, PT, R134, UR57, RZ ;  /* 0x0000003986447c10 */ /* 0x001fc4000ff5e0ff */
[----:B------:R-:W-:Y:S01]  /*4a60*/  PRMT R35, RZ, 0x7610, R35 ;  /* 0x00007610ff237816 */ /* 0x000fe20000000023 */
[----:B------:R-:W-:Y:S01]  /*4a70*/  UIMAD UR66, UR66, 0x6, URZ ;  /* 0x00000006424278a4 */ /* 0x000fe2000f8e02ff */
[----:B---3--:R0:W-:Y:S01]  /*4a80*/  STL [R1+0x60], R56 ;  /* 0x0000603801007387 */ /* 0x0081e20000100800 */
[----:B------:R-:W1:Y:S03]  /*4a90*/  LDCU UR57, c[0x0][0x3c4] ;  /* 0x00007880ff3977ac */ /* 0x000e660008000800 */
[----:B------:R2:W-:Y:S01]  /*4aa0*/  STL [R1+0x68], R57 ;  /* 0x0000683901007387 */ /* 0x0005e20000100800 */
[----:B0-----:R-:W-:-:S04]  /*4ab0*/  IADD3 R56, P3, PT, R132, UR39, RZ ;  /* 0x0000002784387c10 */ /* 0x001fc8000ff7e0ff */
[----:B--2---:R-:W-:Y:S02]  /*4ac0*/  IADD3.X R57, PT, PT, R133, UR58, RZ, P3, !PT ;  /* 0x0000003a85397c10 */ /* 0x004fe40009ffe4ff */
[----:B------:R-:W-:Y:S01]  /*4ad0*/  IADD3.X R69, PT, PT, R135, UR69, RZ, P2, !PT ;  /* 0x0000004587457c10 */ /* 0x000fe200097fe4ff */
[----:B------:R-:W-:Y:S02]  /*4ae0*/  USHF.R.S32.HI UR69, URZ, 0x1f, UR42 ;  /* 0x0000001fff457899 */ /* 0x000fe4000801142a */
[----:B------:R-:W-:Y:S04]  /*4af0*/  STL.64 [R1+0xe20], R56 ;  /* 0x000e203801007387 */ /* 0x000fe80000100a00 */
[----:B----4-:R0:W-:Y:S04]  /*4b00*/  STL [R1], R62 ;  /* 0x0000003e01007387 */ /* 0x0101e80000100800 */
[----:B------:R2:W3:Y:S01]  /*4b10*/  @P1 LDG.E.U8 R161, desc[UR18][R56.64] ;  /* 0x0000001238a11981 */ /* 0x0004e2000c1e1100 */
[----:B0-----:R-:W-:-:S04]  /*4b20*/  IADD3 R62, P2, PT, R132, UR42, RZ ;  /* 0x0000002a843e7c10 */ /* 0x001fc8000ff5e0ff */
[----:B------:R-:W-:Y:S02]  /*4b30*/  IADD3.X R63, PT, PT, R133, UR69, RZ, P2, !PT ;  /* 0x00000045853f7c10 */ /* 0x000fe400097fe4ff */
[----:B--2---:R-:W-:Y:S01]  /*4b40*/  IADD3 R56, P2, PT, R134, UR56, RZ ;  /* 0x0000003886387c10 */ /* 0x004fe2000ff5e0ff */
[----:B------:R-:W-:Y:S01]  /*4b50*/  USHF.R.S32.HI UR56, URZ, 0x1f, UR38 ;  /* 0x0000001fff387899 */ /* 0x000fe20008011426 */
[----:B------:R-:W-:Y:S01]  /*4b60*/  STL.64 [R1+0xe38], R68 ;  /* 0x000e384401007387 */ /* 0x000fe20000100a00 */
[----:B------:R-:W-:Y:S02]  /*4b70*/  IADD3 R106, P3, PT, R132, UR38, RZ ;  /* 0x00000026846a7c10 */ /* 0x000fe4000ff7e0ff */
[----:B------:R-:W-:Y:S01]  /*4b80*/  IADD3.X R57, PT, PT, R135, UR74, RZ, P2, !PT ;  /* 0x0000004a87397c10 */ /* 0x000fe200097fe4ff */
[----:B------:R0:W-:Y:S01]  /*4b90*/  STL.64 [R1+0xda0], R62 ;  /* 0x000da03e01007387 */ /* 0x0001e20000100a00 */
[----:B------:R-:W-:Y:S01]  /*4ba0*/  IADD3.X R107, PT, PT, R133, UR56, RZ, P3, !PT ;  /* 0x00000038856b7c10 */ /* 0x000fe20009ffe4ff */
[----:B------:R-:W-:-:S02]  /*4bb0*/  UIMAD UR61, UR61, 0x6, URZ ;  /* 0x000000063d3d78a4 */ /* 0x000fc4000f8e02ff */
[----:B------:R0:W2:Y:S01]  /*4bc0*/  @P1 LDG.E.U8 R155, desc[UR18][R62.64] ;  /* 0x000000123e9b1981 */ /* 0x0000a2000c1e1100 */
[----:B------:R-:W-:Y:S02]  /*4bd0*/  IADD3 R82, P3, PT, R132, UR37, RZ ;  /* 0x0000002584527c10 */ /* 0x000fe4000ff7e0ff */
[----:B------:R-:W-:Y:S01]  /*4be0*/  PRMT R36, RZ, 0x7610, R36 ;  /* 0x00007610ff247816 */ /* 0x000fe20000000024 */
[----:B------:R-:W-:Y:S01]  /*4bf0*/  STL.64 [R1+0xdb8], R56 ;  /* 0x000db83801007387 */ /* 0x000fe20000100a00 */
[----:B-1----:R-:W-:Y:S01]  /*4c00*/  UIMAD UR57, UR57, 0x15, URZ ;  /* 0x00000015393978a4 */ /* 0x002fe2000f8e02ff */
[----:B------:R-:W-:Y:S01]  /*4c10*/  PRMT R29, RZ, 0x7610, R29 ;  /* 0x00007610ff1d7816 */ /* 0x000fe2000000001d */
[----:B------:R-:W1:Y:S01]  /*4c20*/  LDCU UR74, c[0x0][0x3c4] ;  /* 0x00007880ff4a77ac */ /* 0x000e620008000800 */
[----:B------:R-:W4:Y:S01]  /*4c30*/  @P1 LDG.E.U8 R147, desc[UR18][R106.64] ;  /* 0x000000126a931981 */ /* 0x000f22000c1e1100 */
[----:B0-----:R-:W-:Y:S01]  /*4c40*/  IADD3 R62, P2, PT, R134, UR41, RZ ;  /* 0x00000029863e7c10 */ /* 0x001fe2000ff5e0ff */
[----:B------:R-:W-:-:S02]  /*4c50*/  USHF.R.S32.HI UR41, URZ, 0x1f, UR37 ;  /* 0x0000001fff297899 */ /* 0x000fc40008011425 */
[----:B------:R-:W-:Y:S04]  /*4c60*/  STL.64 [R1+0xd20], R106 ;  /* 0x000d206a01007387 */ /* 0x000fe80000100a00 */
[----:B------:R-:W-:Y:S02]  /*4c70*/  IADD3.X R83, PT, PT, R133, UR41, RZ, P3, !PT ;  /* 0x0000002985537c10 */ /* 0x000fe40009ffe4ff */
[----:B------:R-:W-:-:S03]  /*4c80*/  IADD3.X R63, PT, PT, R135, UR73, RZ, P2, !PT ;  /* 0x00000049873f7c10 */ /* 0x000fc600097fe4ff */
[----:B------:R0:W-:Y:S04]  /*4c90*/  STL.64 [R1+0xca0], R82 ;  /* 0x000ca05201007387 */ /* 0x0001e80000100a00 */
[----:B------:R0:W2:Y:S01]  /*4ca0*/  @P1 LDG.E.U8 R142, desc[UR18][R82.64] ;  /* 0x00000012528e1981 */ /* 0x0000a2000c1e1100 */
[----:B------:R-:W-:Y:S02]  /*4cb0*/  USHF.R.S32.HI UR73, URZ, 0x1f, UR35 ;  /* 0x0000001fff497899 */ /* 0x000fe40008011423 */
[----:B------:R-:W-:Y:S02]  /*4cc0*/  IADD3 R112, P3, PT, R132, UR35, RZ ;  /* 0x0000002384707c10 */ /* 0x000fe4000ff7e0ff */
[----:B0-----:R-:W-:Y:S01]  /*4cd0*/  IADD3 R82, P2, PT, R134, UR45, RZ ;  /* 0x0000002d86527c10 */ /* 0x001fe2000ff5e0ff */
[----:B------:R-:W-:Y:S01]  /*4ce0*/  STL.64 [R1+0xd38], R62 ;  /* 0x000d383e01007387 */ /* 0x000fe20000100a00 */
[----:B------:R-:W-:Y:S01]  /*4cf0*/  IADD3.X R113, PT, PT, R133, UR73, RZ, P3, !PT ;  /* 0x0000004985717c10 */ /* 0x000fe20009ffe4ff */
[----:B------:R-:W0:Y:S01]  /*4d00*/  LDCU UR45, c[0x0][0x3c4] ;  /* 0x00007880ff2d77ac */ /* 0x000e220008000800 */
[----:B------:R-:W-:Y:S01]  /*4d10*/  IADD3.X R83, PT, PT, R135, UR76, RZ, P2, !PT ;  /* 0x0000004c87537c10 */ /* 0x000fe200097fe4ff */
[----:B------:R-:W-:-:S02]  /*4d20*/  USHF.R.S32.HI UR76, URZ, 0x1f, UR36 ;  /* 0x0000001fff4c7899 */ /* 0x000fc40008011424 */
[----:B------:R-:W-:Y:S02]  /*4d30*/  IADD3 R106, P2, PT, R132, UR36, RZ ;  /* 0x00000024846a7c10 */ /* 0x000fe4000ff5e0ff */
[----:B------:R-:W-:Y:S01]  /*4d40*/  IADD3 R158, P3, PT, R134, UR30, RZ ;  /* 0x0000001e869e7c10 */ /* 0x000fe2000ff7e0ff */
[----:B------:R-:W-:Y:S01]  /*4d50*/  USHF.R.S32.HI UR30, URZ, 0x1f, UR54 ;  /* 0x0000001fff1e7899 */ /* 0x000fe20008011436 */
[----:B------:R-:W2:Y:S01]  /*4d60*/  @P1 LDG.E.U8 R137, desc[UR18][R112.64] ;  /* 0x0000001270891981 */ /* 0x000ea2000c1e1100 */
[----:B------:R-:W-:Y:S02]  /*4d70*/  IADD3.X R107, PT, PT, R133, UR76, RZ, P2, !PT ;  /* 0x0000004c856b7c10 */ /* 0x000fe400097fe4ff */
[----:B------:R-:W-:Y:S01]  /*4d80*/  IADD3 RZ, P2, PT, R132, UR54, RZ ;  /* 0x0000003684ff7c10 */ /* 0x000fe2000ff5e0ff */
[----:B------:R-:W-:Y:S01]  /*4d90*/  STL.64 [R1+0xc20], R112 ;  /* 0x000c207001007387 */ /* 0x000fe20000100a00 */
[----:B------:R-:W-:Y:S01]  /*4da0*/  IADD3.X R159, PT, PT, R135, UR64, RZ, P3, !PT ;  /* 0x00000040879f7c10 */ /* 0x000fe20009ffe4ff */
[----:B------:R-:W-:-:S02]  /*4db0*/  USHF.R.S32.HI UR64, URZ, 0x1f, UR53 ;  /* 0x0000001fff407899 */ /* 0x000fc40008011435 */
[----:B------:R-:W-:Y:S04]  /*4dc0*/  STL.64 [R1+0xcb8], R82 ;  /* 0x000cb85201007387 */ /* 0x000fe80000100a00 */
[----:B------:R0:W-:Y:S04]  /*4dd0*/  STL.64 [R1+0xba0], R106 ;  /* 0x000ba06a01007387 */ /* 0x0001e80000100a00 */
[----:B------:R0:W2:Y:S02]  /*4de0*/  @P1 LDG.E.U8 R128, desc[UR18][R106.64] ;  /* 0x000000126a801981 */ /* 0x0000a4000c1e1100 */
[----:B0-----:R-:W-:-:S02]  /*4df0*/  IADD3.X R107, PT, PT, R133, UR30, RZ, P2, !PT ;  /* 0x0000001e856b7c10 */ /* 0x001fc400097fe4ff */
[----:B------:R-:W-:-:S04]  /*4e00*/  IADD3 R112, P2, PT, R132, UR53, RZ ;  /* 0x0000003584707c10 */ /* 0x000fc8000ff5e0ff */
[----:B------:R-:W-:Y:S01]  /*4e10*/  IADD3.X R113, PT, PT, R133, UR64, RZ, P2, !PT ;  /* 0x0000004085717c10 */ /* 0x000fe200097fe4ff */
[----:B------:R-:W-:-:S04]  /*4e20*/  VIADD R106, R132, UR55 ;  /* 0x00000037846a7c36 */ /* 0x000fc80008000000 */
[----:B------:R-:W2:Y:S04]  /*4e30*/  @P1 LDG.E.U8 R84, desc[UR18][R112.64] ;  /* 0x0000001270541981 */ /* 0x000ea8000c1e1100 */
[----:B------:R0:W3:Y:S01]  /*4e40*/  @P1 LDG.E.U8 R85, desc[UR18][R106.64] ;  /* 0x000000126a551981 */ /* 0x0000e2000c1e1100 */
[----:B------:R-:W-:Y:S01]  /*4e50*/  IADD3 R152, P3, PT, R134, UR33, RZ ;  /* 0x0000002186987c10 */ /* 0x000fe2000ff7e0ff */
[----:B------:R-:W-:Y:S02]  /*4e60*/  USHF.R.S32.HI UR33, URZ, 0x1f, UR52 ;  /* 0x0000001fff217899 */ /* 0x000fe40008011434 */
[----:B------:R0:W-:Y:S01]  /*4e70*/  STL.64 [R1+0xf90], R106 ;  /* 0x000f906a01007387 */ /* 0x0001e20000100a00 */
[----:B------:R-:W-:Y:S01]  /*4e80*/  IADD3.X R153, PT, PT, R135, UR29, RZ, P3, !PT ;  /* 0x0000001d87997c10 */ /* 0x000fe20009ffe4ff */
[----:B------:R-:W1:Y:S02]  /*4e90*/  LDCU UR29, c[0x0][0x3c4] ;  /* 0x00007880ff1d77ac */ /* 0x000e640008000800 */
[----:B------:R-:W-:Y:S01]  /*4ea0*/  STL.64 [R1+0xc38], R158 ;  /* 0x000c389e01007387 */ /* 0x000fe20000100a00 */
[----:B0-----:R-:W-:-:S03]  /*4eb0*/  IADD3 R106, P2, PT, R132, UR52, RZ ;  /* 0x00000034846a7c10 */ /* 0x001fc6000ff5e0ff */
[----:B------:R-:W-:Y:S01]  /*4ec0*/  STL.64 [R1+0xe90], R112 ;  /* 0x000e907001007387 */ /* 0x000fe20000100a00 */
[----:B------:R-:W-:-:S03]  /*4ed0*/  IADD3.X R107, PT, PT, R133, UR33, RZ, P2, !PT ;  /* 0x00000021856b7c10 */ /* 0x000fc600097fe4ff */
[----:B------:R-:W-:Y:S01]  /*4ee0*/  STL.64 [R1+0xbb8], R152 ;  /* 0x000bb89801007387 */ /* 0x000fe20000100a00 */
[----:B------:R-:W-:Y:S01]  /*4ef0*/  IADD3 RZ, P2, PT, R134, UR34, RZ ;  /* 0x0000002286ff7c10 */ /* 0x000fe2000ff5e0ff */
[----:B------:R-:W-:Y:S02]  /*4f00*/  USHF.R.S32.HI UR34, URZ, 0x1f, UR22 ;  /* 0x0000001fff227899 */ /* 0x000fe40008011416 */
[----:B------:R-:W-:Y:S04]  /*4f10*/  STL.64 [R1+0xe10], R106 ;  /* 0x000e106a01007387 */ /* 0x000fe80000100a00 */
[----:B------:R-:W4:Y:S04]  /*4f20*/  @P1 LDG.E.U8 R86, desc[UR18][R106.64] ;  /* 0x000000126a561981 */ /* 0x000f28000c1e1100 */
[----:B--2---:R0:W-:Y:S04]  /*4f30*/  STL [R1+0x5c], R84 ;  /* 0x00005c5401007387 */ /* 0x0041e80000100800 */
[----:B---3--:R2:W-:Y:S01]  /*4f40*/  STL [R1+0x8c], R85 ;  /* 0x00008c5501007387 */ /* 0x0085e20000100800 */
[----:B0-----:R-:W-:-:S04]  /*4f50*/  IADD3 R84, P3, PT, R132, UR22, RZ ;  /* 0x0000001684547c10 */ /* 0x001fc8000ff7e0ff */
[----:B--2---:R-:W-:-:S05]  /*4f60*/  IADD3.X R85, PT, PT, R133, UR34, RZ, P3, !PT ;  /* 0x0000002285557c10 */ /* 0x004fca0009ffe4ff */
[----:B------:R0:W-:Y:S04]  /*4f70*/  STL.64 [R1+0xd90], R84 ;  /* 0x000d905401007387 */ /* 0x0001e80000100a00 */
[----:B------:R0:W2:Y:S02]  /*4f80*/  @P1 LDG.E.U8 R81, desc[UR18][R84.64] ;  /* 0x0000001254511981 */ /* 0x0000a4000c1e1100 */
[----:B0-----:R-:W-:-:S04]  /*4f90*/  IADD3 R84, P3, PT, R132, UR32, RZ ;  /* 0x0000002084547c10 */ /* 0x001fc8000ff7e0ff */
[----:B------:R-:W-:-:S05]  /*4fa0*/  IADD3.X R85, PT, PT, R133, UR7, RZ, P3, !PT ;  /* 0x0000000785557c10 */ /* 0x000fca0009ffe4ff */
[----:B------:R0:W3:Y:S01]  /*4fb0*/  @P1 LDG.E.U8 R80, desc[UR18][R84.64] ;  /* 0x0000001254501981 */ /* 0x0000e2000c1e1100 */
[C---:B------:R-:W-:Y:S01]  /*4fc0*/  IADD3.X R151, PT, PT, R135.reuse, UR16, RZ, P2, !PT ;  /* 0x0000001087977c10 */ /* 0x040fe200097fe4ff */
[----:B-1----:R-:W-:Y:S01]  /*4fd0*/  UIMAD UR74, UR74, 0x1d, URZ ;  /* 0x0000001d4a4a78a4 */ /* 0x002fe2000f8e02ff */
[C---:B------:R-:W-:Y:S01]  /*4fe0*/  IADD3 RZ, P2, PT, R134.reuse, UR27, RZ ;  /* 0x0000001b86ff7c10 */ /* 0x040fe2000ff5e0ff */
[----:B------:R-:W-:Y:S02]  /*4ff0*/  UIMAD UR45, UR45, 0x25, URZ ;  /* 0x000000252d2d78a4 */ /* 0x000fe4000f8e02ff */
[----:B------:R-:W-:Y:S01]  /*5000*/  STL.64 [R1+0xf38], R150 ;  /* 0x000f389601007387 */ /* 0x000fe20000100a00 */
[C---:B------:R-:W-:Y:S01]  /*5010*/  IADD3.X R145, PT, PT, R135.reuse, UR72, RZ, P2, !PT ;  /* 0x0000004887917c10 */ /* 0x040fe200097fe4ff */
[----:B------:R-:W-:Y:S02]  /*5020*/  USHF.R.S32.HI UR72, URZ, 0x1f, UR63 ;  /* 0x0000001fff487899 */ /* 0x000fe4000801143f */
[----:B------:R0:W-:Y:S01]  /*5030*/  STL.64 [R1+0xd10], R84 ;  /* 0x000d105401007387 */ /* 0x0001e20000100a00 */
[----:B------:R-:W-:Y:S01]  /*5040*/  IADD3 RZ, P2, PT, R134, UR26, RZ ;  /* 0x0000001a86ff7c10 */ /* 0x000fe2000ff5e0ff */
[----:B------:R-:W1:Y:S02]  /*5050*/  LDCU UR27, c[0x0][0x3c4] ;  /* 0x00007880ff1b77ac */ /* 0x000e640008000800 */
[----:B------:R-:W-:Y:S01]  /*5060*/  STL.64 [R1+0xeb8], R144 ;  /* 0x000eb89001007387 */ /* 0x000fe20000100a00 */
[----:B------:R-:W-:Y:S01]  /*5070*/  IADD3.X R131, PT, PT, R135, UR49, RZ, P2, !PT ;  /* 0x0000003187837c10 */ /* 0x000fe200097fe4ff */
[----:B------:R-:W1:Y:S01]  /*5080*/  LDCU UR16, c[0x0][0x3c4] ;  /* 0x00007880ff1077ac */ /* 0x000e620008000800 */
[----:B0-----:R-:W-:Y:S01]  /*5090*/  IADD3 R84, P3, PT, R132, UR63, RZ ;  /* 0x0000003f84547c10 */ /* 0x001fe2000ff7e0ff */
[----:B------:R-:W-:Y:S01]  /*50a0*/  UIMAD UR29, UR29, 0x2d, URZ ;  /* 0x0000002d1d1d78a4 */ /* 0x000fe2000f8e02ff */
[----:B------:R-:W-:Y:S01]  /*50b0*/  PRMT R21, RZ, 0x7610, R21 ;  /* 0x00007610ff157816 */ /* 0x000fe20000000015 */
[----:B------:R-:W0:Y:S01]  /*50c0*/  LDCU UR26, c[0x0][0x3c4] ;  /* 0x00007880ff1a77ac */ /* 0x000e220008000800 */
[----:B------:R-:W-:-:S02]  /*50d0*/  IADD3.X R85, PT, PT, R133, UR72, RZ, P3, !PT ;  /* 0x0000004885557c10 */ /* 0x000fc40009ffe4ff */
[C---:B------:R-:W-:Y:S01]  /*50e0*/  IADD3 RZ, P2, PT, R132.reuse, UR68, RZ ;  /* 0x0000004484ff7c10 */ /* 0x040fe2000ff5e0ff */
[----:B------:R-:W-:Y:S02]  /*50f0*/  USHF.R.S32.HI UR49, URZ, 0x1f, UR70 ;  /* 0x0000001fff317899 */ /* 0x000fe40008011446 */
[----:B------:R0:W5:Y:S04]  /*5100*/  @P1 LDG.E.U8 R61, desc[UR18][R84.64] ;  /* 0x00000012543d1981 */ /* 0x000168000c1e1100 */
[----:B---3--:R3:W-:Y:S04]  /*5110*/  STL [R1+0x50], R80 ;  /* 0x0000505001007387 */ /* 0x0087e80000100800 */
[----:B--2---:R2:W-:Y:S01]  /*5120*/  STL [R1+0x54], R81 ;  /* 0x0000545101007387 */ /* 0x0045e20000100800 */
[----:B---3--:R-:W-:-:S03]  /*5130*/  IADD3 R80, P4, PT, R132, UR51, RZ ;  /* 0x0000003384507c10 */ /* 0x008fc6000ff9e0ff */
[----:B----4-:R-:W-:Y:S01]  /*5140*/  STL [R1+0x58], R86 ;  /* 0x0000585601007387 */ /* 0x010fe20000100800 */
[----:B--2---:R-:W-:-:S03]  /*5150*/  IADD3.X R81, PT, PT, R133, UR28, RZ, P4, !PT ;  /* 0x0000001c85517c10 */ /* 0x004fc6000a7fe4ff */
[----:B------:R0:W-:Y:S04]  /*5160*/  STL.64 [R1+0xc90], R84 ;  /* 0x000c905401007387 */ /* 0x0001e80000100a00 */
[----:B------:R2:W-:Y:S04]  /*5170*/  STL.64 [R1+0xc10], R80 ;  /* 0x000c105001007387 */ /* 0x0005e80000100a00 */
[----:B------:R2:W3:Y:S01]  /*5180*/  @P1 LDG.E.U8 R37, desc[UR18][R80.64] ;  /* 0x0000001250251981 */ /* 0x0004e2000c1e1100 */
[C---:B0-----:R-:W-:Y:S01]  /*5190*/  IADD3 R84, P3, PT, R132.reuse, UR70, RZ ;  /* 0x0000004684547c10 */ /* 0x041fe2000ff7e0ff */
[----:B--2---:R-:W-:Y:S01]  /*51a0*/  VIADD R80, R132, UR46 ;  /* 0x0000002e84507c36 */ /* 0x004fe20008000000 */
[----:B------:R-:W-:-:S02]  /*51b0*/  IADD3.X R81, PT, PT, R133, UR25, RZ, P2, !PT ;  /* 0x0000001985517c10 */ /* 0x000fc400097fe4ff */
[----:B------:R-:W-:-:S03]  /*51c0*/  IADD3.X R85, PT, PT, R133, UR49, RZ, P3, !PT ;  /* 0x0000003185557c10 */ /* 0x000fc60009ffe4ff */
[----:B------:R0:W2:Y:S04]  /*51d0*/  @P1 LDG.E.U8 R34, desc[UR18][R80.64] ;  /* 0x0000001250221981 */ /* 0x0000a8000c1e1100 */
[----:B------:R-:W4:Y:S01]  /*51e0*/  @P1 LDG.E.U8 R35, desc[UR18][R84.64] ;  /* 0x0000001254231981 */ /* 0x000f22000c1e1100 */
[----:B------:R-:W-:Y:S01]  /*51f0*/  IADD3 R118, P3, PT, R134, UR14, RZ ;  /* 0x0000000e86767c10 */ /* 0x000fe2000ff7e0ff */
[----:B------:R-:W-:Y:S02]  /*5200*/  USHF.R.S32.HI UR14, URZ, 0x1f, UR66 ;  /* 0x0000001fff0e7899 */ /* 0x000fe40008011442 */
[C---:B------:R-:W-:Y:S01]  /*5210*/  IADD3 RZ, P2, PT, R132.reuse, UR66, RZ ;  /* 0x0000004284ff7c10 */ /* 0x040fe2000ff5e0ff */
[----:B------:R-:W-:Y:S04]  /*5220*/  STL.64 [R1+0xfb8], R130 ;  /* 0x000fb88201007387 */ /* 0x000fe80000100a00 */
[----:B------:R-:W-:Y:S04]  /*5230*/  STL.64 [R1+0xb90], R84 ;  /* 0x000b905401007387 */ /* 0x000fe80000100a00 */
[----:B------:R0:W-:Y:S02]  /*5240*/  STL.64 [R1+0xf10], R80 ;  /* 0x000f105001007387 */ /* 0x0001e40000100a00 */
[----:B0-----:R-:W-:Y:S01]  /*5250*/  VIADD R80, R132, UR61 ;  /* 0x0000003d84507c36 */ /* 0x001fe20008000000 */
[----:B------:R-:W-:-:S05]  /*5260*/  IADD3.X R81, PT, PT, R133, UR14, RZ, P2, !PT ;  /* 0x0000000e85517c10 */ /* 0x000fca00097fe4ff */
[----:B------:R-:W3:Y:S01]  /*5270*/  @P1 LDG.E.U8 R36, desc[UR18][R80.64] ;  /* 0x0000001250241981 */ /* 0x000ee2000c1e1100 */
[----:B------:R-:W-:Y:S01]  /*5280*/  IADD3.X R119, PT, PT, R135, UR47, RZ, P3, !PT ;  /* 0x0000002f87777c10 */ /* 0x000fe20009ffe4ff */
[----:B------:R-:W-:Y:S02]  /*5290*/  USHF.R.S32.HI UR47, URZ, 0x1f, UR57 ;  /* 0x0000001fff2f7899 */ /* 0x000fe40008011439 */
[----:B--2---:R0:W-:Y:S04]  /*52a0*/  STL [R1+0x88], R34 ;  /* 0x0000882201007387 */ /* 0x0041e80000100800 */
[----:B-----5:R-:W-:Y:S01]  /*52b0*/  STL [R1+0x4c], R61 ;  /* 0x00004c3d01007387 */ /* 0x020fe20000100800 */
[----:B0-----:R-:W-:-:S03]  /*52c0*/  IADD3 R34, P3, PT, R132, UR57, RZ ;  /* 0x0000003984227c10 */ /* 0x001fc6000ff7e0ff */
[----:B----4-:R0:W-:Y:S02]  /*52d0*/  STL [R1+0x44], R35 ;  /* 0x0000442301007387 */ /* 0x0101e40000100800 */
[----:B0-----:R-:W-:-:S05]  /*52e0*/  IADD3.X R35, PT, PT, R133, UR47, RZ, P3, !PT ;  /* 0x0000002f85237c10 */ /* 0x001fca0009ffe4ff */
[----:B------:R0:W2:Y:S01]  /*52f0*/  @P1 LDG.E.U8 R29, desc[UR18][R34.64] ;  /* 0x00000012221d1981 */ /* 0x0000a2000c1e1100 */
[C---:B------:R-:W-:Y:S01]  /*5300*/  IADD3 R112, P2, PT, R134.reuse, UR23, RZ ;  /* 0x0000001786707c10 */ /* 0x040fe2000ff5e0ff */
[----:B-1----:R-:W-:Y:S02]  /*5310*/  UIMAD UR27, UR27, 0x3d, URZ ;  /* 0x0000003d1b1b78a4 */ /* 0x002fe4000f8e02ff */
[----:B------:R-:W-:Y:S01]  /*5320*/  STL.64 [R1+0xe28], R118 ;  /* 0x000e287601007387 */ /* 0x000fe20000100a00 */
[C---:B------:R-:W-:Y:S01]  /*5330*/  IADD3.X R113, PT, PT, R135.reuse, UR50, RZ, P2, !PT ;  /* 0x0000003287717c10 */ /* 0x040fe200097fe4ff */
[----:B------:R-:W-:Y:S02]  /*5340*/  USHF.R.S32.HI UR50, URZ, 0x1f, UR74 ;  /* 0x0000001fff327899 */ /* 0x000fe4000801144a */
[----:B---3--:R-:W-:Y:S01]  /*5350*/  STL [R1+0x48], R37 ;  /* 0x0000482501007387 */ /* 0x008fe20000100800 */
[----:B------:R-:W-:Y:S02]  /*5360*/  IADD3 R86, P4, PT, R134, UR21, RZ ;  /* 0x0000001586567c10 */ /* 0x000fe4000ff9e0ff */
[----:B------:R-:W-:Y:S01]  /*5370*/  PRMT R14, RZ, 0x7610, R14 ;  /* 0x00007610ff0e7816 */ /* 0x000fe2000000000e */
[----:B------:R-:W-:Y:S01]  /*5380*/  STL.64 [R1+0xf80], R80 ;  /* 0x000f805001007387 */ /* 0x000fe20000100a00 */
[----:B------:R-:W-:Y:S01]  /*5390*/  USHF.R.S32.HI UR21, URZ, 0x1f, UR45 ;  /* 0x0000001fff157899 */ /* 0x000fe2000801142d */
[----:B------:R-:W-:Y:S01]  /*53a0*/  PRMT R22, RZ, 0x7610, R22 ;  /* 0x00007610ff167816 */ /* 0x000fe20000000016 */
[----:B------:R-:W-:Y:S01]  /*53b0*/  UIMAD UR16, UR16, 0x35, URZ ;  /* 0x00000035101078a4 */ /* 0x000fe2000f8e02ff */
[----:B------:R0:W-:Y:S01]  /*53c0*/  STL.64 [R1+0xe80], R34 ;  /* 0x000e802201007387 */ /* 0x0001e20000100a00 */
[----:B------:R-:W-:Y:S01]  /*53d0*/  PRMT R6, RZ, 0x7610, R6 ;  /* 0x00007610ff067816 */ /* 0x000fe20000000006 */
[----:B------:R-:W1:Y:S02]  /*53e0*/  LDCU UR23, c[0x0][0x3c4] ;  /* 0x00007880ff1777ac */ /* 0x000e640008000800 */
[----:B------:R3:W-:Y:S01]  /*53f0*/  STL [R1+0x9c], R36 ;  /* 0x00009c2401007387 */ /* 0x0007e20000100800 */
[----:B------:R-:W-:Y:S01]  /*5400*/  IADD3.X R87, PT, PT, R135, UR67, RZ, P4, !PT ;  /* 0x0000004387577c10 */ /* 0x000fe2000a7fe4ff */
[----:B------:R-:W4:Y:S01]  /*5410*/  LDCU UR67, c[0x0][0x3c4] ;  /* 0x00007880ff4377ac */ /* 0x000f220008000800 */
[----:B0-----:R-:W-:-:S02]  /*5420*/  IADD3 R34, P3, PT, R132, UR45, RZ ;  /* 0x0000002d84227c10 */ /* 0x001fc4000ff7e0ff */
[----:B---3--:R-:W-:Y:S02]  /*5430*/  IADD3 R36, P2, PT, R132, UR74, RZ ;  /* 0x0000004a84247c10 */ /* 0x008fe4000ff5e0ff */
[C---:B------:R-:W-:Y:S02]  /*5440*/  IADD3.X R35, PT, PT, R133.reuse, UR21, RZ, P3, !PT ;  /* 0x0000001585237c10 */ /* 0x040fe40009ffe4ff */
[----:B------:R-:W-:Y:S02]  /*5450*/  IADD3.X R37, PT, PT, R133, UR50, RZ, P2, !PT ;  /* 0x0000003285257c10 */ /* 0x000fe400097fe4ff */
[C---:B------:R-:W-:Y:S01]  /*5460*/  IADD3 R84, P2, PT, R134.reuse, UR20, RZ ;  /* 0x0000001486547c10 */ /* 0x040fe2000ff5e0ff */
[----:B------:R-:W-:Y:S01]  /*5470*/  STL.64 [R1+0xda8], R112 ;  /* 0x000da87001007387 */ /* 0x000fe20000100a00 */
[----:B------:R-:W-:Y:S01]  /*5480*/  IADD3 R80, P3, PT, R134, UR5, RZ ;  /* 0x0000000586507c10 */ /* 0x000fe2000ff7e0ff */
[----:B------:R-:W0:Y:S01]  /*5490*/  LDCU UR20, c[0x0][0x3c4] ;  /* 0x00007880ff1477ac */ /* 0x000e220008000800 */
[----:B------:R-:W-:Y:S01]  /*54a0*/  IADD3.X R85, PT, PT, R135, UR71, RZ, P2, !PT ;  /* 0x0000004787557c10 */ /* 0x000fe200097fe4ff */
[----:B------:R-:W-:Y:S01]  /*54b0*/  STL.64 [R1+0xe00], R36 ;  /* 0x000e002401007387 */ /* 0x000fe20000100a00 */
[----:B------:R-:W-:-:S03]  /*54c0*/  USHF.R.S32.HI UR71, URZ, 0x1f, UR29 ;  /* 0x0000001fff477899 */ /* 0x000fc6000801141d */
[----:B------:R-:W-:Y:S04]  /*54d0*/  STL.64 [R1+0xd28], R86 ;  /* 0x000d285601007387 */ /* 0x000fe80000100a00 */
[----:B------:R3:W-:Y:S04]  /*54e0*/  STL.64 [R1+0xd80], R34 ;  /* 0x000d802201007387 */ /* 0x0007e80000100a00 */
[----:B------:R3:W5:Y:S01]  /*54f0*/  @P1 LDG.E.U8 R21, desc[UR18][R34.64] ;  /* 0x0000001222151981 */ /* 0x000762000c1e1100 */
[----:B------:R-:W-:Y:S01]  /*5500*/  IADD3.X R81, PT, PT, R135, UR40, RZ, P3, !PT ;  /* 0x0000002887517c10 */ /* 0x000fe20009ffe4ff */
[----:B------:R-:W-:-:S02]  /*5510*/  USHF.R.S32.HI UR40, URZ, 0x1f, UR27 ;  /* 0x0000001fff287899 */ /* 0x000fc4000801141b */
[----:B------:R0:W5:Y:S01]  /*5520*/  @P1 LDG.E.U8 R22, desc[UR18][R36.64] ;  /* 0x0000001224161981 */ /* 0x000162000c1e1100 */
[----:B---3--:R-:W-:-:S03]  /*5530*/  IADD3 R34, P2, PT, R132, UR29, RZ ;  /* 0x0000001d84227c10 */ /* 0x008fc6000ff5e0ff */
[----:B------:R-:W-:Y:S01]  /*5540*/  STL.64 [R1+0xca8], R84 ;  /* 0x000ca85401007387 */ /* 0x000fe20000100a00 */
[----:B------:R-:W-:Y:S01]  /*5550*/  IADD3.X R35, PT, PT, R133, UR71, RZ, P2, !PT ;  /* 0x0000004785237c10 */ /* 0x000fe200097fe4ff */
[----:B------:R-:W-:-:S04]  /*5560*/  USHF.R.S32.HI UR5, URZ, 0x1f, UR16 ;  /* 0x0000001fff057899 */ /* 0x000fc80008011410 */
[----:B------:R3:W5:Y:S01]  /*5570*/  @P1 LDG.E.U8 R14, desc[UR18][R34.64] ;  /* 0x00000012220e1981 */ /* 0x000762000c1e1100 */
[----:B0-----:R-:W-:Y:S02]  /*5580*/  IADD3 R36, P2, PT, R132, UR16, RZ ;  /* 0x0000001084247c10 */ /* 0x001fe4000ff5e0ff */
[----:B------:R-:W-:Y:S02]  /*5590*/  PRMT R7, RZ, 0x7610, R7 ;  /* 0x00007610ff077816 */ /* 0x000fe40000000007 */
[----:B------:R-:W-:-:S05]  /*55a0*/  IADD3.X R37, PT, PT, R133, UR5, RZ, P2, !PT ;  /* 0x0000000585257c10 */ /* 0x000fca00097fe4ff */
[----:B------:R0:W5:Y:S04]  /*55b0*/  @P1 LDG.E.U8 R7, desc[UR18][R36.64] ;  /* 0x0000001224071981 */ /* 0x000168000c1e1100 */
[----:B--2---:R2:W-:Y:S04]  /*55c0*/  STL [R1+0x84], R29 ;  /* 0x0000841d01007387 */ /* 0x0045e80000100800 */
[----:B------:R3:W-:Y:S01]  /*55d0*/  STL.64 [R1+0xd00], R34 ;  /* 0x000d002201007387 */ /* 0x0007e20000100a00 */
[----:B------:R-:W-:Y:S02]  /*55e0*/  UIMAD UR26, UR26, 0x45, URZ ;  /* 0x000000451a1a78a4 */ /* 0x000fe4000f8e02ff */
[----:B-1----:R-:W-:-:S02]  /*55f0*/  UIMAD UR23, UR23, 0xe, URZ ;  /* 0x0000000e171778a4 */ /* 0x002fc4000f8e02ff */
[----:B------:R-:W-:Y:S01]  /*5600*/  UIMAD UR20, UR20, 0x16, URZ ;  /* 0x00000016141478a4 */ /* 0x000fe2000f8e02ff */
[----:B------:R-:W-:Y:S01]  /*5610*/  PRMT R13, RZ, 0x7610, R13 ;  /* 0x00007610ff0d7816 */ /* 0x000fe2000000000d */
[----:B----4-:R-:W-:Y:S01]  /*5620*/  UIMAD UR67, UR67, 0xe, URZ ;  /* 0x0000000e434378a4 */ /* 0x010fe2000f8e02ff */
[----:B------:R-:W-:Y:S01]  /*5630*/  PRMT R8, RZ, 0x7610, R8 ;  /* 0x00007610ff087816 */ /* 0x000fe20000000008 */
[----:B--2---:R-:W1:Y:S01]  /*5640*/  LDC R29, c[0x0][0x3c4] ;  /* 0x0000f100ff1d7b82 */ /* 0x004e620000000800 */
[----:B---3--:R-:W-:-:S04]  /*5650*/  IADD3 R34, P3, PT, R132, UR27, RZ ;  /* 0x0000001b84227c10 */ /* 0x008fc8000ff7e0ff */
[----:B------:R-:W-:-:S05]  /*5660*/  IADD3.X R35, PT, PT, R133, UR40, RZ, P3, !PT ;  /* 0x0000002885237c10 */ /* 0x000fca0009ffe4ff */
[----:B------:R2:W3:Y:S04]  /*5670*/  @P1 LDG.E.U8 R6, desc[UR18][R34.64] ;  /* 0x0000001222061981 */ /* 0x0004e8000c1e1100 */
[----:B------:R-:W-:Y:S04]  /*5680*/  STL.64 [R1+0xc28], R80 ;  /* 0x000c285001007387 */ /* 0x000fe80000100a00 */
[----:B------:R0:W-:Y:S04]  /*5690*/  STL.64 [R1+0xc80], R36 ;  /* 0x000c802401007387 */ /* 0x0001e80000100a00 */
[----:B------:R2:W-:Y:S01]  /*56a0*/  STL.64 [R1+0xc00], R34 ;  /* 0x000c002201007387 */ /* 0x0005e20000100a00 */
[----:B------:R-:W-:Y:S01]  /*56b0*/  IADD3 RZ, P3, PT, R134, UR13, RZ ;  /* 0x0000000d86ff7c10 */ /* 0x000fe2000ff7e0ff */
[----:B------:R-:W-:Y:S01]  /*56c0*/  USHF.R.S32.HI UR13, URZ, 0x1f, UR20 ;  /* 0x0000001fff0d7899 */ /* 0x000fe20008011414 */
[C---:B0-----:R-:W-:Y:S01]  /*56d0*/  IADD3 R36, P4, PT, R132.reuse, UR26, RZ ;  /* 0x0000001a84247c10 */ /* 0x041fe2000ff9e0ff */
[----:B-----5:R0:W-:Y:S04]  /*56e0*/  STL [R1+0x80], R22 ;  /* 0x0000801601007387 */ /* 0x0201e80000100800 */
[----:B------:R4:W-:Y:S01]  /*56f0*/  STL [R1+0x7c], R21 ;  /* 0x00007c1501007387 */ /* 0x0009e20000100800 */
[----:B--2---:R-:W-:Y:S01]  /*5700*/  VIADD R34, R132, UR67 ;  /* 0x0000004384227c36 */ /* 0x004fe20008000000 */
[----:B------:R-:W-:-:S02]  /*5710*/  PRMT R3, RZ, 0x7610, R3 ;  /* 0x00007610ff037816 */ /* 0x000fc40000000003 */
[----:B------:R-:W-:Y:S02]  /*5720*/  PRMT R164, RZ, 0x7610, R164 ;  /* 0x00007610ffa47816 */ /* 0x000fe400000000a4 */
[----:B------:R-:W-:Y:S01]  /*5730*/  PRMT R104, RZ, 0x7610, R104 ;  /* 0x00007610ff687816 */ /* 0x000fe20000000068 */
[----:B0-----:R-:W0:Y:S03]  /*5740*/  LDC R22, c[0x0][0x3c4] ;  /* 0x0000f100ff167b82 */ /* 0x001e260000000800 */
[----:B------:R-:W2:Y:S01]  /*5750*/  @P1 LDG.E.U8 R164, desc[UR18][R102.64] ;  /* 0x0000001266a41981 */ /* 0x000ea2000c1e1100 */
[----:B------:R-:W-:Y:S02]  /*5760*/  PRMT R100, RZ, 0x7610, R100 ;  /* 0x00007610ff647816 */ /* 0x000fe40000000064 */
[----:B------:R-:W-:Y:S01]  /*5770*/  PRMT R98, RZ, 0x7610, R98 ;  /* 0x00007610ff627816 */ /* 0x000fe20000000062 */
[----:B------:R-:W5:Y:S01]  /*5780*/  @P1 LDG.E.U8 R104, desc[UR18][R72.64] ;  /* 0x0000001248681981 */ /* 0x000f62000c1e1100 */
[----:B------:R-:W-:Y:S01]  /*5790*/  PRMT R96, RZ, 0x7610, R96 ;  /* 0x00007610ff607816 */ /* 0x000fe20000000060 */
[----:B----4-:R-:W4:Y:S01]  /*57a0*/  LDC R21, c[0x0][0x3c4] ;  /* 0x0000f100ff157b82 */ /* 0x010f220000000800 */
[----:B------:R-:W-:Y:S01]  /*57b0*/  PRMT R109, RZ, 0x7610, R109 ;  /* 0x00007610ff6d7816 */ /* 0x000fe2000000006d */
[----:B------:R-:W2:Y:S04]  /*57c0*/  @P1 LDG.E.U8 R100, desc[UR18][R76.64] ;  /* 0x000000124c641981 */ /* 0x000ea8000c1e1100 */
[----:B------:R1:W2:Y:S04]  /*57d0*/  @P1 LDG.E.U8 R98, desc[UR18][R78.64] ;  /* 0x000000124e621981 */ /* 0x0002a8000c1e1100 */
[----:B------:R-:W2:Y:S04]  /*57e0*/  @P1 LDG.E.U8 R96, desc[UR18][R58.64] ;  /* 0x000000123a601981 */ /* 0x000ea8000c1e1100 */
[----:B------:R-:W2:Y:S01]  /*57f0*/  @P1 LDG.E.U8 R109, desc[UR18][R66.64] ;  /* 0x00000012426d1981 */ /* 0x000ea2000c1e1100 */
[----:B------:R-:W-:Y:S01]  /*5800*/  PRMT R54, RZ, 0x7610, R54 ;  /* 0x00007610ff367816 */ /* 0x000fe20000000036 */
[----:B-1----:R-:W1:Y:S02]  /*5810*/  LDC R79, c[0x0][0x3c4] ;  /* 0x0000f100ff4f7b82 */ /* 0x002e640000000800 */
[----:B---3--:R3:W-:Y:S04]  /*5820*/  STL [R1+0x70], R6 ;  /* 0x0000700601007387 */ /* 0x0087e80000100800 */
[----:B------:R0:W-:Y:S01]  /*5830*/  STL [R1+0x74], R7 ;  /* 0x0000740701007387 */ /* 0x0001e20000100800 */
[----:B---3--:R-:W-:Y:S01]  /*5840*/  IADD3 R6, P2, PT, R134, UR17, RZ ;  /* 0x0000001186067c10 */ /* 0x008fe2000ff5e0ff */
[----:B------:R-:W-:-:S03]  /*5850*/  USHF.R.S32.HI UR17, URZ, 0x1f, UR26 ;  /* 0x0000001fff117899 */ /* 0x000fc6000801141a */
[----:B0-----:R-:W-:Y:S01]  /*5860*/  IADD3.X R7, PT, PT, R135, UR48, RZ, P2, !PT ;  /* 0x0000003087077c10 */ /* 0x001fe200097fe4ff */
[----:B------:R-:W-:Y:S02]  /*5870*/  USHF.R.S32.HI UR48, URZ, 0x1f, UR23 ;  /* 0x0000001fff307899 */ /* 0x000fe40008011417 */
[C---:B------:R-:W-:Y:S02]  /*5880*/  IADD3 RZ, P2, PT, R132.reuse, UR23, RZ ;  /* 0x0000001784ff7c10 */ /* 0x040fe4000ff5e0ff */
[C---:B------:R-:W-:Y:S01]  /*5890*/  IADD3.X R37, PT, PT, R133.reuse, UR17, RZ, P4, !PT ;  /* 0x0000001185257c10 */ /* 0x040fe2000a7fe4ff */
[----:B------:R0:W3:Y:S01]  /*58a0*/  @P1 LDG.E.U8 R54, desc[UR18][R6.64] ;  /* 0x0000001206361981 */ /* 0x0000e2000c1e1100 */
[----:B------:R-:W-:Y:S02]  /*58b0*/  IADD3 R106, P4, PT, R132, UR20, RZ ;  /* 0x00000014846a7c10 */ /* 0x000fe4000ff9e0ff */
[C---:B------:R-:W-:Y:S01]  /*58c0*/  IADD3.X R35, PT, PT, R133.reuse, UR48, RZ, P2, !PT ;  /* 0x0000003085237c10 */ /* 0x040fe200097fe4ff */
[----:B------:R0:W-:Y:S01]  /*58d0*/  STL.64 [R1+0xba8], R6 ;  /* 0x000ba80601007387 */ /* 0x0001e20000100a00 */
[----:B------:R-:W-:-:S03]  /*58e0*/  IADD3.X R107, PT, PT, R133, UR13, RZ, P4, !PT ;  /* 0x0000000d856b7c10 */ /* 0x000fc6000a7fe4ff */
[----:B------:R-:W-:Y:S04]  /*58f0*/  STL.64 [R1+0xb80], R36 ;  /* 0x000b802401007387 */ /* 0x000fe80000100a00 */
[----:B------:R0:W-:Y:S04]  /*5900*/  STL [R1+0x78], R14 ;  /* 0x0000780e01007387 */ /* 0x0001e80000100800 */
[----:B------:R-:W2:Y:S04]  /*5910*/  @P1 LDG.E.U8 R13, desc[UR18][R36.64] ;  /* 0x00000012240d1981 */ /* 0x000ea8000c1e1100 */
[----:B------:R-:W2:Y:S01]  /*5920*/  @P1 LDG.E.U8 R8, desc[UR18][R34.64] ;  /* 0x0000001222081981 */ /* 0x000ea2000c1e1100 */
[----:B------:R-:W-:Y:S01]  /*5930*/  IADD3 RZ, P2, PT, R0, R134, RZ ;  /* 0x0000008600ff7210 */ /* 0x000fe20007f5e0ff */
[----:B0-----:R-:W-:Y:S01]  /*5940*/  VIADD R6, R134, UR31 ;  /* 0x0000001f86067c36 */ /* 0x001fe20008000000 */
[----:B------:R-:W-:Y:S01]  /*5950*/  PRMT R110, RZ, 0x7610, R110 ;  /* 0x00007610ff6e7816 */ /* 0x000fe2000000006e */
[----:B------:R0:W2:Y:S01]  /*5960*/  @P1 LDG.E.U8 R3, desc[UR18][R106.64] ;  /* 0x000000126a031981 */ /* 0x0000a2000c1e1100 */
[----:B------:R-:W-:Y:S01]  /*5970*/  PRMT R108, RZ, 0x7610, R108 ;  /* 0x00007610ff6c7816 */ /* 0x000fe2000000006c */
[----:B------:R-:W0:Y:S02]  /*5980*/  LDC R14, c[0x0][0x3c4] ;  /* 0x0000f100ff0e7b82 */ /* 0x000e240000000800 */
[----:B------:R-:W2:Y:S04]  /*5990*/  LDL.LU.64 R36, [R1+0x10c8] ;  /* 0x0010c80001247983 */ /* 0x000ea80000300a00 */
[----:B------:R1:W-:Y:S04]  /*59a0*/  STL.64 [R1+0xf00], R34 ;  /* 0x000f002201007387 */ /* 0x0003e80000100a00 */
[----:B-1----:R-:W2:Y:S04]  /*59b0*/  LDL.LU.64 R34, [R1+0x10c0] ;  /* 0x0010c00001227983 */ /* 0x002ea80000300a00 */
[----:B------:R1:W-:Y:S04]  /*59c0*/  STL.64 [R1+0xe70], R106 ;  /* 0x000e706a01007387 */ /* 0x0003e80000100a00 */
[----:B-1----:R-:W0:Y:S04]  /*59d0*/  LDL.LU.64 R106, [R1+0x10b8] ;  /* 0x0010b800016a7983 */ /* 0x002e280000300a00 */
[----:B------:R-:W2:Y:S01]  /*59e0*/  LDL.LU.64 R102, [R1+0x10b0] ;  /* 0x0010b00001667983 */ /* 0x000ea20000300a00 */
[----:B0-----:R-:W-:-:S06]  /*59f0*/  PRMT R107, RZ, 0x7610, R107 ;  /* 0x00007610ff6b7816 */ /* 0x001fcc000000006b */
[----:B------:R0:W3:Y:S04]  /*5a00*/  @P1 LDG.E.U8 R107, desc[UR18][R94.64] ;  /* 0x000000125e6b1981 */ /* 0x0000e8000c1e1100 */
[----:B------:R-:W0:Y:S01]  /*5a10*/  LDL.LU.64 R94, [R1+0x10a8] ;  /* 0x0010a800015e7983 */ /* 0x000e220000300a00 */
[----:B--2---:R-:W-:-:S03]  /*5a20*/  PRMT R102, RZ, 0x7610, R102 ;  /* 0x00007610ff667816 */ /* 0x004fc60000000066 */
[----:B------:R-:W2:Y:S04]  /*5a30*/  LDL.LU.64 R72, [R1+0x10a0] ;  /* 0x0010a00001487983 */ /* 0x000ea80000300a00 */
[----:B------:R-:W2:Y:S04]  /*5a40*/  @P1 LDG.E.U8 R102, desc[UR18][R74.64] ;  /* 0x000000124a661981 */ /* 0x000ea8000c1e1100 */
[----:B------:R-:W2:Y:S04]  /*5a50*/  LDL.LU.64 R74, [R1+0x1098] ;  /* 0x00109800014a7983 */ /* 0x000ea80000300a00 */
[----:B------:R-:W2:Y:S04]  /*5a60*/  LDL.LU.64 R76, [R1+0x1090] ;  /* 0x00109000014c7983 */ /* 0x000ea80000300a00 */
[----:B------:R-:W2:Y:S04]  /*5a70*/  LDL.LU R78, [R1+0x1088] ;  /* 0x00108800014e7983 */ /* 0x000ea80000300800 */
[----:B------:R1:W-:Y:S04]  /*5a80*/  STL [R1+0x6c], R13 ;  /* 0x00006c0d01007387 */ /* 0x0003e80000100800 */
[----:B------:R-:W3:Y:S01]  /*5a90*/  LDL.LU.64 R58, [R1+0x1080] ;  /* 0x00108000013a7983 */ /* 0x000ee20000300a00 */
[----:B------:R-:W-:Y:S01]  /*5aa0*/  PRMT R106, RZ, 0x7610, R106 ;  /* 0x00007610ff6a7816 */ /* 0x000fe2000000006a */
[----:B------:R-:W-:Y:S01]  /*5ab0*/  IMAD.X R61, R2, 0x1, R135, P2 ;  /* 0x00000001023d7824 */ /* 0x000fe200010e0687 */
[----:B0-----:R-:W-:-:S04]  /*5ac0*/  PRMT R94, RZ, 0x7610, R94 ;  /* 0x00007610ff5e7816 */ /* 0x001fc8000000005e */
[----:B------:R-:W3:Y:S01]  /*5ad0*/  @P1 LDG.E.U8 R106, desc[UR18][R64.64] ;  /* 0x00000012406a1981 */ /* 0x000ee2000c1e1100 */
[----:B------:R-:W-:Y:S01]  /*5ae0*/  PRMT R5, RZ, 0x7610, R5 ;  /* 0x00007610ff057816 */ /* 0x000fe20000000005 */
[----:B-1----:R-:W0:Y:S02]  /*5af0*/  LDC R13, c[0x0][0x3c4] ;  /* 0x0000f100ff0d7b82 */ /* 0x002e240000000800 */
[----:B------:R1:W3:Y:S04]  /*5b00*/  @P1 LDG.E.U8 R94, desc[UR18][R70.64] ;  /* 0x00000012465e1981 */ /* 0x0002e8000c1e1100 */
[----:B------:R-:W1:Y:S04]  /*5b10*/  LDL.LU.64 R70, [R1+0x1078] ;  /* 0x0010780001467983 */ /* 0x000e680000300a00 */
[----:B------:R4:W-:Y:S04]  /*5b20*/  STL [R1+0x98], R8 ;  /* 0x0000980801007387 */ /* 0x0009e80000100800 */
[----:B------:R-:W3:Y:S01]  /*5b30*/  LDL.LU.64 R66, [R1+0x1070] ;  /* 0x0010700001427983 */ /* 0x000ee20000300a00 */
[----:B------:R-:W-:-:S03]  /*5b40*/  IMAD.MOV.U32 R2, RZ, RZ, R60 ;  /* 0x000000ffff027224 */ /* 0x000fc600078e003c */
[----:B------:R5:W-:Y:S01]  /*5b50*/  STL [R1+0xa4], R3 ;  /* 0x0000a40301007387 */ /* 0x000be20000100800 */
[----:B--2---:R-:W-:Y:S01]  /*5b60*/  PRMT R76, RZ, 0x7610, R76 ;  /* 0x00007610ff4c7816 */ /* 0x004fe2000000004c */
[----:B----4-:R-:W2:Y:S02]  /*5b70*/  LDC R8, c[0x0][0x3c4] ;  /* 0x0000f100ff087b82 */ /* 0x010ea40000000800 */
[----:B------:R4:W-:Y:S01]  /*5b80*/  STL.64 [R1+0xfc8], R60 ;  /* 0x000fc83c01007387 */ /* 0x0009e20000100a00 */
[----:B-----5:R-:W-:Y:S01]  /*5b90*/  IMAD.MOV.U32 R3, RZ, RZ, R61 ;  /* 0x000000ffff037224 */ /* 0x020fe200078e003d */
[----:B------:R-:W-:Y:S02]  /*5ba0*/  PRMT R73, RZ, 0x7610, R73 ;  /* 0x00007610ff497816 */ /* 0x000fe40000000049 */
[----:B------:R-:W-:Y:S02]  /*5bb0*/  IADD3 RZ, P2, PT, R134, UR15, RZ ;  /* 0x0000000f86ff7c10 */ /* 0x000fe4000ff5e0ff */
[----:B------:R5:W2:Y:S04]  /*5bc0*/  @P1 LDG.E.U8 R76, desc[UR18][R2.64] ;  /* 0x00000012024c1981 */ /* 0x000aa8000c1e1100 */
[----:B----4-:R-:W4:Y:S04]  /*5bd0*/  LDL.LU.64 R60, [R1+0x1068] ;  /* 0x00106800013c7983 */ /* 0x010f280000300a00 */
[----:B------:R-:W2:Y:S01]  /*5be0*/  LDL.LU.64 R64, [R1+0x1060] ;  /* 0x0010600001407983 */ /* 0x000ea20000300a00 */
[----:B-1----:R-:W-:-:S06]  /*5bf0*/  PRMT R70, RZ, 0x7610, R70 ;  /* 0x00007610ff467816 */ /* 0x002fcc0000000046 */
[----:B------:R-:W5:Y:S01]  /*5c00*/  @P1 LDG.E.U8 R70, desc[UR18][R68.64] ;  /* 0x0000001244461981 */ /* 0x000f62000c1e1100 */
[----:B---3--:R-:W-:-:S06]  /*5c10*/  PRMT R67, RZ, 0x7610, R67 ;  /* 0x00007610ff437816 */ /* 0x008fcc0000000043 */
[----:B------:R-:W3:Y:S04]  /*5c20*/  @P1 LDG.E.U8 R67, desc[UR18][R56.64] ;  /* 0x0000001238431981 */ /* 0x000ee8000c1e1100 */
[----:B------:R-:W3:Y:S04]  /*5c30*/  LDL.LU.64 R68, [R1+0x1058] ;  /* 0x0010580001447983 */ /* 0x000ee80000300a00 */
[----:B------:R-:W3:Y:S01]  /*5c40*/  LDL.LU.64 R56, [R1+0x1050] ;  /* 0x0010500001387983 */ /* 0x000ee20000300a00 */
[----:B--2---:R-:W-:Y:S02]  /*5c50*/  PRMT R64, RZ, 0x7610, R64 ;  /* 0x00007610ff407816 */ /* 0x004fe40000000040 */
[----:B----4-:R-:W-:-:S04]  /*5c60*/  PRMT R61, RZ, 0x7610, R61 ;  /* 0x00007610ff3d7816 */ /* 0x010fc8000000003d */
[----:B------:R-:W2:Y:S01]  /*5c70*/  @P1 LDG.E.U8 R64, desc[UR18][R62.64] ;  /* 0x000000123e401981 */ /* 0x000ea2000c1e1100 */
[C---:B-----5:R-:W-:Y:S01]  /*5c80*/  VIADD R2, R134.reuse, UR6 ;  /* 0x0000000686027c36 */ /* 0x060fe20008000000 */
[C---:B------:R-:W-:Y:S01]  /*5c90*/  IADD3.X R3, PT, PT, R135.reuse, UR65, RZ, P3, !PT ;  /* 0x0000004187037c10 */ /* 0x040fe20009ffe4ff */
[----:B------:R-:W1:Y:S01]  /*5ca0*/  LDCU UR6, c[0x0][0x3c4] ;  /* 0x00007880ff0677ac */ /* 0x000e620008000800 */
[----:B------:R-:W-:Y:S01]  /*5cb0*/  IADD3 RZ, P3, PT, R134, UR24, RZ ;  /* 0x0000001886ff7c10 */ /* 0x000fe2000ff7e0ff */
[----:B------:R4:W5:Y:S01]  /*5cc0*/  @P1 LDG.E.U8 R61, desc[UR18][R82.64] ;  /* 0x00000012523d1981 */ /* 0x000962000c1e1100 */
[----:B------:R-:W-:-:S03]  /*5cd0*/  IADD3.X R7, PT, PT, R135, UR62, RZ, P2, !PT ;  /* 0x0000003e87077c10 */ /* 0x000fc600097fe4ff */
[----:B------:R0:W2:Y:S04]  /*5ce0*/  @P1 LDG.E.U8 R73, desc[UR18][R2.64] ;  /* 0x0000001202491981 */ /* 0x0000a8000c1e1100 */
[----:B------:R-:W2:Y:S01]  /*5cf0*/  LDL.LU.64 R62, [R1+0x1048] ;  /* 0x00104800013e7983 */ /* 0x000ea20000300a00 */
[----:B------:R-:W-:Y:S01]  /*5d00*/  PRMT R71, RZ, 0x7610, R71 ;  /* 0x00007610ff477816 */ /* 0x000fe20000000047 */
[----:B----4-:R-:W4:Y:S02]  /*5d10*/  LDC R83, c[0x0][0x3c4] ;  /* 0x0000f100ff537b82 */ /* 0x010f240000000800 */
[----:B------:R-:W2:Y:S04]  /*5d20*/  LDL.LU R82, [R1+0x1040] ;  /* 0x0010400001527983 */ /* 0x000ea80000300800 */
[----:B------:R0:W-:Y:S04]  /*5d30*/  STL.64 [R1+0xf28], R2 ;  /* 0x000f280201007387 */ /* 0x0001e80000100a00 */
[----:B------:R1:W-:Y:S04]  /*5d40*/  STL.64 [R1+0xf98], R6 ;  /* 0x000f980601007387 */ /* 0x0003e80000100a00 */
[----:B------:R1:W2:Y:S01]  /*5d50*/  @P1 LDG.E.U8 R110, desc[UR18][R6.64] ;  /* 0x00000012066e1981 */ /* 0x0002a2000c1e1100 */
[----:B0-----:R-:W-:Y:S01]  /*5d60*/  VIADD R2, R134, UR44 ;  /* 0x0000002c86027c36 */ /* 0x001fe20008000000 */
[----:B------:R-:W-:-:S05]  /*5d70*/  IADD3.X R3, PT, PT, R135, UR75, RZ, P3, !PT ;  /* 0x0000004b87037c10 */ /* 0x000fca0009ffe4ff */
[----:B------:R0:W-:Y:S01]  /*5d80*/  STL.64 [R1+0xf18], R2 ;  /* 0x000f180201007387 */ /* 0x0001e20000100a00 */
[----:B-1----:R-:W-:-:S03]  /*5d90*/  IADD3 R6, P3, PT, R134, UR39, RZ ;  /* 0x0000002786067c10 */ /* 0x002fc6000ff7e0ff */
[----:B------:R-:W2:Y:S01]  /*5da0*/  @P1 LDG.E.U8 R108, desc[UR18][R2.64] ;  /* 0x00000012026c1981 */ /* 0x000ea2000c1e1100 */
[----:B------:R-:W-:Y:S02]  /*5db0*/  IADD3.X R7, PT, PT, R135, UR58, RZ, P3, !PT ;  /* 0x0000003a87077c10 */ /* 0x000fe40009ffe4ff */
[----:B------:R-:W-:Y:S02]  /*5dc0*/  PRMT R65, RZ, 0x7610, R65 ;  /* 0x00007610ff417816 */ /* 0x000fe40000000041 */
[----:B------:R-:W-:Y:S02]  /*5dd0*/  PRMT R59, RZ, 0x7610, R59 ;  /* 0x00007610ff3b7816 */ /* 0x000fe4000000003b */
[----:B---3--:R-:W-:-:S06]  /*5de0*/  PRMT R57, RZ, 0x7610, R57 ;  /* 0x00007610ff397816 */ /* 0x008fcc0000000039 */
[----:B------:R1:W3:Y:S01]  /*5df0*/  @P1 LDG.E.U8 R57, desc[UR18][R80.64] ;  /* 0x0000001250391981 */ /* 0x0002e2000c1e1100 */
[----:B------:R-:W-:-:S06]  /*5e00*/  PRMT R68, RZ, 0x7610, R68 ;  /* 0x00007610ff447816 */ /* 0x000fcc0000000044 */
[----:B------:R-:W3:Y:S01]  /*5e10*/  @P1 LDG.E.U8 R68, desc[UR18][R6.64] ;  /* 0x0000001206441981 */ /* 0x000ee2000c1e1100 */
[----:B-1----:R-:W-:-:S04]  /*5e20*/  IADD3 R80, P2, PT, R134, UR43, RZ ;  /* 0x0000002b86507c10 */ /* 0x002fc8000ff5e0ff */
[----:B------:R-:W-:Y:S02]  /*5e30*/  IADD3.X R81, PT, PT, R135, UR59, RZ, P2, !PT ;  /* 0x0000003b87517c10 */ /* 0x000fe400097fe4ff */
[----:B0-----:R-:W-:-:S03]  /*5e40*/  IADD3 R2, P2, PT, R134, UR42, RZ ;  /* 0x0000002a86027c10 */ /* 0x001fc6000ff5e0ff */
[----:B------:R0:W-:Y:S01]  /*5e50*/  STL.64 [R1+0xe98], R80 ;  /* 0x000e985001007387 */ /* 0x0001e20000100a00 */
[----:B------:R-:W-:-:S03]  /*5e60*/  IADD3.X R3, PT, PT, R135, UR69, RZ, P2, !PT ;  /* 0x0000004587037c10 */ /* 0x000fc600097fe4ff */
[----:B------:R0:W3:Y:S04]  /*5e70*/  @P1 LDG.E.U8 R71, desc[UR18][R80.64] ;  /* 0x0000001250471981 */ /* 0x0000e8000c1e1100 */
[----:B------:R1:W-:Y:S04]  /*5e80*/  STL.64 [R1+0xe18], R6 ;  /* 0x000e180601007387 */ /* 0x0003e80000100a00 */
[----:B------:R4:W3:Y:S01]  /*5e90*/  @P1 LDG.E.U8 R65, desc[UR18][R2.64] ;  /* 0x0000001202411981 */ /* 0x0008e2000c1e1100 */
[----:B0-----:R-:W-:-:S03]  /*5ea0*/  IADD3 R80, P2, PT, R134, UR38, RZ ;  /* 0x0000002686507c10 */ /* 0x001fc6000ff5e0ff */
[----:B------:R4:W-:Y:S01]  /*5eb0*/  STL.64 [R1+0xd98], R2 ;  /* 0x000d980201007387 */ /* 0x0009e20000100a00 */
[----:B------:R-:W-:Y:S02]  /*5ec0*/  IADD3.X R81, PT, PT, R135, UR56, RZ, P2, !PT ;  /* 0x0000003887517c10 */ /* 0x000fe400097fe4ff */
[----:B-1----:R-:W-:-:S04]  /*5ed0*/  IADD3 R6, P3, PT, R134, UR37, RZ ;  /* 0x0000002586067c10 */ /* 0x002fc8000ff7e0ff */
[C---:B------:R-:W-:Y:S02]  /*5ee0*/  IADD3.X R7, PT, PT, R135.reuse, UR41, RZ, P3, !PT ;  /* 0x0000002987077c10 */ /* 0x040fe40009ffe4ff */
[C---:B----4-:R-:W-:Y:S01]  /*5ef0*/  IADD3 R2, P2, PT, R134.reuse, UR35, RZ ;  /* 0x0000002386027c10 */ /* 0x050fe2000ff5e0ff */
[----:B------:R-:W-:Y:S03]  /*5f00*/  STL.64 [R1+0xd18], R80 ;  /* 0x000d185001007387 */ /* 0x000fe60000100a00 */
[----:B------:R-:W-:Y:S01]  /*5f10*/  IADD3.X R3, PT, PT, R135, UR73, RZ, P2, !PT ;  /* 0x0000004987037c10 */ /* 0x000fe200097fe4ff */
[----:B------:R0:W4:Y:S01]  /*5f20*/  @P1 LDG.E.U8 R59, desc[UR18][R6.64] ;  /* 0x00000012063b1981 */ /* 0x000122000c1e1100 */
[----:B------:R-:W-:-:S03]  /*5f30*/  IADD3 RZ, P2, PT, R134, UR54, RZ ;  /* 0x0000003686ff7c10 */ /* 0x000fc6000ff5e0ff */
[----:B------:R0:W-:Y:S02]  /*5f40*/  STL.64 [R1+0xc98], R6 ;  /* 0x000c980601007387 */ /* 0x0001e40000100a00 */
[----:B0-----:R-:W-:Y:S01]  /*5f50*/  VIADD R6, R134, UR55 ;  /* 0x0000003786067c36 */ /* 0x001fe20008000000 */
[----:B------:R-:W-:-:S05]  /*5f60*/  IADD3.X R7, PT, PT, R135, UR30, RZ, P2, !PT ;  /* 0x0000001e87077c10 */ /* 0x000fca00097fe4ff */
[----:B------:R-:W3:Y:S01]  /*5f70*/  @P1 LDG.E.U8 R5, desc[UR18][R6.64] ;  /* 0x0000001206051981 */ /* 0x000ee2000c1e1100 */
[----:B--2---:R-:W-:Y:S02]  /*5f80*/  PRMT R62, RZ, 0x7610, R62 ;  /* 0x00007610ff3e7816 */ /* 0x004fe4000000003e */
[----:B------:R-:W-:-:S04]  /*5f90*/  PRMT R56, RZ, 0x7610, R56 ;  /* 0x00007610ff387816 */ /* 0x000fc80000000038 */
[----:B------:R0:W2:Y:S01]  /*5fa0*/  @P1 LDG.E.U8 R62, desc[UR18][R80.64] ;  /* 0x00000012503e1981 */ /* 0x0000a2000c1e1100 */
[----:B------:R-:W-:-:S03]  /*5fb0*/  PRMT R53, RZ, 0x7610, R53 ;  /* 0x00007610ff357816 */ /* 0x000fc60000000035 */
[----:B------:R1:W-:Y:S04]  /*5fc0*/  STL.64 [R1+0xc18], R2 ;  /* 0x000c180201007387 */ /* 0x0003e80000100a00 */
[----:B------:R1:W2:Y:S01]  /*5fd0*/  @P1 LDG.E.U8 R56, desc[UR18][R2.64] ;  /* 0x0000001202381981 */ /* 0x0002a2000c1e1100 */
[----:B0-----:R-:W-:-:S04]  /*5fe0*/  IADD3 R80, P3, PT, R134, UR36, RZ ;  /* 0x0000002486507c10 */ /* 0x001fc8000ff7e0ff */
[----:B------:R-:W-:Y:S02]  /*5ff0*/  IADD3.X R81, PT, PT, R135, UR76, RZ, P3, !PT ;  /* 0x0000004c87517c10 */ /* 0x000fe40009ffe4ff */
[----:B-1----:R-:W-:-:S03]  /*6000*/  IADD3 R2, P3, PT, R134, UR53, RZ ;  /* 0x0000003586027c10 */ /* 0x002fc6000ff7e0ff */
[----:B------:R0:W-:Y:S01]  /*6010*/  STL.64 [R1+0xb98], R80 ;  /* 0x000b985001007387 */ /* 0x0001e20000100a00 */
[----:B------:R-:W-:Y:S02]  /*6020*/  PRMT R105, RZ, 0x7610, R105 ;  /* 0x00007610ff697816 */ /* 0x000fe40000000069 */
[----:B------:R-:W-:Y:S01]  /*6030*/  IADD3.X R3, PT, PT, R135, UR64, RZ, P3, !PT ;  /* 0x0000004087037c10 */ /* 0x000fe20009ffe4ff */
[----:B------:R0:W2:Y:S01]  /*6040*/  @P1 LDG.E.U8 R53, desc[UR18][R80.64] ;  /* 0x0000001250351981 */ /* 0x0000a2000c1e1100 */
[----:B------:R-:W-:Y:S02]  /*6050*/  PRMT R103, RZ, 0x7610, R103 ;  /* 0x00007610ff677816 */ /* 0x000fe40000000067 */
[----:B------:R-:W-:Y:S01]  /*6060*/  PRMT R101, RZ, 0x7610, R101 ;  /* 0x00007610ff657816 */ /* 0x000fe20000000065 */
[----:B------:R1:W-:Y:S01]  /*6070*/  STL.64 [R1+0xf88], R6 ;  /* 0x000f880601007387 */ /* 0x0003e20000100a00 */
[----:B------:R-:W-:Y:S02]  /*6080*/  PRMT R99, RZ, 0x7610, R99 ;  /* 0x00007610ff637816 */ /* 0x000fe40000000063 */
[----:B------:R-:W-:Y:S01]  /*6090*/  PRMT R93, RZ, 0x7610, R93 ;  /* 0x00007610ff5d7816 */ /* 0x000fe2000000005d */
[----:B------:R0:W2:Y:S01]  /*60a0*/  @P1 LDG.E.U8 R105, desc[UR18][R2.64] ;  /* 0x0000001202691981 */ /* 0x0000a2000c1e1100 */
[----:B------:R-:W-:-:S02]  /*60b0*/  PRMT R95, RZ, 0x7610, R95 ;  /* 0x00007610ff5f7816 */ /* 0x000fc4000000005f */
[----:B------:R-:W-:Y:S02]  /*60c0*/  PRMT R0, RZ, 0x7610, R0 ;  /* 0x00007610ff007816 */ /* 0x000fe40000000000 */
[----:B------:R-:W-:Y:S02]  /*60d0*/  PRMT R4, RZ, 0x7610, R4 ;  /* 0x00007610ff047816 */ /* 0x000fe40000000004 */
[----:B------:R-:W-:Y:S02]  /*60e0*/  PRMT R165, RZ, 0x7610, R165 ;  /* 0x00007610ffa57816 */ /* 0x000fe400000000a5 */
[----:B------:R-:W-:Y:S02]  /*60f0*/  PRMT R160, RZ, 0x7610, R160 ;  /* 0x00007610ffa07816 */ /* 0x000fe400000000a0 */
[----:B------:R-:W-:Y:S02]  /*6100*/  PRMT R154, RZ, 0x7610, R154 ;  /* 0x00007610ff9a7816 */ /* 0x000fe4000000009a */
        /* <DEDUP_REMOVED lines=48> */
[----:B------:R-:W-:Y:S01]  /*6410*/  PRMT R30, RZ, 0x7610, R30 ;  /* 0x00007610ff1e7816 */ /* 0x000fe2000000001e */
[----:B------:R-:W-:Y:S01]  /*6420*/  IMAD R79, R79, 0x6b, RZ ;  /* 0x0000006b4f4f7824 */ /* 0x000fe200078e02ff */
[C---:B0-----:R-:W-:Y:S01]  /*6430*/  IADD3 R80, P2, PT, R134.reuse, UR52, RZ ;  /* 0x0000003486507c10 */ /* 0x041fe2000ff5e0ff */
[----:B------:R0:W-:Y:S01]  /*6440*/  STL.64 [R1+0xe88], R2 ;  /* 0x000e880201007387 */ /* 0x0001e20000100a00 */
[----:B-1----:R-:W-:-:S02]  /*6450*/  IADD3 R6, P3, PT, R134, UR22, RZ ;  /* 0x0000001686067c10 */ /* 0x002fc4000ff7e0ff */
[----:B------:R-:W-:Y:S01]  /*6460*/  PRMT R69, RZ, 0x7610, R69 ;  /* 0x00007610ff457816 */ /* 0x000fe20000000045 */
[----:B------:R-:W2:Y:S01]  /*6470*/  @P1 LDG.E.U8 R63, desc[UR18][R86.64] ;  /* 0x00000012563f1981 */ /* 0x000ea2000c1e1100 */
[C---:B------:R-:W-:Y:S02]  /*6480*/  IADD3.X R81, PT, PT, R135.reuse, UR33, RZ, P2, !PT ;  /* 0x0000002187517c10 */ /* 0x040fe400097fe4ff */
[----:B------:R-:W-:Y:S01]  /*6490*/  PRMT R75, RZ, 0x7610, R75 ;  /* 0x00007610ff4b7816 */ /* 0x000fe2000000004b */
[----:B------:R-:W2:Y:S01]  /*64a0*/  @P1 LDG.E.U8 R60, desc[UR18][R84.64] ;  /* 0x00000012543c1981 */ /* 0x000ea2000c1e1100 */
[----:B------:R-:W-:Y:S01]  /*64b0*/  IADD3.X R7, PT, PT, R135, UR34, RZ, P3, !PT ;  /* 0x0000002287077c10 */ /* 0x000fe20009ffe4ff */
[----:B------:R-:W-:Y:S01]  /*64c0*/  IMAD R83, R83, 0x7b, RZ ;  /* 0x0000007b53537824 */ /* 0x000fe200078e02ff */
[----:B------:R-:W-:Y:S01]  /*64d0*/  PRMT R82, RZ, 0x7610, R82 ;  /* 0x00007610ff527816 */ /* 0x000fe20000000052 */
[----:B------:R-:W2:Y:S01]  /*64e0*/  @P1 LDG.E.U8 R66, desc[UR18][R112.64] ;  /* 0x0000001270421981 */ /* 0x000ea2000c1e1100 */
[----:B0-----:R-:W-:-:S02]  /*64f0*/  IADD3 R2, P2, PT, R134, UR32, RZ ;  /* 0x0000002086027c10 */ /* 0x001fc4000ff5e0ff */
[----:B------:R-:W-:Y:S01]  /*6500*/  PRMT R91, RZ, 0x7610, R91 ;  /* 0x00007610ff5b7816 */ /* 0x000fe2000000005b */
[----:B------:R0:W-:Y:S01]  /*6510*/  STL.64 [R1+0xe08], R80 ;  /* 0x000e085001007387 */ /* 0x0001e20000100a00 */
[----:B------:R-:W-:Y:S01]  /*6520*/  IADD3.X R3, PT, PT, R135, UR7, RZ, P2, !PT ;  /* 0x0000000787037c10 */ /* 0x000fe200097fe4ff */
[----:B------:R-:W1:Y:S02]  /*6530*/  LDCU UR7, c[0x0][0x3c4] ;  /* 0x00007880ff0777ac */ /* 0x000e640008000800 */
[----:B------:R0:W2:Y:S01]  /*6540*/  @P1 LDG.E.U8 R103, desc[UR18][R80.64] ;  /* 0x0000001250671981 */ /* 0x0000a2000c1e1100 */
[----:B------:R-:W-:Y:S02]  /*6550*/  PRMT R92, RZ, 0x7610, R92 ;  /* 0x00007610ff5c7816 */ /* 0x000fe4000000005c */
[----:B------:R-:W-:Y:S01]  /*6560*/  PRMT R90, RZ, 0x7610, R90 ;  /* 0x00007610ff5a7816 */ /* 0x000fe2000000005a */
[----:B------:R1:W-:Y:S01]  /*6570*/  STL.64 [R1+0xd88], R6 ;  /* 0x000d880601007387 */ /* 0x0003e20000100a00 */
[----:B------:R-:W-:-:S02]  /*6580*/  PRMT R89, RZ, 0x7610, R89 ;  /* 0x00007610ff597816 */ /* 0x000fc40000000059 */
[----:B------:R-:W-:Y:S01]  /*6590*/  PRMT R88, RZ, 0x7610, R88 ;  /* 0x00007610ff587816 */ /* 0x000fe20000000058 */
[----:B------:R1:W2:Y:S01]  /*65a0*/  @P1 LDG.E.U8 R101, desc[UR18][R6.64] ;  /* 0x0000001206651981 */ /* 0x0002a2000c1e1100 */
[----:B------:R-:W-:Y:S02]  /*65b0*/  PRMT R72, RZ, 0x7610, R72 ;  /* 0x00007610ff487816 */ /* 0x000fe40000000048 */
[----:B------:R-:W-:Y:S01]  /*65c0*/  PRMT R116, RZ, 0x7610, R116 ;  /* 0x00007610ff747816 */ /* 0x000fe20000000074 */
[----:B------:R5:W2:Y:S01]  /*65d0*/  @P1 LDG.E.U8 R99, desc[UR18][R2.64] ;  /* 0x0000001202631981 */ /* 0x000aa2000c1e1100 */
[----:B0-----:R-:W-:Y:S02]  /*65e0*/  IADD3 R80, P2, PT, R134, UR63, RZ ;  /* 0x0000003f86507c10 */ /* 0x001fe4000ff5e0ff */
[----:B------:R-:W-:Y:S01]  /*65f0*/  PRMT R115, RZ, 0x7610, R115 ;  /* 0x00007610ff737816 */ /* 0x000fe20000000073 */
[----:B------:R5:W-:Y:S01]  /*6600*/  STL.64 [R1+0xd08], R2 ;  /* 0x000d080201007387 */ /* 0x000be20000100a00 */
[----:B------:R-:W-:-:S02]  /*6610*/  IADD3.X R81, PT, PT, R135, UR72, RZ, P2, !PT ;  /* 0x0000004887517c10 */ /* 0x000fc400097fe4ff */
[----:B------:R-:W-:Y:S01]  /*6620*/  PRMT R125, RZ, 0x7610, R125 ;  /* 0x00007610ff7d7816 */ /* 0x000fe2000000007d */
[----:B------:R-:W2:Y:S01]  /*6630*/  @P1 LDG.E.U8 R69, desc[UR18][R118.64] ;  /* 0x0000001276451981 */ /* 0x000ea2000c1e1100 */
[C---:B-1----:R-:W-:Y:S02]  /*6640*/  IADD3 R6, P3, PT, R134.reuse, UR51, RZ ;  /* 0x0000003386067c10 */ /* 0x042fe4000ff7e0ff */
[----:B------:R-:W-:Y:S01]  /*6650*/  PRMT R126, RZ, 0x7610, R126 ;  /* 0x00007610ff7e7816 */ /* 0x000fe2000000007e */
[----:B------:R-:W2:Y:S01]  /*6660*/  @P1 LDG.E.U8 R97, desc[UR18][R80.64] ;  /* 0x0000001250611981 */ /* 0x000ea2000c1e1100 */
[----:B------:R-:W-:Y:S02]  /*6670*/  IADD3.X R7, PT, PT, R135, UR28, RZ, P3, !PT ;  /* 0x0000001c87077c10 */ /* 0x000fe40009ffe4ff */
[----:B------:R-:W-:Y:S01]  /*6680*/  PRMT R123, RZ, 0x7610, R123 ;  /* 0x00007610ff7b7816 */ /* 0x000fe2000000007b */
[----:B------:R-:W2:Y:S01]  /*6690*/  @P1 LDG.E.U8 R75, desc[UR18][R130.64] ;  /* 0x00000012824b1981 */ /* 0x000ea2000c1e1100 */
[----:B-----5:R-:W-:-:S02]  /*66a0*/  IADD3 R2, P2, PT, R134, UR70, RZ ;  /* 0x0000004686027c10 */ /* 0x020fc4000ff5e0ff */
[----:B------:R-:W-:Y:S01]  /*66b0*/  PRMT R55, RZ, 0x7610, R55 ;  /* 0x00007610ff377816 */ /* 0x000fe20000000037 */
[----:B------:R-:W-:Y:S01]  /*66c0*/  STL.64 [R1+0xc88], R80 ;  /* 0x000c885001007387 */ /* 0x000fe20000100a00 */
[----:B------:R-:W-:Y:S02]  /*66d0*/  IADD3.X R3, PT, PT, R135, UR49, RZ, P2, !PT ;  /* 0x0000003187037c10 */ /* 0x000fe400097fe4ff */
[----:B------:R-:W-:Y:S01]  /*66e0*/  PRMT R121, RZ, 0x7610, R121 ;  /* 0x00007610ff797816 */ /* 0x000fe20000000079 */
[----:B------:R0:W-:Y:S01]  /*66f0*/  STL.64 [R1+0xc08], R6 ;  /* 0x000c080601007387 */ /* 0x0001e20000100a00 */
[C---:B------:R-:W-:Y:S02]  /*6700*/  IADD3 RZ, P2, PT, R134.reuse, UR66, RZ ;  /* 0x0000004286ff7c10 */ /* 0x040fe4000ff5e0ff */
[----:B------:R-:W-:Y:S01]  /*6710*/  PRMT R124, RZ, 0x7610, R124 ;  /* 0x00007610ff7c7816 */ /* 0x000fe2000000007c */
[----:B------:R-:W5:Y:S01]  /*6720*/  @P1 LDG.E.U8 R93, desc[UR18][R2.64] ;  /* 0x00000012025d1981 */ /* 0x000f62000c1e1100 */
[----:B------:R-:W-:-:S02]  /*6730*/  IADD3 RZ, P3, PT, R134, UR68, RZ ;  /* 0x0000004486ff7c10 */ /* 0x000fc4000ff7e0ff */
[----:B------:R-:W-:Y:S01]  /*6740*/  PRMT R122, RZ, 0x7610, R122 ;  /* 0x00007610ff7a7816 */ /* 0x000fe2000000007a */
[----:B------:R0:W2:Y:S01]  /*6750*/  @P1 LDG.E.U8 R95, desc[UR18][R6.64] ;  /* 0x00000012065f1981 */ /* 0x0000a2000c1e1100 */
[----:B------:R-:W-:Y:S02]  /*6760*/  PRMT R74, RZ, 0x7610, R74 ;  /* 0x00007610ff4a7816 */ /* 0x000fe4000000004a */
[----:B------:R-:W-:Y:S01]  /*6770*/  PRMT R111, RZ, 0x7610, R111 ;  /* 0x00007610ff6f7816 */ /* 0x000fe2000000006f */
[----:B------:R-:W2:Y:S01]  /*6780*/  @P1 LDG.E.U8 R72, desc[UR18][R144.64] ;  /* 0x0000001290481981 */ /* 0x000ea2000c1e1100 */
[----:B------:R-:W-:Y:S01]  /*6790*/  PRMT R58, RZ, 0x7610, R58 ;  /* 0x00007610ff3a7816 */ /* 0x000fe2000000003a */
[----:B------:R-:W-:Y:S01]  /*67a0*/  VOTEU.ALL UP2, P0 ;  /* 0x0000000000ff7886 */ /* 0x000fe20000040000 */
[----:B------:R-:W-:Y:S01]  /*67b0*/  PRMT R157, RZ, 0x7610, R157 ;  /* 0x00007610ff9d7816 */ /* 0x000fe2000000009d */
[----:B------:R-:W2:Y:S01]  /*67c0*/  @P1 LDG.E.U8 R74, desc[UR18][R150.64] ;  /* 0x00000012964a1981 */ /* 0x000ea2000c1e1100 */
[----:B------:R-:W1:Y:S01]  /*67d0*/  LDCU UR64, c[0x0][0x3d8] ;  /* 0x00007b00ff4077ac */ /* 0x000e620008000800 */
[C---:B0-----:R-:W-:Y:S01]  /*67e0*/  VIADD R6, R134.reuse, UR46 ;  /* 0x0000002e86067c36 */ /* 0x041fe20008000000 */
[C---:B------:R-:W-:Y:S01]  /*67f0*/  IADD3.X R7, PT, PT, R135.reuse, UR25, RZ, P3, !PT ;  /* 0x0000001987077c10 */ /* 0x040fe20009ffe4ff */
[----:B------:R-:W2:Y:S04]  /*6800*/  @P1 LDG.E.U8 R55, desc[UR18][R152.64] ;  /* 0x0000001298371981 */ /* 0x000ea8000c1e1100 */
[----:B------:R0:W2:Y:S04]  /*6810*/  @P1 LDG.E.U8 R4, desc[UR18][R6.64] ;  /* 0x0000001206041981 */ /* 0x0000a8000c1e1100 */
[----:B------:R-:W2:Y:S04]  /*6820*/  @P1 LDG.E.U8 R58, desc[UR18][R158.64] ;  /* 0x000000129e3a1981 */ /* 0x000ea8000c1e1100 */
[----:B------:R-:W2:Y:S04]  /*6830*/  @P1 LDG.E.U8 R111, desc[UR18][R134.64] ;  /* 0x00000012866f1981 */ /* 0x000ea8000c1e1100 */
[----:B---3--:R-:W-:Y:S04]  /*6840*/  STL [R1+0x28], R5 ;  /* 0x0000280501007387 */ /* 0x008fe80000100800 */
[----:B------:R3:W-:Y:S02]  /*6850*/  STL.64 [R1+0xb88], R2 ;  /* 0x000b880201007387 */ /* 0x0007e40000100a00 */
[C---:B---3--:R-:W-:Y:S01]  /*6860*/  VIADD R2, R134.reuse, UR61 ;  /* 0x0000003d86027c36 */ /* 0x048fe20008000000 */
[----:B------:R-:W-:Y:S01]  /*6870*/  IADD3.X R3, PT, PT, R135, UR14, RZ, P2, !PT ;  /* 0x0000000e87037c10 */ /* 0x000fe200097fe4ff */
[----:B------:R0:W-:Y:S01]  /*6880*/  STL.64 [R1+0xf08], R6 ;  /* 0x000f080601007387 */ /* 0x0001e20000100a00 */
[----:B------:R-:W3:Y:S03]  /*6890*/  LDCU UR14, c[0x0][0x3c4] ;  /* 0x00007880ff0e77ac */ /* 0x000ee60008000800 */
[----:B------:R1:W2:Y:S04]  /*68a0*/  @P1 LDG.E.U8 R0, desc[UR18][R2.64] ;  /* 0x0000001202001981 */ /* 0x0002a8000c1e1100 */
[----:B------:R1:W-:Y:S01]  /*68b0*/  STL.64 [R1+0xf78], R2 ;  /* 0x000f780201007387 */ /* 0x0003e20000100a00 */
[----:B0-----:R-:W-:-:S04]  /*68c0*/  IADD3 R6, P2, PT, R134, UR57, RZ ;  /* 0x0000003986067c10 */ /* 0x001fc8000ff5e0ff */
[----:B------:R-:W-:Y:S02]  /*68d0*/  IADD3.X R7, PT, PT, R135, UR47, RZ, P2, !PT ;  /* 0x0000002f87077c10 */ /* 0x000fe400097fe4ff */
[----:B-1----:R-:W-:-:S03]  /*68e0*/  IADD3 R2, P2, PT, R134, UR45, RZ ;  /* 0x0000002d86027c10 */ /* 0x002fc6000ff5e0ff */
[----:B------:R0:W3:Y:S01]  /*68f0*/  @P1 LDG.E.U8 R165, desc[UR18][R6.64] ;  /* 0x0000001206a51981 */ /* 0x0000e2000c1e1100 */
[----:B------:R-:W-:-:S05]  /*6900*/  IADD3.X R3, PT, PT, R135, UR21, RZ, P2, !PT ;  /* 0x0000001587037c10 */ /* 0x000fca00097fe4ff */
[----:B------:R-:W3:Y:S04]  /*6910*/  @P1 LDG.E.U8 R154, desc[UR18][R2.64] ;  /* 0x00000012029a1981 */ /* 0x000ee8000c1e1100 */
[----:B--2---:R1:W-:Y:S04]  /*6920*/  STL [R1+0x64], R0 ;  /* 0x0000640001007387 */ /* 0x0043e80000100800 */
[----:B------:R2:W-:Y:S01]  /*6930*/  STL [R1+0x10], R4 ;  /* 0x0000100401007387 */ /* 0x0005e20000100800 */
[----:B-1----:R-:W1:Y:S01]  /*6940*/  LDC R0, c[0x0][0x3c4] ;  /* 0x0000f100ff007b82 */ /* 0x002e620000000800 */
[----:B--2---:R-:W-:-:S04]  /*6950*/  IADD3 R4, P3, PT, R134, UR74, RZ ;  /* 0x0000004a86047c10 */ /* 0x004fc8000ff7e0ff */
[----:B------:R-:W-:Y:S01]  /*6960*/  IADD3.X R5, PT, PT, R135, UR50, RZ, P3, !PT ;  /* 0x0000003287057c10 */ /* 0x000fe20009ffe4ff */
[----:B------:R0:W-:Y:S04]  /*6970*/  STL.64 [R1+0xe78], R6 ;  /* 0x000e780601007387 */ /* 0x0001e80000100a00 */
[----:B------:R2:W-:Y:S04]  /*6980*/  STL.64 [R1+0xdf8], R4 ;  /* 0x000df80401007387 */ /* 0x0005e80000100a00 */
[----:B------:R2:W3:Y:S01]  /*6990*/  @P1 LDG.E.U8 R160, desc[UR18][R4.64] ;  /* 0x0000001204a01981 */ /* 0x0004e2000c1e1100 */
[----:B0-----:R-:W-:-:S03]  /*69a0*/  IADD3 R6, P2, PT, R134, UR29, RZ ;  /* 0x0000001d86067c10 */ /* 0x001fc6000ff5e0ff */
[----:B------:R0:W-:Y:S01]  /*69b0*/  STL.64 [R1+0xd78], R2 ;  /* 0x000d780201007387 */ /* 0x0001e20000100a00 */
[----:B--2---:R-:W-:Y:S02]  /*69c0*/  IADD3 R4, P3, PT, R134, UR16, RZ ;  /* 0x0000001086047c10 */ /* 0x004fe4000ff7e0ff */
[C---:B------:R-:W-:Y:S02]  /*69d0*/  IADD3.X R7, PT, PT, R135.reuse, UR71, RZ, P2, !PT ;  /* 0x0000004787077c10 */ /* 0x040fe400097fe4ff */
[C---:B------:R-:W-:Y:S01]  /*69e0*/  IADD3.X R5, PT, PT, R135.reuse, UR5, RZ, P3, !PT ;  /* 0x0000000587057c10 */ /* 0x040fe20009ffe4ff */
[----:B-1----:R-:W-:Y:S01]  /*69f0*/  IMAD R0, R0, 0x48, RZ ;  /* 0x0000004800007824 */ /* 0x002fe200078e02ff */
[----:B0-----:R-:W0:Y:S01]  /*6a00*/  LDC R3, c[0x0][0x3c4] ;  /* 0x0000f100ff037b82 */ /* 0x001e220000000800 */
[----:B------:R-:W-:Y:S01]  /*6a10*/  STL.64 [R1+0xcf8], R6 ;  /* 0x000cf80601007387 */ /* 0x000fe20000100a00 */
[C---:B------:R-:W-:Y:S01]  /*6a20*/  IADD3 R80, P2, PT, R134.reuse, UR27, RZ ;  /* 0x0000001b86507c10 */ /* 0x040fe2000ff5e0ff */
[----:B------:R-:W1:Y:S02]  /*6a30*/  LDCU UR5, c[0x0][0x3c4] ;  /* 0x00007880ff0577ac */ /* 0x000e640008000800 */
[----:B------:R2:W-:Y:S04]  /*6a40*/  STL.64 [R1+0xc78], R4 ;  /* 0x000c780401007387 */ /* 0x0005e80000100a00 */
[----:B------:R2:W3:Y:S04]  /*6a50*/  @P1 LDG.E.U8 R141, desc[UR18][R4.64] ;  /* 0x00000012048d1981 */ /* 0x0004e8000c1e1100 */
[----:B------:R1:W3:Y:S01]  /*6a60*/  @P1 LDG.E.U8 R146, desc[UR18][R6.64] ;  /* 0x0000001206921981 */ /* 0x0002e2000c1e1100 */
[----:B------:R-:W-:Y:S01]  /*6a70*/  IADD3.X R81, PT, PT, R135, UR40, RZ, P2, !PT ;  /* 0x0000002887517c10 */ /* 0x000fe200097fe4ff */
[----:B--2---:R-:W2:Y:S01]  /*6a80*/  LDC R4, c[0x0][0x3c4] ;  /* 0x0000f100ff047b82 */ /* 0x004ea20000000800 */
[----:B-1----:R-:W-:-:S03]  /*6a90*/  IADD3 R6, P3, PT, R134, UR26, RZ ;  /* 0x0000001a86067c10 */ /* 0x002fc6000ff7e0ff */
[----:B------:R1:W3:Y:S01]  /*6aa0*/  @P1 LDG.E.U8 R136, desc[UR18][R80.64] ;  /* 0x0000001250881981 */ /* 0x0002e2000c1e1100 */
[----:B------:R-:W-:-:S03]  /*6ab0*/  IADD3.X R7, PT, PT, R135, UR17, RZ, P3, !PT ;  /* 0x0000001187077c10 */ /* 0x000fc60009ffe4ff */
[----:B------:R1:W-:Y:S01]  /*6ac0*/  STL.64 [R1+0xbf8], R80 ;  /* 0x000bf85001007387 */ /* 0x0003e20000100a00 */
[----:B------:R-:W-:Y:S01]  /*6ad0*/  SHF.R.S32.HI R2, RZ, 0x1f, R0 ;  /* 0x0000001fff027819 */ /* 0x000fe20000011400 */
[----:B------:R-:W4:Y:S02]  /*6ae0*/  LDC R5, c[0x0][0x3c4] ;  /* 0x0000f100ff057b82 */ /* 0x000f240000000800 */
[----:B------:R0:W-:Y:S04]  /*6af0*/  STL.64 [R1+0xb78], R6 ;  /* 0x000b780601007387 */ /* 0x0001e80000100a00 */
[----:B------:R0:W3:Y:S01]  /*6b00*/  @P1 LDG.E.U8 R127, desc[UR18][R6.64] ;  /* 0x00000012067f1981 */ /* 0x0000e2000c1e1100 */
[C---:B-1----:R-:W-:Y:S02]  /*6b10*/  IADD3 R80, P2, PT, R0.reuse, R132, RZ ;  /* 0x0000008400507210 */ /* 0x042fe40007f5e0ff */
[----:B0-----:R-:W-:-:S03]  /*6b20*/  IADD3 R6, P3, PT, R0, R134, RZ ;  /* 0x0000008600067210 */ /* 0x001fc60007f7e0ff */
[C---:B------:R-:W-:Y:S02]  /*6b30*/  IMAD.X R81, R2.reuse, 0x1, R133, P2 ;  /* 0x0000000102517824 */ /* 0x040fe400010e0685 */
[----:B------:R-:W-:Y:S02]  /*6b40*/  IMAD R0, R3, 0x50, RZ ;  /* 0x0000005003007824 */ /* 0x000fe400078e02ff */
[----:B------:R-:W-:Y:S01]  /*6b50*/  IMAD.X R7, R2, 0x1, R135, P3 ;  /* 0x0000000102077824 */ /* 0x000fe200018e0687 */
[----:B------:R-:W-:Y:S01]  /*6b60*/  STL.64 [R1+0xb50], R80 ;  /* 0x000b505001007387 */ /* 0x000fe20000100a00 */
[----:B--2---:R-:W-:Y:S01]  /*6b70*/  IMAD R3, R4, 0x58, RZ ;  /* 0x0000005804037824 */ /* 0x004fe200078e02ff */
[----:B------:R-:W-:Y:S01]  /*6b80*/  SHF.R.S32.HI R2, RZ, 0x1f, R0 ;  /* 0x0000001fff027819 */ /* 0x000fe20000011400 */
[----:B------:R-:W0:Y:S01]  /*6b90*/  LDC R4, c[0x0][0x3c4] ;  /* 0x0000f100ff047b82 */ /* 0x000e220000000800 */
[----:B------:R1:W-:Y:S01]  /*6ba0*/  STL.64 [R1+0xb48], R6 ;  /* 0x000b480601007387 */ /* 0x0003e20000100a00 */
[----:B------:R-:W-:-:S03]  /*6bb0*/  IADD3 R86, P2, PT, R0, R132, RZ ;  /* 0x0000008400567210 */ /* 0x000fc60007f5e0ff */
[----:B------:R1:W2:Y:S01]  /*6bc0*/  @P1 LDG.E.U8 R51, desc[UR18][R6.64] ;  /* 0x0000001206331981 */ /* 0x0002a2000c1e1100 */
[----:B------:R-:W-:Y:S01]  /*6bd0*/  IADD3 R84, P3, PT, R0, R134, RZ ;  /* 0x0000008600547210 */ /* 0x000fe20007f7e0ff */
[C---:B------:R-:W-:Y:S01]  /*6be0*/  IMAD.X R87, R2.reuse, 0x1, R133, P2 ;  /* 0x0000000102577824 */ /* 0x040fe200010e0685 */
[----:B------:R-:W-:Y:S01]  /*6bf0*/  SHF.R.S32.HI R0, RZ, 0x1f, R3 ;  /* 0x0000001fff007819 */ /* 0x000fe20000011403 */
[----:B------:R4:W2:Y:S01]  /*6c00*/  @P1 LDG.E.U8 R52, desc[UR18][R80.64] ;  /* 0x0000001250341981 */ /* 0x0008a2000c1e1100 */
[----:B-1----:R-:W1:Y:S01]  /*6c10*/  LDC R6, c[0x0][0x3c4] ;  /* 0x0000f100ff067b82 */ /* 0x002e620000000800 */
[----:B------:R-:W-:Y:S02]  /*6c20*/  IMAD.X R85, R2, 0x1, R135, P3 ;  /* 0x0000000102557824 */ /* 0x000fe400018e0687 */
[----:B------:R-:W2:Y:S01]  /*6c30*/  @P1 LDG.E.U8 R44, desc[UR18][R86.64] ;  /* 0x00000012562c1981 */ /* 0x000ea2000c1e1100 */
[----:B----4-:R-:W-:-:S03]  /*6c40*/  IADD3 R80, P2, PT, R3, R132, RZ ;  /* 0x0000008403507210 */ /* 0x010fc60007f5e0ff */
[----:B------:R-:W-:Y:S01]  /*6c50*/  STL.64 [R1+0xad0], R86 ;  /* 0x000ad05601007387 */ /* 0x000fe20000100a00 */
[----:B------:R-:W-:Y:S01]  /*6c60*/  IMAD R2, R5, 0x60, RZ ;  /* 0x0000006005027824 */ /* 0x000fe200078e02ff */
[----:B------:R-:W4:Y:S01]  /*6c70*/  LDC R7, c[0x0][0x3c4] ;  /* 0x0000f100ff077b82 */ /* 0x000f220000000800 */
[----:B------:R-:W-:Y:S01]  /*6c80*/  IMAD.X R81, R0, 0x1, R133, P2 ;  /* 0x0000000100517824 */ /* 0x000fe200010e0685 */
[----:B------:R5:W-:Y:S04]  /*6c90*/  STL.64 [R1+0xac8], R84 ;  /* 0x000ac85401007387 */ /* 0x000be80000100a00 */
[----:B------:R5:W2:Y:S02]  /*6ca0*/  @P1 LDG.E.U8 R43, desc[UR18][R84.64] ;  /* 0x00000012542b1981 */ /* 0x000aa4000c1e1100 */
[----:B------:R-:W0:Y:S02]  /*6cb0*/  LDC R5, c[0x0][0x3c4] ;  /* 0x0000f100ff057b82 */ /* 0x000e240000000800 */
[----:B------:R5:W-:Y:S04]  /*6cc0*/  STL.64 [R1+0xa50], R80 ;  /* 0x000a505001007387 */ /* 0x000be80000100a00 */
[----:B------:R5:W2:Y:S02]  /*6cd0*/  @P1 LDG.E.U8 R36, desc[UR18][R80.64] ;  /* 0x0000001250241981 */ /* 0x000aa4000c1e1100 */
[----:B-----5:R-:W-:-:S02]  /*6ce0*/  IADD3 R84, P2, PT, R3, R134, RZ ;  /* 0x0000008603547210 */ /* 0x020fc40007f5e0ff */
[----:B------:R-:W-:-:S03]  /*6cf0*/  SHF.R.S32.HI R3, RZ, 0x1f, R2 ;  /* 0x0000001fff037819 */ /* 0x000fc60000011402 */
[----:B------:R-:W-:Y:S01]  /*6d00*/  IMAD.X R85, R0, 0x1, R135, P2 ;  /* 0x0000000100557824 */ /* 0x000fe200010e0687 */
[----:B------:R-:W-:-:S04]  /*6d10*/  IADD3 R80, P3, PT, R2, R132, RZ ;  /* 0x0000008402507210 */ /* 0x000fc80007f7e0ff */
[----:B------:R5:W-:Y:S01]  /*6d20*/  STL.64 [R1+0xa48], R84 ;  /* 0x000a485401007387 */ /* 0x000be20000100a00 */
[----:B-1----:R-:W-:Y:S02]  /*6d30*/  IMAD R0, R6, 0x68, RZ ;  /* 0x0000006806007824 */ /* 0x002fe400078e02ff */
[----:B------:R-:W-:Y:S01]  /*6d40*/  IMAD.X R81, R3, 0x1, R133, P3 ;  /* 0x0000000103517824 */ /* 0x000fe200018e0685 */
[----:B------:R5:W2:Y:S04]  /*6d50*/  @P1 LDG.E.U8 R35, desc[UR18][R84.64] ;  /* 0x0000001254231981 */ /* 0x000aa8000c1e1100 */
[----:B------:R1:W-:Y:S04]  /*6d60*/  STL.64 [R1+0x9d0], R80 ;  /* 0x0009d05001007387 */ /* 0x0003e80000100a00 */
[----:B------:R1:W2:Y:S01]  /*6d70*/  @P1 LDG.E.U8 R28, desc[UR18][R80.64] ;  /* 0x00000012501c1981 */ /* 0x0002a2000c1e1100 */
[----:B-----5:R-:W-:-:S02]  /*6d80*/  IADD3 R84, P2, PT, R2, R134, RZ ;  /* 0x0000008602547210 */ /* 0x020fc40007f5e0ff */
[----:B------:R-:W-:-:S03]  /*6d90*/  SHF.R.S32.HI R2, RZ, 0x1f, R0 ;  /* 0x0000001fff027819 */ /* 0x000fc60000011400 */
[----:B------:R-:W-:Y:S01]  /*6da0*/  IMAD.X R85, R3, 0x1, R135, P2 ;  /* 0x0000000103557824 */ /* 0x000fe200010e0687 */
[----:B-1----:R-:W-:-:S04]  /*6db0*/  IADD3 R80, P3, PT, R0, R132, RZ ;  /* 0x0000008400507210 */ /* 0x002fc80007f7e0ff */
[----:B------:R1:W-:Y:S01]  /*6dc0*/  STL.64 [R1+0x9c8], R84 ;  /* 0x0009c85401007387 */ /* 0x0003e20000100a00 */
[----:B------:R-:W-:-:S03]  /*6dd0*/  IMAD.X R81, R2, 0x1, R133, P3 ;  /* 0x0000000102517824 */ /* 0x000fc600018e0685 */
[----:B------:R1:W5:Y:S04]  /*6de0*/  @P1 LDG.E.U8 R27, desc[UR18][R84.64] ;  /* 0x00000012541b1981 */ /* 0x000368000c1e1100 */
[----:B------:R4:W-:Y:S04]  /*6df0*/  STL.64 [R1+0x950], R80 ;  /* 0x0009505001007387 */ /* 0x0009e80000100a00 */
[----:B------:R4:W2:Y:S01]  /*6e00*/  @P1 LDG.E.U8 R20, desc[UR18][R80.64] ;  /* 0x0000001250141981 */ /* 0x0008a2000c1e1100 */
[----:B-1----:R-:W-:Y:S01]  /*6e10*/  IADD3 R84, P2, PT, R0, R134, RZ ;  /* 0x0000008600547210 */ /* 0x002fe20007f5e0ff */
[----:B0-----:R-:W-:-:S02]  /*6e20*/  IMAD R0, R4, 0x70, RZ ;  /* 0x0000007004007824 */ /* 0x001fc400078e02ff */
[----:B------:R-:W0:Y:S02]  /*6e30*/  LDC R4, c[0x0][0x3c4] ;  /* 0x0000f100ff047b82 */ /* 0x000e240000000800 */
[----:B------:R-:W-:Y:S01]  /*6e40*/  IMAD.X R85, R2, 0x1, R135, P2 ;  /* 0x0000000102557824 */ /* 0x000fe200010e0687 */
[----:B------:R-:W-:Y:S02]  /*6e50*/  SHF.R.S32.HI R3, RZ, 0x1f, R0 ;  /* 0x0000001fff037819 */ /* 0x000fe40000011400 */
[C---:B----4-:R-:W-:Y:S01]  /*6e60*/  IADD3 R80, P2, PT, R0.reuse, R132, RZ ;  /* 0x0000008400507210 */ /* 0x050fe20007f5e0ff */
[----:B------:R-:W-:Y:S01]  /*6e70*/  IMAD R2, R5, 0x78, RZ ;  /* 0x0000007805027824 */ /* 0x000fe200078e02ff */
[----:B------:R1:W4:Y:S03]  /*6e80*/  @P1 LDG.E.U8 R19, desc[UR18][R84.64] ;  /* 0x0000001254131981 */ /* 0x000326000c1e1100 */
[C---:B------:R-:W-:Y:S01]  /*6e90*/  IMAD.X R81, R3.reuse, 0x1, R133, P2 ;  /* 0x0000000103517824 */ /* 0x040fe200010e0685 */
[----:B------:R-:W-:Y:S01]  /*6ea0*/  IADD3 R86, P2, PT, R0, R134, RZ ;  /* 0x0000008600567210 */ /* 0x000fe20007f5e0ff */
[----:B------:R1:W-:Y:S04]  /*6eb0*/  STL.64 [R1+0x948], R84 ;  /* 0x0009485401007387 */ /* 0x0003e80000100a00 */
[----:B------:R-:W-:Y:S01]  /*6ec0*/  IMAD.X R87, R3, 0x1, R135, P2 ;  /* 0x0000000103577824 */ /* 0x000fe200010e0687 */
[----:B------:R1:W2:Y:S01]  /*6ed0*/  @P1 LDG.E.U8 R12, desc[UR18][R80.64] ;  /* 0x00000012500c1981 */ /* 0x0002a2000c1e1100 */
[----:B------:R-:W0:Y:S01]  /*6ee0*/  LDC R3, c[0x0][0x3c4] ;  /* 0x0000f100ff037b82 */ /* 0x000e220000000800 */
[----:B------:R-:W-:-:S02]  /*6ef0*/  SHF.R.S32.HI R0, RZ, 0x1f, R2 ;  /* 0x0000001fff007819 */ /* 0x000fc40000011402 */
[----:B------:R1:W-:Y:S02]  /*6f00*/  STL.64 [R1+0x8d0], R80 ;  /* 0x0008d05001007387 */ /* 0x0003e40000100a00 */
[----:B-1----:R-:W-:Y:S01]  /*6f10*/  IADD3 R84, P3, PT, R2, R132, RZ ;  /* 0x0000008402547210 */ /* 0x002fe20007f7e0ff */
[----:B------:R-:W-:Y:S01]  /*6f20*/  USHF.R.S32.HI UR5, URZ, 0x1f, UR5 ;  /* 0x0000001fff057899 */ /* 0x000fe20008011405 */
[----:B------:R-:W-:Y:S01]  /*6f30*/  PRMT R6, RZ, 0x7610, R6 ;  /* 0x00007610ff067816 */ /* 0x000fe20000000006 */
[----:B------:R-:W2:Y:S01]  /*6f40*/  @P1 LDG.E.U8 R11, desc[UR18][R86.64] ;  /* 0x00000012560b1981 */ /* 0x000ea2000c1e1100 */
[----:B------:R-:W-:Y:S01]  /*6f50*/  PRMT R5, RZ, 0x7610, R5 ;  /* 0x00007610ff057816 */ /* 0x000fe20000000005 */
[----:B------:R-:W-:Y:S01]  /*6f60*/  IMAD.X R85, R0, 0x1, R133, P3 ;  /* 0x0000000100557824 */ /* 0x000fe200018e0685 */
[----:B------:R-:W-:Y:S02]  /*6f70*/  IADD3 R80, P4, PT, R2, R134, RZ ;  /* 0x0000008602507210 */ /* 0x000fe40007f9e0ff */
[----:B------:R-:W-:Y:S01]  /*6f80*/  IADD3 RZ, P2, PT, R132, R7, RZ ;  /* 0x0000000784ff7210 */ /* 0x000fe20007f5e0ff */
[----:B------:R-:W-:Y:S01]  /*6f90*/  STL.64 [R1+0x8c8], R86 ;  /* 0x0008c85601007387 */ /* 0x000fe20000100a00 */
[----:B0-----:R-:W-:Y:S01]  /*6fa0*/  IADD3 RZ, P3, PT, R134, R4, RZ ;  /* 0x0000000486ff7210 */ /* 0x001fe20007f7e0ff */
[----:B------:R-:W-:Y:S01]  /*6fb0*/  IMAD.X R81, R0, 0x1, R135, P4 ;  /* 0x0000000100517824 */ /* 0x000fe200020e0687 */
[----:B------:R-:W0:Y:S01]  /*6fc0*/  LDC R4, c[0x0][0x3c4] ;  /* 0x0000f100ff047b82 */ /* 0x000e220000000800 */
[----:B------:R1:W-:Y:S01]  /*6fd0*/  STL.64 [R1+0x850], R84 ;  /* 0x0008505401007387 */ /* 0x0003e20000100a00 */
[----:B------:R-:W-:-:S03]  /*6fe0*/  IMAD R0, R8, 0x49, RZ ;  /* 0x0000004908007824 */ /* 0x000fc600078e02ff */
[----:B------:R1:W2:Y:S01]  /*6ff0*/  @P1 LDG.E.U8 R6, desc[UR18][R84.64] ;  /* 0x0000001254061981 */ /* 0x0002a2000c1e1100 */
[----:B------:R-:W-:Y:S02]  /*7000*/  IMAD R3, R3, 0x51, RZ ;  /* 0x0000005103037824 */ /* 0x000fe400078e02ff */
[----:B------:R-:W0:Y:S01]  /*7010*/  LDC R7, c[0x0][0x3c4] ;  /* 0x0000f100ff077b82 */ /* 0x000e220000000800 */
[----:B------:R1:W-:Y:S04]  /*7020*/  STL.64 [R1+0x848], R80 ;  /* 0x0008485001007387 */ /* 0x0003e80000100a00 */
[----:B------:R1:W2:Y:S02]  /*7030*/  @P1 LDG.E.U8 R5, desc[UR18][R80.64] ;  /* 0x0000001250051981 */ /* 0x0002a4000c1e1100 */
[----:B-1----:R-:W-:Y:S01]  /*7040*/  VIADD R84, R132, UR6 ;  /* 0x0000000684547c36 */ /* 0x002fe20008000000 */
[----:B------:R-:W-:Y:S01]  /*7050*/  IADD3.X R85, PT, PT, R133, UR5, RZ, P2, !PT ;  /* 0x0000000585557c10 */ /* 0x000fe200097fe4ff */
[----:B------:R-:W1:Y:S01]  /*7060*/  LDC R8, c[0x0][0x3c4] ;  /* 0x0000f100ff087b82 */ /* 0x000e620000000800 */
[----:B------:R-:W-:Y:S01]  /*7070*/  SHF.R.S32.HI R2, RZ, 0x1f, R0 ;  /* 0x0000001fff027819 */ /* 0x000fe20000011400 */
[----:B------:R-:W0:Y:S01]  /*7080*/  LDCU UR6, c[0x0][0x3c4] ;  /* 0x00007880ff0677ac */ /* 0x000e220008000800 */
[----:B------:R-:W-:Y:S01]  /*7090*/  VIADD R80, R134, UR7 ;  /* 0x0000000786507c36 */ /* 0x000fe20008000000 */
[----:B------:R-:W-:Y:S01]  /*70a0*/  IADD3.X R81, PT, PT, R135, UR5, RZ, P3, !PT ;  /* 0x0000000587517c10 */ /* 0x000fe20009ffe4ff */
[----:B------:R-:W-:Y:S01]  /*70b0*/  STL.64 [R1+0xfb0], R84 ;  /* 0x000fb05401007387 */ /* 0x000fe20000100a00 */
[----:B------:R-:W-:Y:S01]  /*70c0*/  IADD3 R86, P2, PT, R0, R132, RZ ;  /* 0x0000008400567210 */ /* 0x000fe20007f5e0ff */
[----:B------:R-:W0:Y:S02]  /*70d0*/  LDCU UR7, c[0x0][0x3c4] ;  /* 0x00007880ff0777ac */ /* 0x000e240008000800 */
[----:B------:R0:W-:Y:S01]  /*70e0*/  STL.64 [R1+0xfa8], R80 ;  /* 0x000fa85001007387 */ /* 0x0001e20000100a00 */
[----:B------:R-:W0:Y:S03]  /*70f0*/  LDCU UR5, c[0x0][0x3c4] ;  /* 0x00007880ff0577ac */ /* 0x000e260008000800 */
[----:B------:R0:W2:Y:S01]  /*7100*/  @P1 LDG.E.U8 R77, desc[UR18][R80.64] ;  /* 0x00000012504d1981 */ /* 0x0000a2000c1e1100 */
[----:B------:R-:W-:-:S03]  /*7110*/  IMAD.X R87, R2, 0x1, R133, P2 ;  /* 0x0000000102577824 */ /* 0x000fc600010e0685 */
[----:B------:R0:W2:Y:S02]  /*7120*/  @P1 LDG.E.U8 R78, desc[UR18][R84.64] ;  /* 0x00000012544e1981 */ /* 0x0000a4000c1e1100 */
[----:B0-----:R-:W-:Y:S02]  /*7130*/  IADD3 R80, P3, PT, R0, R134, RZ ;  /* 0x0000008600507210 */ /* 0x001fe40007f7e0ff */
[----:B------:R-:W2:Y:S01]  /*7140*/  @P1 LDG.E.U8 R50, desc[UR18][R86.64] ;  /* 0x0000001256321981 */ /* 0x000ea2000c1e1100 */
[----:B------:R-:W-:Y:S02]  /*7150*/  SHF.R.S32.HI R0, RZ, 0x1f, R3 ;  /* 0x0000001fff007819 */ /* 0x000fe40000011403 */
[----:B------:R-:W-:Y:S01]  /*7160*/  IADD3 R84, P2, PT, R3, R132, RZ ;  /* 0x0000008403547210 */ /* 0x000fe20007f5e0ff */
[----:B------:R-:W-:Y:S01]  /*7170*/  IMAD.X R81, R2, 0x1, R135, P3 ;  /* 0x0000000102517824 */ /* 0x000fe200018e0687 */
[----:B------:R-:W-:Y:S03]  /*7180*/  STL.64 [R1+0xb40], R86 ;  /* 0x000b405601007387 */ /* 0x000fe60000100a00 */
[----:B------:R-:W-:Y:S01]  /*7190*/  IMAD.X R85, R0, 0x1, R133, P2 ;  /* 0x0000000100557824 */ /* 0x000fe200010e0685 */
[----:B------:R0:W-:Y:S04]  /*71a0*/  STL.64 [R1+0xb38], R80 ;  /* 0x000b385001007387 */ /* 0x0001e80000100a00 */
[----:B------:R0:W2:Y:S01]  /*71b0*/  @P1 LDG.E.U8 R49, desc[UR18][R80.64] ;  /* 0x0000001250311981 */ /* 0x0000a2000c1e1100 */
[----:B------:R-:W-:-:S02]  /*71c0*/  IMAD R2, R4, 0x59, RZ ;  /* 0x0000005904027824 */ /* 0x000fc400078e02ff */
[----:B------:R-:W1:Y:S01]  /*71d0*/  LDC R4, c[0x0][0x3c4] ;  /* 0x0000f100ff047b82 */ /* 0x000e620000000800 */
[----:B------:R0:W2:Y:S02]  /*71e0*/  @P1 LDG.E.U8 R42, desc[UR18][R84.64] ;  /* 0x00000012542a1981 */ /* 0x0000a4000c1e1100 */
[----:B0-----:R-:W-:-:S05]  /*71f0*/  IADD3 R80, P2, PT, R3, R134, RZ ;  /* 0x0000008603507210 */ /* 0x001fca0007f5e0ff */
[----:B------:R-:W0:Y:S01]  /*7200*/  LDC R3, c[0x0][0x3c4] ;  /* 0x0000f100ff037b82 */ /* 0x000e220000000800 */
[----:B------:R-:W-:Y:S01]  /*7210*/  IMAD.X R81, R0, 0x1, R135, P2 ;  /* 0x0000000100517824 */ /* 0x000fe200010e0687 */
[----:B------:R3:W-:Y:S01]  /*7220*/  STL.64 [R1+0xac0], R84 ;  /* 0x000ac05401007387 */ /* 0x0007e20000100a00 */
[----:B------:R-:W-:-:S03]  /*7230*/  SHF.R.S32.HI R0, RZ, 0x1f, R2 ;  /* 0x0000001fff007819 */ /* 0x000fc60000011402 */
[----:B------:R3:W-:Y:S04]  /*7240*/  STL.64 [R1+0xab8], R80 ;  /* 0x000ab85001007387 */ /* 0x0007e80000100a00 */
[----:B------:R3:W2:Y:S02]  /*7250*/  @P1 LDG.E.U8 R41, desc[UR18][R80.64] ;  /* 0x0000001250291981 */ /* 0x0006a4000c1e1100 */
[C---:B---3--:R-:W-:Y:S02]  /*7260*/  IADD3 R84, P2, PT, R2.reuse, R132, RZ ;  /* 0x0000008402547210 */ /* 0x048fe40007f5e0ff */
[----:B------:R-:W-:-:S03]  /*7270*/  IADD3 R80, P3, PT, R2, R134, RZ ;  /* 0x0000008602507210 */ /* 0x000fc60007f7e0ff */
[C---:B------:R-:W-:Y:S02]  /*7280*/  IMAD.X R85, R0.reuse, 0x1, R133, P2 ;  /* 0x0000000100557824 */ /* 0x040fe400010e0685 */
[----:B------:R-:W-:Y:S02]  /*7290*/  IMAD R2, R7, 0x61, RZ ;  /* 0x0000006107027824 */ /* 0x000fe400078e02ff */
[----:B------:R-:W-:Y:S01]  /*72a0*/  IMAD.X R81, R0, 0x1, R135, P3 ;  /* 0x0000000100517824 */ /* 0x000fe200018e0687 */
[----:B------:R3:W-:Y:S01]  /*72b0*/  STL.64 [R1+0xa40], R84 ;  /* 0x000a405401007387 */ /* 0x0007e20000100a00 */
[----:B------:R-:W1:Y:S01]  /*72c0*/  LDC R7, c[0x0][0x3c4] ;  /* 0x0000f100ff077b82 */ /* 0x000e620000000800 */
[----:B------:R-:W-:Y:S02]  /*72d0*/  SHF.R.S32.HI R0, RZ, 0x1f, R2 ;  /* 0x0000001fff007819 */ /* 0x000fe40000011402 */
[----:B------:R3:W2:Y:S04]  /*72e0*/  @P1 LDG.E.U8 R34, desc[UR18][R84.64] ;  /* 0x0000001254221981 */ /* 0x0006a8000c1e1100 */
[----:B------:R0:W-:Y:S04]  /*72f0*/  STL.64 [R1+0xa38], R80 ;  /* 0x000a385001007387 */ /* 0x0001e80000100a00 */
[----:B------:R0:W2:Y:S01]  /*7300*/  @P1 LDG.E.U8 R33, desc[UR18][R80.64] ;  /* 0x0000001250211981 */ /* 0x0000a2000c1e1100 */
[----:B---3--:R-:W-:-:S02]  /*7310*/  IADD3 R84, P2, PT, R2, R132, RZ ;  /* 0x0000008402547210 */ /* 0x008fc40007f5e0ff */
[----:B0-----:R-:W-:-:S03]  /*7320*/  IADD3 R80, P3, PT, R2, R134, RZ ;  /* 0x0000008602507210 */ /* 0x001fc60007f7e0ff */
[C---:B------:R-:W-:Y:S02]  /*7330*/  IMAD.X R85, R0.reuse, 0x1, R133, P2 ;  /* 0x0000000100557824 */ /* 0x040fe400010e0685 */
[----:B------:R-:W-:-:S03]  /*7340*/  IMAD.X R81, R0, 0x1, R135, P3 ;  /* 0x0000000100517824 */ /* 0x000fc600018e0687 */
[----:B------:R0:W3:Y:S01]  /*7350*/  @P1 LDG.E.U8 R26, desc[UR18][R84.64] ;  /* 0x00000012541a1981 */ /* 0x0000e2000c1e1100 */
[----:B------:R-:W-:-:S03]  /*7360*/  IMAD R0, R3, 0x69, RZ ;  /* 0x0000006903007824 */ /* 0x000fc600078e02ff */
[----:B------:R0:W-:Y:S01]  /*7370*/  STL.64 [R1+0x9c0], R84 ;  /* 0x0009c05401007387 */ /* 0x0001e20000100a00 */
[----:B-1----:R-:W-:Y:S01]  /*7380*/  IMAD R3, R4, 0x71, RZ ;  /* 0x0000007104037824 */ /* 0x002fe200078e02ff */
[----:B------:R-:W-:Y:S02]  /*7390*/  SHF.R.S32.HI R2, RZ, 0x1f, R0 ;  /* 0x0000001fff027819 */ /* 0x000fe40000011400 */
[----:B------:R1:W-:Y:S01]  /*73a0*/  STL.64 [R1+0x9b8], R80 ;  /* 0x0009b85001007387 */ /* 0x0003e20000100a00 */
[----:B------:R-:W-:-:S03]  /*73b0*/  IADD3 R86, P2, PT, R0, R132, RZ ;  /* 0x0000008400567210 */ /* 0x000fc60007f5e0ff */
[----:B------:R1:W2:Y:S02]  /*73c0*/  @P1 LDG.E.U8 R25, desc[UR18][R80.64] ;  /* 0x0000001250191981 */ /* 0x0002a4000c1e1100 */
[----:B------:R-:W-:Y:S01]  /*73d0*/  IMAD.X R87, R2, 0x1, R133, P2 ;  /* 0x0000000102577824 */ /* 0x000fe200010e0685 */
[----:B0-----:R-:W-:Y:S02]  /*73e0*/  IADD3 R84, P2, PT, R3, R132, RZ ;  /* 0x0000008403547210 */ /* 0x001fe40007f5e0ff */
[----:B-1----:R-:W-:Y:S02]  /*73f0*/  IADD3 R80, P3, PT, R0, R134, RZ ;  /* 0x0000008600507210 */ /* 0x002fe40007f7e0ff */
[----:B------:R-:W2:Y:S01]  /*7400*/  @P1 LDG.E.U8 R18, desc[UR18][R86.64] ;  /* 0x0000001256121981 */ /* 0x000ea2000c1e1100 */
[----:B------:R-:W-:Y:S02]  /*7410*/  SHF.R.S32.HI R0, RZ, 0x1f, R3 ;  /* 0x0000001fff007819 */ /* 0x000fe40000011403 */
[----:B------:R-:W-:Y:S01]  /*7420*/  IMAD.X R81, R2, 0x1, R135, P3 ;  /* 0x0000000102517824 */ /* 0x000fe200018e0687 */
[----:B------:R-:W-:Y:S02]  /*7430*/  STL.64 [R1+0x940], R86 ;  /* 0x0009405601007387 */ /* 0x000fe40000100a00 */
[----:B------:R-:W-:-:S02]  /*7440*/  IMAD.X R85, R0, 0x1, R133, P2 ;  /* 0x0000000100557824 */ /* 0x000fc400010e0685 */
[----:B------:R0:W-:Y:S04]  /*7450*/  STL.64 [R1+0x938], R80 ;  /* 0x0009385001007387 */ /* 0x0001e80000100a00 */
[----:B------:R0:W2:Y:S01]  /*7460*/  @P1 LDG.E.U8 R17, desc[UR18][R80.64] ;  /* 0x0000001250111981 */ /* 0x0000a2000c1e1100 */
[----:B------:R-:W-:Y:S02]  /*7470*/  IMAD R2, R7, 0x79, RZ ;  /* 0x0000007907027824 */ /* 0x000fe400078e02ff */
[----:B------:R-:W1:Y:S01]  /*7480*/  LDC R7, c[0x0][0x3c4] ;  /* 0x0000f100ff077b82 */ /* 0x000e620000000800 */
[----:B------:R0:W2:Y:S02]  /*7490*/  @P1 LDG.E.U8 R10, desc[UR18][R84.64] ;  /* 0x00000012540a1981 */ /* 0x0000a4000c1e1100 */
[----:B0-----:R-:W-:-:S02]  /*74a0*/  IADD3 R80, P2, PT, R3, R134, RZ ;  /* 0x0000008603507210 */ /* 0x001fc40007f5e0ff */
[----:B------:R0:W-:Y:S03]  /*74b0*/  STL.64 [R1+0x8c0], R84 ;  /* 0x0008c05401007387 */ /* 0x0001e60000100a00 */
[----:B------:R-:W-:Y:S01]  /*74c0*/  IMAD.X R81, R0, 0x1, R135, P2 ;  /* 0x0000000100517824 */ /* 0x000fe200010e0687 */
[----:B------:R-:W-:-:S04]  /*74d0*/  SHF.R.S32.HI R0, RZ, 0x1f, R2 ;  /* 0x0000001fff007819 */ /* 0x000fc80000011402 */
[----:B------:R0:W-:Y:S02]  /*74e0*/  STL.64 [R1+0x8b8], R80 ;  /* 0x0008b85001007387 */ /* 0x0001e40000100a00 */
[----:B0-----:R-:W-:Y:S02]  /*74f0*/  IADD3 R84, P2, PT, R2, R132, RZ ;  /* 0x0000008402547210 */ /* 0x001fe40007f5e0ff */
[----:B------:R0:W2:Y:S01]  /*7500*/  @P1 LDG.E.U8 R9, desc[UR18][R80.64] ;  /* 0x0000001250091981 */ /* 0x0000a2000c1e1100 */
[----:B------:R-:W-:Y:S02]  /*7510*/  PRMT R4, RZ, 0x7610, R4 ;  /* 0x00007610ff047816 */ /* 0x000fe40000000004 */
[----:B------:R-:W-:Y:S01]  /*7520*/  PRMT R3, RZ, 0x7610, R3 ;  /* 0x00007610ff037816 */ /* 0x000fe20000000003 */
[----:B------:R-:W-:Y:S01]  /*7530*/  IMAD.X R85, R0, 0x1, R133, P2 ;  /* 0x0000000100557824 */ /* 0x000fe200010e0685 */
[----:B0-----:R-:W-:Y:S01]  /*7540*/  IADD3 R80, P3, PT, R2, R134, RZ ;  /* 0x0000008602507210 */ /* 0x001fe20007f7e0ff */
[----:B------:R-:W-:-:S03]  /*7550*/  IMAD R2, R8, 0x4a, RZ ;  /* 0x0000004a08027824 */ /* 0x000fc600078e02ff */
[----:B------:R0:W-:Y:S01]  /*7560*/  STL.64 [R1+0x840], R84 ;  /* 0x0008405401007387 */ /* 0x0001e20000100a00 */
[----:B------:R-:W4:Y:S01]  /*7570*/  LDC R8, c[0x0][0x3c4] ;  /* 0x0000f100ff087b82 */ /* 0x000f220000000800 */
[----:B------:R-:W-:Y:S02]  /*7580*/  IMAD.X R81, R0, 0x1, R135, P3 ;  /* 0x0000000100517824 */ /* 0x000fe400018e0687 */
[----:B------:R0:W2:Y:S01]  /*7590*/  @P1 LDG.E.U8 R4, desc[UR18][R84.64] ;  /* 0x0000001254041981 */ /* 0x0000a2000c1e1100 */
[----:B------:R-:W-:-:S03]  /*75a0*/  SHF.R.S32.HI R0, RZ, 0x1f, R2 ;  /* 0x0000001fff007819 */ /* 0x000fc60000011402 */
[----:B------:R1:W-:Y:S04]  /*75b0*/  STL.64 [R1+0x838], R80 ;  /* 0x0008385001007387 */ /* 0x0003e80000100a00 */
[----:B------:R1:W2:Y:S01]  /*75c0*/  @P1 LDG.E.U8 R3, desc[UR18][R80.64] ;  /* 0x0000001250031981 */ /* 0x0002a2000c1e1100 */
[C---:B0-----:R-:W-:Y:S02]  /*75d0*/  IADD3 R84, P2, PT, R2.reuse, R132, RZ ;  /* 0x0000008402547210 */ /* 0x041fe40007f5e0ff */
[----:B-1----:R-:W-:-:S03]  /*75e0*/  IADD3 R80, P3, PT, R2, R134, RZ ;  /* 0x0000008602507210 */ /* 0x002fc60007f7e0ff */
[C---:B------:R-:W-:Y:S02]  /*75f0*/  IMAD.X R85, R0.reuse, 0x1, R133, P2 ;  /* 0x0000000100557824 */ /* 0x040fe400010e0685 */
[----:B------:R-:W-:-:S03]  /*7600*/  IMAD.X R81, R0, 0x1, R135, P3 ;  /* 0x0000000100517824 */ /* 0x000fc600018e0687 */
[----:B------:R0:W2:Y:S01]  /*7610*/  @P1 LDG.E.U8 R48, desc[UR18][R84.64] ;  /* 0x0000001254301981 */ /* 0x0000a2000c1e1100 */
[----:B------:R-:W-:-:S03]  /*7620*/  IMAD R0, R7, 0x52, RZ ;  /* 0x0000005207007824 */ /* 0x000fc600078e02ff */
[----:B------:R0:W-:Y:S01]  /*7630*/  STL.64 [R1+0xb30], R84 ;  /* 0x000b305401007387 */ /* 0x0001e20000100a00 */
[----:B------:R-:W-:Y:S01]  /*7640*/  IMAD R7, R13, 0x5a, RZ ;  /* 0x0000005a0d077824 */ /* 0x000fe200078e02ff */
[----:B------:R-:W-:Y:S01]  /*7650*/  SHF.R.S32.HI R2, RZ, 0x1f, R0 ;  /* 0x0000001fff027819 */ /* 0x000fe20000011400 */
[----:B------:R-:W1:Y:S01]  /*7660*/  LDC R13, c[0x0][0x3c4] ;  /* 0x0000f100ff0d7b82 */ /* 0x000e620000000800 */
[----:B------:R4:W-:Y:S01]  /*7670*/  STL.64 [R1+0xb28], R80 ;  /* 0x000b285001007387 */ /* 0x0009e20000100a00 */
[----:B------:R-:W-:-:S03]  /*7680*/  IADD3 R86, P2, PT, R0, R132, RZ ;  /* 0x0000008400567210 */ /* 0x000fc60007f5e0ff */
[----:B------:R4:W2:Y:S02]  /*7690*/  @P1 LDG.E.U8 R47, desc[UR18][R80.64] ;  /* 0x00000012502f1981 */ /* 0x0008a4000c1e1100 */
[----:B------:R-:W-:Y:S01]  /*76a0*/  IMAD.X R87, R2, 0x1, R133, P2 ;  /* 0x0000000102577824 */ /* 0x000fe200010e0685 */
[----:B0-----:R-:W-:Y:S02]  /*76b0*/  IADD3 R84, P2, PT, R7, R132, RZ ;  /* 0x0000008407547210 */ /* 0x001fe40007f5e0ff */
[----:B----4-:R-:W-:Y:S02]  /*76c0*/  IADD3 R80, P3, PT, R0, R134, RZ ;  /* 0x0000008600507210 */ /* 0x010fe40007f7e0ff */
[----:B------:R-:W4:Y:S01]  /*76d0*/  @P1 LDG.E.U8 R40, desc[UR18][R86.64] ;  /* 0x0000001256281981 */ /* 0x000f22000c1e1100 */
[----:B------:R-:W-:Y:S02]  /*76e0*/  SHF.R.S32.HI R0, RZ, 0x1f, R7 ;  /* 0x0000001fff007819 */ /* 0x000fe40000011407 */
[----:B------:R-:W-:Y:S01]  /*76f0*/  IMAD.X R81, R2, 0x1, R135, P3 ;  /* 0x0000000102517824 */ /* 0x000fe200018e0687 */
[----:B------:R-:W-:Y:S02]  /*7700*/  STL.64 [R1+0xab0], R86 ;  /* 0x000ab05601007387 */ /* 0x000fe40000100a00 */
[----:B------:R-:W-:-:S02]  /*7710*/  IMAD.X R85, R0, 0x1, R133, P2 ;  /* 0x0000000100557824 */ /* 0x000fc400010e0685 */
[----:B------:R0:W-:Y:S04]  /*7720*/  STL.64 [R1+0xaa8], R80 ;  /* 0x000aa85001007387 */ /* 0x0001e80000100a00 */
[----:B------:R0:W2:Y:S01]  /*7730*/  @P1 LDG.E.U8 R39, desc[UR18][R80.64] ;  /* 0x0000001250271981 */ /* 0x0000a2000c1e1100 */
[----:B------:R-:W-:-:S03]  /*7740*/  IMAD R2, R8, 0x62, RZ ;  /* 0x0000006208027824 */ /* 0x000fc600078e02ff */
[----:B------:R1:W2:Y:S01]  /*7750*/  @P1 LDG.E.U8 R32, desc[UR18][R84.64] ;  /* 0x0000001254201981 */ /* 0x0002a2000c1e1100 */
[----:B0-----:R-:W-:Y:S02]  /*7760*/  IADD3 R80, P2, PT, R7, R134, RZ ;  /* 0x0000008607507210 */ /* 0x001fe40007f5e0ff */
[----:B------:R-:W0:Y:S03]  /*7770*/  LDC R7, c[0x0][0x3c4] ;  /* 0x0000f100ff077b82 */ /* 0x000e260000000800 */
[----:B------:R-:W-:Y:S01]  /*7780*/  IMAD.X R81, R0, 0x1, R135, P2 ;  /* 0x0000000100517824 */ /* 0x000fe200010e0687 */
[----:B------:R1:W-:Y:S01]  /*7790*/  STL.64 [R1+0xa30], R84 ;  /* 0x000a305401007387 */ /* 0x0003e20000100a00 */
[----:B------:R-:W-:-:S03]  /*77a0*/  SHF.R.S32.HI R0, RZ, 0x1f, R2 ;  /* 0x0000001fff007819 */ /* 0x000fc60000011402 */
[----:B------:R5:W-:Y:S04]  /*77b0*/  STL.64 [R1+0xa28], R80 ;  /* 0x000a285001007387 */ /* 0x000be80000100a00 */
[----:B------:R5:W2:Y:S01]  /*77c0*/  @P1 LDG.E.U8 R31, desc[UR18][R80.64] ;  /* 0x00000012501f1981 */ /* 0x000aa2000c1e1100 */
[C---:B-1----:R-:W-:Y:S02]  /*77d0*/  IADD3 R84, P2, PT, R2.reuse, R132, RZ ;  /* 0x0000008402547210 */ /* 0x042fe40007f5e0ff */
[----:B-----5:R-:W-:-:S03]  /*77e0*/  IADD3 R80, P3, PT, R2, R134, RZ ;  /* 0x0000008602507210 */ /* 0x020fc60007f7e0ff */
[C---:B------:R-:W-:Y:S02]  /*77f0*/  IMAD.X R85, R0.reuse, 0x1, R133, P2 ;  /* 0x0000000100557824 */ /* 0x040fe400010e0685 */
[----:B------:R-:W-:Y:S02]  /*7800*/  IMAD R2, R13, 0x6a, RZ ;  /* 0x0000006a0d027824 */ /* 0x000fe400078e02ff */
[----:B------:R-:W-:Y:S01]  /*7810*/  IMAD.X R81, R0, 0x1, R135, P3 ;  /* 0x0000000100517824 */ /* 0x000fe200018e0687 */
[----:B------:R1:W-:Y:S02]  /*7820*/  STL.64 [R1+0x9b0], R84 ;  /* 0x0009b05401007387 */ /* 0x0003e40000100a00 */
[----:B------:R-:W-:Y:S02]  /*7830*/  SHF.R.S32.HI R0, RZ, 0x1f, R2 ;  /* 0x0000001fff007819 */ /* 0x000fe40000011402 */
[----:B------:R1:W5:Y:S04]  /*7840*/  @P1 LDG.E.U8 R24, desc[UR18][R84.64] ;  /* 0x0000001254181981 */ /* 0x000368000c1e1100 */
[----:B------:R0:W-:Y:S04]  /*7850*/  STL.64 [R1+0x9a8], R80 ;  /* 0x0009a85001007387 */ /* 0x0001e80000100a00 */
[----:B------:R0:W2:Y:S01]  /*7860*/  @P1 LDG.E.U8 R23, desc[UR18][R80.64] ;  /* 0x0000001250171981 */ /* 0x0000a2000c1e1100 */
[----:B-1----:R-:W-:-:S02]  /*7870*/  IADD3 R84, P2, PT, R2, R132, RZ ;  /* 0x0000008402547210 */ /* 0x002fc40007f5e0ff */
[----:B0-----:R-:W-:-:S03]  /*7880*/  IADD3 R80, P3, PT, R2, R134, RZ ;  /* 0x0000008602507210 */ /* 0x001fc60007f7e0ff */
[C---:B------:R-:W-:Y:S02]  /*7890*/  IMAD.X R85, R0.reuse, 0x1, R133, P2 ;  /* 0x0000000100557824 */ /* 0x040fe400010e0685 */
[----:B------:R-:W-:-:S03]  /*78a0*/  IMAD.X R81, R0, 0x1, R135, P3 ;  /* 0x0000000100517824 */ /* 0x000fc600018e0687 */
[----:B------:R0:W2:Y:S01]  /*78b0*/  @P1 LDG.E.U8 R16, desc[UR18][R84.64] ;  /* 0x0000001254101981 */ /* 0x0000a2000c1e1100 */
[----:B------:R-:W-:-:S03]  /*78c0*/  IMAD R0, R7, 0x72, RZ ;  /* 0x0000007207007824 */ /* 0x000fc600078e02ff */
[----:B------:R0:W-:Y:S01]  /*78d0*/  STL.64 [R1+0x930], R84 ;  /* 0x0009305401007387 */ /* 0x0001e20000100a00 */
[----:B------:R-:W-:Y:S01]  /*78e0*/  IMAD R13, R14, 0x7a, RZ ;  /* 0x0000007a0e0d7824 */ /* 0x000fe200078e02ff */
[----:B------:R-:W-:Y:S02]  /*78f0*/  SHF.R.S32.HI R2, RZ, 0x1f, R0 ;  /* 0x0000001fff027819 */ /* 0x000fe40000011400 */
[----:B------:R1:W-:Y:S01]  /*7900*/  STL.64 [R1+0x928], R80 ;  /* 0x0009285001007387 */ /* 0x0003e20000100a00 */
[----:B------:R-:W-:-:S03]  /*7910*/  IADD3 R86, P2, PT, R0, R132, RZ ;  /* 0x0000008400567210 */ /* 0x000fc60007f5e0ff */
[----:B------:R1:W2:Y:S01]  /*7920*/  @P1 LDG.E.U8 R15, desc[UR18][R80.64] ;  /* 0x00000012500f1981 */ /* 0x0002a2000c1e1100 */
[----:B------:R-:W-:Y:S01]  /*7930*/  PRMT R7, RZ, 0x7610, R7 ;  /* 0x00007610ff077816 */ /* 0x000fe20000000007 */
[----:B------:R-:W-:Y:S01]  /*7940*/  IMAD.X R87, R2, 0x1, R133, P2 ;  /* 0x0000000102577824 */ /* 0x000fe200010e0685 */
[----:B0-----:R-:W-:Y:S02]  /*7950*/  IADD3 R84, P2, PT, R13, R132, RZ ;  /* 0x000000840d547210 */ /* 0x001fe40007f5e0ff */
[----:B-1----:R-:W-:Y:S02]  /*7960*/  IADD3 R80, P3, PT, R0, R134, RZ ;  /* 0x0000008600507210 */ /* 0x002fe40007f7e0ff */
[----:B------:R-:W-:-:S03]  /*7970*/  SHF.R.S32.HI R0, RZ, 0x1f, R13 ;  /* 0x0000001fff007819 */ /* 0x000fc6000001140d */
[----:B------:R-:W-:Y:S01]  /*7980*/  IMAD.X R81, R2, 0x1, R135, P3 ;  /* 0x0000000102517824 */ /* 0x000fe200018e0687 */
[----:B------:R-:W-:Y:S01]  /*7990*/  STL.64 [R1+0x8b0], R86 ;  /* 0x0008b05601007387 */ /* 0x000fe20000100a00 */
[----:B------:R-:W-:-:S03]  /*79a0*/  IMAD.X R85, R0, 0x1, R133, P2 ;  /* 0x0000000100557824 */ /* 0x000fc600010e0685 */
[----:B------:R0:W-:Y:S04]  /*79b0*/  STL.64 [R1+0x8a8], R80 ;  /* 0x0008a85001007387 */ /* 0x0001e80000100a00 */
[----:B------:R0:W2:Y:S01]  /*79c0*/  @P1 LDG.E.U8 R7, desc[UR18][R80.64] ;  /* 0x0000001250071981 */ /* 0x0000a2000c1e1100 */
[----:B------:R-:W-:-:S03]  /*79d0*/  PRMT R2, RZ, 0x7610, R2 ;  /* 0x00007610ff027816 */ /* 0x000fc60000000002 */
[----:B------:R1:W-:Y:S04]  /*79e0*/  STL.64 [R1+0x830], R84 ;  /* 0x0008305401007387 */ /* 0x0003e80000100a00 */
[----:B------:R1:W2:Y:S01]  /*79f0*/  @P1 LDG.E.U8 R2, desc[UR18][R84.64] ;  /* 0x0000001254021981 */ /* 0x0002a2000c1e1100 */
[----:B0-----:R-:W-:Y:S01]  /*7a00*/  IADD3 R80, P2, PT, R13, R134, RZ ;  /* 0x000000860d507210 */ /* 0x001fe20007f5e0ff */
[----:B------:R-:W-:Y:S02]  /*7a10*/  IMAD R13, R21, 0x4b, RZ ;  /* 0x0000004b150d7824 */ /* 0x000fe400078e02ff */
[----:B------:R-:W0:Y:S02]  /*7a20*/  LDC R21, c[0x0][0x3c4] ;  /* 0x0000f100ff157b82 */ /* 0x000e240000000800 */
[----:B------:R-:W-:Y:S01]  /*7a30*/  IMAD.X R81, R0, 0x1, R135, P2 ;  /* 0x0000000100517824 */ /* 0x000fe200010e0687 */
[----:B------:R-:W-:-:S02]  /*7a40*/  PRMT R0, RZ, 0x7610, R0 ;  /* 0x00007610ff007816 */ /* 0x000fc40000000000 */
[----:B------:R-:W-:Y:S02]  /*7a50*/  SHF.R.S32.HI R14, RZ, 0x1f, R13 ;  /* 0x0000001fff0e7819 */ /* 0x000fe4000001140d */
[C---:B-1----:R-:W-:Y:S01]  /*7a60*/  IADD3 R84, P2, PT, R13.reuse, R132, RZ ;  /* 0x000000840d547210 */ /* 0x042fe20007f5e0ff */
[----:B------:R1:W-:Y:S04]  /*7a70*/  STL.64 [R1+0x828], R80 ;  /* 0x0008285001007387 */ /* 0x0003e80000100a00 */
[----:B------:R1:W2:Y:S01]  /*7a80*/  @P1 LDG.E.U8 R0, desc[UR18][R80.64] ;  /* 0x0000001250001981 */ /* 0x0002a2000c1e1100 */
[----:B------:R-:W-:Y:S01]  /*7a90*/  IMAD.X R85, R14, 0x1, R133, P2 ;  /* 0x000000010e557824 */ /* 0x000fe200010e0685 */
[----:B-1----:R-:W-:Y:S01]  /*7aa0*/  IADD3 R80, P3, PT, R13, R134, RZ ;  /* 0x000000860d507210 */ /* 0x002fe20007f7e0ff */
[----:B------:R-:W-:-:S03]  /*7ab0*/  IMAD R13, R22, 0x53, RZ ;  /* 0x00000053160d7824 */ /* 0x000fc600078e02ff */
[----:B------:R1:W-:Y:S01]  /*7ac0*/  STL.64 [R1+0xb20], R84 ;  /* 0x000b205401007387 */ /* 0x0003e20000100a00 */
[----:B------:R-:W-:-:S03]  /*7ad0*/  IMAD.X R81, R14, 0x1, R135, P3 ;  /* 0x000000010e517824 */ /* 0x000fc600018e0687 */
[----:B------:R1:W2:Y:S01]  /*7ae0*/  @P1 LDG.E.U8 R46, desc[UR18][R84.64] ;  /* 0x00000012542e1981 */ /* 0x0002a2000c1e1100 */
[----:B------:R-:W-:-:S03]  /*7af0*/  SHF.R.S32.HI R14, RZ, 0x1f, R13 ;  /* 0x0000001fff0e7819 */ /* 0x000fc6000001140d */
[----:B------:R0:W-:Y:S04]  /*7b00*/  STL.64 [R1+0xb18], R80 ;  /* 0x000b185001007387 */ /* 0x0001e80000100a00 */
[----:B------:R0:W2:Y:S01]  /*7b10*/  @P1 LDG.E.U8 R45, desc[UR18][R80.64] ;  /* 0x00000012502d1981 */ /* 0x0000a2000c1e1100 */
[----:B-1----:R-:W-:-:S05]  /*7b20*/  IADD3 R84, P2, PT, R13, R132, RZ ;  /* 0x000000840d547210 */ /* 0x002fca0007f5e0ff */
[C---:B------:R-:W-:Y:S01]  /*7b30*/  IMAD.X R85, R14.reuse, 0x1, R133, P2 ;  /* 0x000000010e557824 */ /* 0x040fe200010e0685 */
[----:B0-----:R-:W-:Y:S01]  /*7b40*/  IADD3 R80, P3, PT, R13, R134, RZ ;  /* 0x000000860d507210 */ /* 0x001fe20007f7e0ff */
[----:B------:R-:W-:Y:S01]  /*7b50*/  IMAD R13, R21, 0x5b, RZ ;  /* 0x0000005b150d7824 */ /* 0x000fe200078e02ff */
[----:B------:R-:W-:Y:S02]  /*7b60*/  PRMT R8, RZ, 0x7610, R8 ;  /* 0x00007610ff087816 */ /* 0x000fe40000000008 */
[----:B------:R0:W-:Y:S01]  /*7b70*/  STL.64 [R1+0xaa0], R84 ;  /* 0x000aa05401007387 */ /* 0x0001e20000100a00 */
[----:B------:R-:W-:Y:S01]  /*7b80*/  IMAD.X R81, R14, 0x1, R135, P3 ;  /* 0x000000010e517824 */ /* 0x000fe200018e0687 */
[----:B------:R-:W-:Y:S02]  /*7b90*/  SHF.R.S32.HI R14, RZ, 0x1f, R13 ;  /* 0x0000001fff0e7819 */ /* 0x000fe4000001140d */
[----:B------:R0:W2:Y:S01]  /*7ba0*/  @P1 LDG.E.U8 R38, desc[UR18][R84.64] ;  /* 0x0000001254261981 */ /* 0x0000a2000c1e1100 */
[----:B------:R-:W-:Y:S01]  /*7bb0*/  IADD3 R112, P2, PT, R13, R132, RZ ;  /* 0x000000840d707210 */ /* 0x000fe20007f5e0ff */
[----:B------:R-:W-:Y:S01]  /*7bc0*/  IMAD R21, R29, 0x63, RZ ;  /* 0x000000631d157824 */ /* 0x000fe200078e02ff */
[----:B------:R-:W-:Y:S01]  /*7bd0*/  PRMT R29, RZ, 0x7610, R29 ;  /* 0x00007610ff1d7816 */ /* 0x000fe2000000001d */
[----:B------:R1:W2:Y:S02]  /*7be0*/  @P1 LDG.E.U8 R8, desc[UR18][R86.64] ;  /* 0x0000001256081981 */ /* 0x0002a4000c1e1100 */
[----:B------:R-:W-:-:S02]  /*7bf0*/  IMAD.X R113, R14, 0x1, R133, P2 ;  /* 0x000000010e717824 */ /* 0x000fc400010e0685 */
[----:B------:R3:W2:Y:S01]  /*7c00*/  @P1 LDG.E.U8 R37, desc[UR18][R80.64] ;  /* 0x0000001250251981 */ /* 0x0006a2000c1e1100 */
[----:B0-----:R-:W-:-:S03]  /*7c10*/  IADD3 R84, P3, PT, R13, R134, RZ ;  /* 0x000000860d547210 */ /* 0x001fc60007f7e0ff */
[----:B------:R3:W-:Y:S01]  /*7c20*/  STL.64 [R1+0xa98], R80 ;  /* 0x000a985001007387 */ /* 0x0007e20000100a00 */
[----:B------:R-:W-:Y:S02]  /*7c30*/  SHF.R.S32.HI R13, RZ, 0x1f, R21 ;  /* 0x0000001fff0d7819 */ /* 0x000fe40000011415 */
[----:B-1----:R-:W-:Y:S01]  /*7c40*/  IADD3 R86, P2, PT, R21, R132, RZ ;  /* 0x0000008415567210 */ /* 0x002fe20007f5e0ff */
[----:B------:R-:W-:Y:S01]  /*7c50*/  IMAD.X R85, R14, 0x1, R135, P3 ;  /* 0x000000010e557824 */ /* 0x000fe200018e0687 */
[----:B------:R-:W-:Y:S01]  /*7c60*/  STL.64 [R1+0xa20], R112 ;  /* 0x000a207001007387 */ /* 0x000fe20000100a00 */
[----:B------:R-:W-:-:S03]  /*7c70*/  PRMT R22, RZ, 0x7610, R22 ;  /* 0x00007610ff167816 */ /* 0x000fc60000000016 */
[----:B------:R-:W2:Y:S01]  /*7c80*/  @P1 LDG.E.U8 R30, desc[UR18][R112.64] ;  /* 0x00000012701e1981 */ /* 0x000ea2000c1e1100 */
[----:B---3--:R-:W0:Y:S01]  /*7c90*/  LDC R81, c[0x0][0x3c4] ;  /* 0x0000f100ff517b82 */ /* 0x008e220000000800 */
[----:B------:R-:W-:Y:S02]  /*7ca0*/  IMAD.X R87, R13, 0x1, R133, P2 ;  /* 0x000000010d577824 */ /* 0x000fe400010e0685 */
[----:B------:R1:W-:Y:S04]  /*7cb0*/  STL.64 [R1+0xa18], R84 ;  /* 0x000a185401007387 */ /* 0x0003e80000100a00 */
[----:B------:R1:W3:Y:S01]  /*7cc0*/  @P1 LDG.E.U8 R29, desc[UR18][R84.64] ;  /* 0x00000012541d1981 */ /* 0x0002e2000c1e1100 */
[----:B------:R-:W-:Y:S02]  /*7cd0*/  SHF.R.S32.HI R80, RZ, 0x1f, R79 ;  /* 0x0000001fff507819 */ /* 0x000fe4000001144f */
[----:B------:R-:W-:Y:S01]  /*7ce0*/  PRMT R14, RZ, 0x7610, R14 ;  /* 0x00007610ff0e7816 */ /* 0x000fe2000000000e */
[----:B------:R1:W2:Y:S02]  /*7cf0*/  @P1 LDG.E.U8 R22, desc[UR18][R86.64] ;  /* 0x0000001256161981 */ /* 0x0002a4000c1e1100 */
[----:B-1----:R-:W-:-:S02]  /*7d00*/  IADD3 R84, P2, PT, R21, R134, RZ ;  /* 0x0000008615547210 */ /* 0x002fc40007f5e0ff */
[----:B------:R-:W-:-:S03]  /*7d10*/  PRMT R21, RZ, 0x7610, R21 ;  /* 0x00007610ff157816 */ /* 0x000fc60000000015 */
[----:B------:R-:W-:Y:S01]  /*7d20*/  IMAD.X R85, R13, 0x1, R135, P2 ;  /* 0x000000010d557824 */ /* 0x000fe200010e0687 */
[----:B------:R1:W-:Y:S01]  /*7d30*/  STL.64 [R1+0x9a0], R86 ;  /* 0x0009a05601007387 */ /* 0x0003e20000100a00 */
[----:B------:R-:W-:-:S03]  /*7d40*/  IADD3 R112, P2, PT, R79, R132, RZ ;  /* 0x000000844f707210 */ /* 0x000fc60007f5e0ff */
[----:B------:R1:W-:Y:S04]  /*7d50*/  STL.64 [R1+0x998], R84 ;  /* 0x0009985401007387 */ /* 0x0003e80000100a00 */
[----:B------:R1:W2:Y:S01]  /*7d60*/  @P1 LDG.E.U8 R21, desc[UR18][R84.64] ;  /* 0x0000001254151981 */ /* 0x0002a2000c1e1100 */
[C---:B------:R-:W-:Y:S01]  /*7d70*/  IMAD.X R113, R80.reuse, 0x1, R133, P2 ;  /* 0x0000000150717824 */ /* 0x040fe200010e0685 */
[----:B-1----:R-:W-:Y:S01]  /*7d80*/  IADD3 R86, P3, PT, R79, R134, RZ ;  /* 0x000000864f567210 */ /* 0x002fe20007f7e0ff */
[----:B------:R-:W1:Y:S01]  /*7d90*/  LDC R85, c[0x0][0x3c4] ;  /* 0x0000f100ff557b82 */ /* 0x000e620000000800 */
[----:B0-----:R-:W-:Y:S01]  /*7da0*/  IMAD R79, R81, 0x73, RZ ;  /* 0x00000073514f7824 */ /* 0x001fe200078e02ff */
[----:B------:R-:W-:Y:S02]  /*7db0*/  PRMT R13, RZ, 0x7610, R13 ;  /* 0x00007610ff0d7816 */ /* 0x000fe4000000000d */
[----:B------:R-:W-:Y:S01]  /*7dc0*/  IMAD.X R87, R80, 0x1, R135, P3 ;  /* 0x0000000150577824 */ /* 0x000fe200018e0687 */
[----:B------:R0:W-:Y:S01]  /*7dd0*/  STL.64 [R1+0x920], R112 ;  /* 0x0009207001007387 */ /* 0x0001e20000100a00 */
[----:B------:R-:W-:-:S03]  /*7de0*/  SHF.R.S32.HI R80, RZ, 0x1f, R79 ;  /* 0x0000001fff507819 */ /* 0x000fc6000001144f */
[----:B------:R0:W2:Y:S01]  /*7df0*/  @P1 LDG.E.U8 R14, desc[UR18][R112.64] ;  /* 0x00000012700e1981 */ /* 0x0000a2000c1e1100 */
[C---:B------:R-:W-:Y:S02]  /*7e00*/  IADD3 R118, P2, PT, R79.reuse, R132, RZ ;  /* 0x000000844f767210 */ /* 0x040fe40007f5e0ff */
[----:B------:R-:W-:Y:S01]  /*7e10*/  PRMT R81, RZ, 0x7610, R81 ;  /* 0x00007610ff517816 */ /* 0x000fe20000000051 */
[----:B------:R0:W-:Y:S02]  /*7e20*/  STL.64 [R1+0x918], R86 ;  /* 0x0009185601007387 */ /* 0x0001e40000100a00 */
[----:B------:R-:W-:Y:S02]  /*7e30*/  IMAD.X R119, R80, 0x1, R133, P2 ;  /* 0x0000000150777824 */ /* 0x000fe400010e0685 */
[----:B------:R0:W2:Y:S02]  /*7e40*/  @P1 LDG.E.U8 R13, desc[UR18][R86.64] ;  /* 0x00000012560d1981 */ /* 0x0000a4000c1e1100 */
[----:B0-----:R-:W-:-:S02]  /*7e50*/  IADD3 R112, P3, PT, R79, R134, RZ ;  /* 0x000000864f707210 */ /* 0x001fc40007f7e0ff */
[----:B------:R-:W-:Y:S01]  /*7e60*/  SHF.R.S32.HI R84, RZ, 0x1f, R83 ;  /* 0x0000001fff547819 */ /* 0x000fe20000011453 */
[----:B------:R0:W2:Y:S02]  /*7e70*/  @P1 LDG.E.U8 R82, desc[UR18][R118.64] ;  /* 0x0000001276521981 */ /* 0x0000a4000c1e1100 */
[----:B------:R-:W-:Y:S01]  /*7e80*/  IMAD.X R113, R80, 0x1, R135, P3 ;  /* 0x0000000150717824 */ /* 0x000fe200018e0687 */
[----:B------:R-:W4:Y:S01]  /*7e90*/  LDC R86, c[0x0][0x3c4] ;  /* 0x0000f100ff567b82 */ /* 0x000f220000000800 */
[----:B------:R0:W-:Y:S01]  /*7ea0*/  STL.64 [R1+0x8a0], R118 ;  /* 0x0008a07601007387 */ /* 0x0001e20000100a00 */
[-C--:B------:R-:W-:Y:S01]  /*7eb0*/  IADD3 R130, P2, PT, R83, R132.reuse, RZ ;  /* 0x0000008453827210 */ /* 0x080fe20007f5e0ff */
[----:B-1----:R-:W-:Y:S02]  /*7ec0*/  IMAD R85, R85, 0x4c, RZ ;  /* 0x0000004c55557824 */ /* 0x002fe400078e02ff */
[----:B------:R1:W-:Y:S03]  /*7ed0*/  STL.64 [R1+0x898], R112 ;  /* 0x0008987001007387 */ /* 0x0003e60000100a00 */
[----:B------:R-:W5:Y:S01]  /*7ee0*/  LDC R87, c[0x0][0x3c4] ;  /* 0x0000f100ff577b82 */ /* 0x000f620000000800 */
[----:B------:R1:W2:Y:S01]  /*7ef0*/  @P1 LDG.E.U8 R81, desc[UR18][R112.64] ;  /* 0x0000001270511981 */ /* 0x0002a2000c1e1100 */
[----:B------:R-:W-:Y:S01]  /*7f00*/  PRMT R79, RZ, 0x7610, R79 ;  /* 0x00007610ff4f7816 */ /* 0x000fe2000000004f */
[----:B------:R-:W-:Y:S01]  /*7f10*/  IMAD.X R131, R84, 0x1, R133, P2 ;  /* 0x0000000154837824 */ /* 0x000fe200010e0685 */
[----:B0-----:R-:W-:-:S02]  /*7f20*/  IADD3 R118, P2, PT, R85, R132, RZ ;  /* 0x0000008455767210 */ /* 0x001fc40007f5e0ff */
[----:B-1----:R-:W-:Y:S02]  /*7f30*/  IADD3 R112, P3, PT, R83, R134, RZ ;  /* 0x0000008653707210 */ /* 0x002fe40007f7e0ff */
[----:B------:R-:W-:-:S03]  /*7f40*/  SHF.R.S32.HI R83, RZ, 0x1f, R85 ;  /* 0x0000001fff537819 */ /* 0x000fc60000011455 */
[----:B------:R-:W-:Y:S01]  /*7f50*/  IMAD.X R113, R84, 0x1, R135, P3 ;  /* 0x0000000154717824 */ /* 0x000fe200018e0687 */
[----:B------:R-:W-:Y:S01]  /*7f60*/  STL.64 [R1+0x820], R130 ;  /* 0x0008208201007387 */ /* 0x000fe20000100a00 */
[----:B------:R-:W-:-:S03]  /*7f70*/  IMAD.X R119, R83, 0x1, R133, P2 ;  /* 0x0000000153777824 */ /* 0x000fc600010e0685 */
[----:B------:R0:W-:Y:S04]  /*7f80*/  STL.64 [R1+0x818], R112 ;  /* 0x0008187001007387 */ /* 0x0001e80000100a00 */
[----:B------:R0:W2:Y:S01]  /*7f90*/  @P1 LDG.E.U8 R79, desc[UR18][R112.64] ;  /* 0x00000012704f1981 */ /* 0x0000a2000c1e1100 */
[----:B------:R-:W-:Y:S01]  /*7fa0*/  PRMT R80, RZ, 0x7610, R80 ;  /* 0x00007610ff507816 */ /* 0x000fe20000000050 */
[----:B----4-:R-:W-:Y:S02]  /*7fb0*/  IMAD R84, R86, 0x54, RZ ;  /* 0x0000005456547824 */ /* 0x010fe400078e02ff */
[----:B------:R1:W-:Y:S04]  /*7fc0*/  STL.64 [R1+0xb10], R118 ;  /* 0x000b107601007387 */ /* 0x0003e80000100a00 */
[----:B------:R4:W2:Y:S01]  /*7fd0*/  @P1 LDG.E.U8 R80, desc[UR18][R130.64] ;  /* 0x0000001282501981 */ /* 0x0008a2000c1e1100 */
[----:B0-----:R-:W-:-:S02]  /*7fe0*/  IADD3 R112, P2, PT, R85, R134, RZ ;  /* 0x0000008655707210 */ /* 0x001fc40007f5e0ff */
[----:B------:R-:W0:Y:S01]  /*7ff0*/  LDC R85, c[0x0][0x3c4] ;  /* 0x0000f100ff557b82 */ /* 0x000e220000000800 */
[----:B------:R1:W2:Y:S02]  /*8000*/  @P1 LDG.E.U8 R92, desc[UR18][R118.64] ;  /* 0x00000012765c1981 */ /* 0x0002a4000c1e1100 */
[----:B------:R-:W-:Y:S01]  /*8010*/  IMAD.X R113, R83, 0x1, R135, P2 ;  /* 0x0000000153717824 */ /* 0x000fe200010e0687 */
[----:B------:R-:W-:Y:S02]  /*8020*/  SHF.R.S32.HI R83, RZ, 0x1f, R84 ;  /* 0x0000001fff537819 */ /* 0x000fe40000011454 */
[C---:B----4-:R-:W-:Y:S02]  /*8030*/  IADD3 R130, P2, PT, R84.reuse, R132, RZ ;  /* 0x0000008454827210 */ /* 0x050fe40007f5e0ff */
[----:B------:R4:W-:Y:S04]  /*8040*/  STL.64 [R1+0xb08], R112 ;  /* 0x000b087001007387 */ /* 0x0009e80000100a00 */
[----:B------:R4:W2:Y:S01]  /*8050*/  @P1 LDG.E.U8 R91, desc[UR18][R112.64] ;  /* 0x00000012705b1981 */ /* 0x0008a2000c1e1100 */
[----:B-1----:R-:W-:Y:S01]  /*8060*/  IADD3 R118, P3, PT, R84, R134, RZ ;  /* 0x0000008654767210 */ /* 0x002fe20007f7e0ff */
[C---:B------:R-:W-:Y:S01]  /*8070*/  IMAD.X R131, R83.reuse, 0x1, R133, P2 ;  /* 0x0000000153837824 */ /* 0x040fe200010e0685 */
[----:B----4-:R-:W1:Y:S03]  /*8080*/  LDC R112, c[0x0][0x3c4] ;  /* 0x0000f100ff707b82 */ /* 0x010e660000000800 */
[----:B------:R-:W-:-:S02]  /*8090*/  IMAD.X R119, R83, 0x1, R135, P3 ;  /* 0x0000000153777824 */ /* 0x000fc400018e0687 */
[----:B-----5:R-:W-:Y:S01]  /*80a0*/  IMAD R84, R87, 0x5c, RZ ;  /* 0x0000005c57547824 */ /* 0x020fe200078e02ff */
[----:B------:R4:W-:Y:S04]  /*80b0*/  STL.64 [R1+0xa90], R130 ;  /* 0x000a908201007387 */ /* 0x0009e80000100a00 */
[----:B------:R4:W5:Y:S01]  /*80c0*/  @P1 LDG.E.U8 R90, desc[UR18][R130.64] ;  /* 0x00000012825a1981 */ /* 0x000962000c1e1100 */
[----:B------:R-:W-:Y:S01]  /*80d0*/  SHF.R.S32.HI R83, RZ, 0x1f, R84 ;  /* 0x0000001fff537819 */ /* 0x000fe20000011454 */
[----:B------:R-:W1:Y:S02]  /*80e0*/  LDC R113, c[0x0][0x3c4] ;  /* 0x0000f100ff717b82 */ /* 0x000e640000000800 */
[----:B------:R0:W-:Y:S04]  /*80f0*/  STL.64 [R1+0xa88], R118 ;  /* 0x000a887601007387 */ /* 0x0001e80000100a00 */
[----:B------:R0:W2:Y:S01]  /*8100*/  @P1 LDG.E.U8 R89, desc[UR18][R118.64] ;  /* 0x0000001276591981 */ /* 0x0000a2000c1e1100 */
[----:B----4-:R-:W-:-:S02]  /*8110*/  IADD3 R130, P2, PT, R84, R132, RZ ;  /* 0x0000008454827210 */ /* 0x010fc40007f5e0ff */
[----:B------:R-:W-:Y:S02]  /*8120*/  PRMT R87, RZ, 0x7610, R87 ;  /* 0x00007610ff577816 */ /* 0x000fe40000000057 */
[----:B0-----:R-:W-:Y:S01]  /*8130*/  IADD3 R118, P3, PT, R84, R134, RZ ;  /* 0x0000008654767210 */ /* 0x001fe20007f7e0ff */
[----:B------:R-:W-:-:S04]  /*8140*/  IMAD.X R131, R83, 0x1, R133, P2 ;  /* 0x0000000153837824 */ /* 0x000fc800010e0685 */
[----:B------:R-:W-:Y:S01]  /*8150*/  IMAD.X R119, R83, 0x1, R135, P3 ;  /* 0x0000000153777824 */ /* 0x000fe200018e0687 */
[----:B------:R0:W4:Y:S01]  /*8160*/  @P1 LDG.E.U8 R88, desc[UR18][R130.64] ;  /* 0x0000001282581981 */ /* 0x000122000c1e1100 */
[----:B------:R-:W-:-:S03]  /*8170*/  IMAD R83, R85, 0x64, RZ ;  /* 0x0000006455537824 */ /* 0x000fc600078e02ff */
[----:B------:R0:W-:Y:S01]  /*8180*/  STL.64 [R1+0xa10], R130 ;  /* 0x000a108201007387 */ /* 0x0001e20000100a00 */
[----:B-1----:R-:W-:Y:S01]  /*8190*/  IMAD R112, R112, 0x6c, RZ ;  /* 0x0000006c70707824 */ /* 0x002fe200078e02ff */
        /* <DEDUP_REMOVED lines=14> */
[----:B------:R-:W-:Y:S02]  /*8280*/  PRMT R86, RZ, 0x7610, R86 ;  /* 0x00007610ff567816 */ /* 0x000fe40000000056 */
[----:B------:R-:W-:Y:S01]  /*8290*/  PRMT R84, RZ, 0x7610, R84 ;  /* 0x00007610ff547816 */ /* 0x000fe20000000054 */
[----:B------:R1:W-:Y:S04]  /*82a0*/  STL.64 [R1+0x910], R130 ;  /* 0x0009108201007387 */ /* 0x0003e80000100a00 */
[----:B------:R1:W2:Y:S01]  /*82b0*/  @P1 LDG.E.U8 R86, desc[UR18][R144.64] ;  /* 0x0000001290561981 */ /* 0x0002a2000c1e1100 */
[----:B0-----:R-:W-:Y:S01]  /*82c0*/  IADD3 R118, P2, PT, R112, R134, RZ ;  /* 0x0000008670767210 */ /* 0x001fe20007f5e0ff */
[----:B------:R-:W-:-:S02]  /*82d0*/  IMAD R112, R113, 0x74, RZ ;  /* 0x0000007471707824 */ /* 0x000fc400078e02ff */
[----:B------:R0:W2:Y:S02]  /*82e0*/  @P1 LDG.E.U8 R84, desc[UR18][R130.64] ;  /* 0x0000001282541981 */ /* 0x0000a4000c1e1100 */
[----:B------:R-:W-:Y:S01]  /*82f0*/  IMAD.X R119, R83, 0x1, R135, P2 ;  /* 0x0000000153777824 */ /* 0x000fe200010e0687 */
[----:B------:R-:W-:Y:S02]  /*8300*/  PRMT R83, RZ, 0x7610, R83 ;  /* 0x00007610ff537816 */ /* 0x000fe40000000053 */
[----:B------:R-:W-:Y:S02]  /*8310*/  SHF.R.S32.HI R113, RZ, 0x1f, R112 ;  /* 0x0000001fff717819 */ /* 0x000fe40000011470 */
[----:B------:R0:W-:Y:S01]  /*8320*/  STL.64 [R1+0x908], R118 ;  /* 0x0009087601007387 */ /* 0x0001e20000100a00 */
[----:B-1----:R-:W-:-:S03]  /*8330*/  IADD3 R144, P2, PT, R112, R132, RZ ;  /* 0x0000008470907210 */ /* 0x002fc60007f5e0ff */
[----:B------:R1:W2:Y:S01]  /*8340*/  @P1 LDG.E.U8 R83, desc[UR18][R118.64] ;  /* 0x0000001276531981 */ /* 0x0002a2000c1e1100 */
[----:B0-----:R-:W-:Y:S01]  /*8350*/  IADD3 R130, P3, PT, R112, R134, RZ ;  /* 0x0000008670827210 */ /* 0x001fe20007f7e0ff */
[C---:B------:R-:W-:Y:S01]  /*8360*/  IMAD.X R145, R113.reuse, 0x1, R133, P2 ;  /* 0x0000000171917824 */ /* 0x040fe200010e0685 */
[----:B-1----:R-:W0:Y:S03]  /*8370*/  LDC R118, c[0x0][0x3c4] ;  /* 0x0000f100ff767b82 */ /* 0x002e260000000800 */
[----:B------:R-:W-:Y:S02]  /*8380*/  IMAD.X R131, R113, 0x1, R135, P3 ;  /* 0x0000000171837824 */ /* 0x000fe400018e0687 */
[----:B------:R-:W-:Y:S01]  /*8390*/  IMAD R112, R114, 0x7c, RZ ;  /* 0x0000007c72707824 */ /* 0x000fe200078e02ff */
[----:B------:R1:W-:Y:S04]  /*83a0*/  STL.64 [R1+0x890], R144 ;  /* 0x0008909001007387 */ /* 0x0003e80000100a00 */
[----:B------:R1:W2:Y:S01]  /*83b0*/  @P1 LDG.E.U8 R116, desc[UR18][R144.64] ;  /* 0x0000001290741981 */ /* 0x0002a2000c1e1100 */
[----:B------:R-:W-:Y:S01]  /*83c0*/  SHF.R.S32.HI R114, RZ, 0x1f, R112 ;  /* 0x0000001fff727819 */ /* 0x000fe20000011470 */
[----:B------:R-:W3:Y:S02]  /*83d0*/  LDC R119, c[0x0][0x3c4] ;  /* 0x0000f100ff777b82 */ /* 0x000ee40000000800 */
[----:B------:R1:W-:Y:S04]  /*83e0*/  STL.64 [R1+0x888], R130 ;  /* 0x0008888201007387 */ /* 0x0003e80000100a00 */
[----:B------:R1:W2:Y:S02]  /*83f0*/  @P1 LDG.E.U8 R115, desc[UR18][R130.64] ;  /* 0x0000001282731981 */ /* 0x0002a4000c1e1100 */
[----:B-1----:R-:W-:-:S02]  /*8400*/  IADD3 R144, P2, PT, R112, R132, RZ ;  /* 0x0000008470907210 */ /* 0x002fc40007f5e0ff */
[----:B------:R-:W-:-:S03]  /*8410*/  IADD3 R130, P3, PT, R112, R134, RZ ;  /* 0x0000008670827210 */ /* 0x000fc60007f7e0ff */
[C---:B------:R-:W-:Y:S01]  /*8420*/  IMAD.X R145, R114.reuse, 0x1, R133, P2 ;  /* 0x0000000172917824 */ /* 0x040fe200010e0685 */
[----:B------:R-:W-:Y:S01]  /*8430*/  PRMT R112, RZ, 0x7610, R112 ;  /* 0x00007610ff707816 */ /* 0x000fe20000000070 */
[----:B------:R-:W-:Y:S02]  /*8440*/  IMAD.X R131, R114, 0x1, R135, P3 ;  /* 0x0000000172837824 */ /* 0x000fe400018e0687 */
[----:B------:R-:W-:Y:S01]  /*8450*/  IMAD R114, R117, 0x4d, RZ ;  /* 0x0000004d75727824 */ /* 0x000fe200078e02ff */
[----:B------:R-:W-:Y:S01]  /*8460*/  PRMT R113, RZ, 0x7610, R113 ;  /* 0x00007610ff717816 */ /* 0x000fe20000000071 */
[----:B------:R-:W-:Y:S01]  /*8470*/  STL.64 [R1+0x810], R144 ;  /* 0x0008109001007387 */ /* 0x000fe20000100a00 */
[----:B0-----:R-:W-:Y:S02]  /*8480*/  IMAD R118, R118, 0x55, RZ ;  /* 0x0000005576767824 */ /* 0x001fe400078e02ff */
[----:B------:R-:W-:Y:S01]  /*8490*/  SHF.R.S32.HI R117, RZ, 0x1f, R114 ;  /* 0x0000001fff757819 */ /* 0x000fe20000011472 */
[----:B------:R0:W-:Y:S01]  /*84a0*/  STL.64 [R1+0x808], R130 ;  /* 0x0008088201007387 */ /* 0x0001e20000100a00 */
[----:B------:R-:W-:-:S03]  /*84b0*/  IADD3 R150, P2, PT, R114, R132, RZ ;  /* 0x0000008472967210 */ /* 0x000fc60007f5e0ff */
[----:B------:R0:W2:Y:S02]  /*84c0*/  @P1 LDG.E.U8 R112, desc[UR18][R130.64] ;  /* 0x0000001282701981 */ /* 0x0000a4000c1e1100 */
[----:B------:R-:W-:Y:S02]  /*84d0*/  IMAD.X R151, R117, 0x1, R133, P2 ;  /* 0x0000000175977824 */ /* 0x000fe400010e0685 */
[----:B------:R1:W2:Y:S01]  /*84e0*/  @P1 LDG.E.U8 R113, desc[UR18][R144.64] ;  /* 0x0000001290711981 */ /* 0x0002a2000c1e1100 */
[----:B0-----:R-:W-:-:S03]  /*84f0*/  IADD3 R130, P3, PT, R114, R134, RZ ;  /* 0x0000008672827210 */ /* 0x001fc60007f7e0ff */
[----:B------:R-:W2:Y:S01]  /*8500*/  @P1 LDG.E.U8 R126, desc[UR18][R150.64] ;  /* 0x00000012967e1981 */ /* 0x000ea2000c1e1100 */
[----:B------:R-:W-:Y:S02]  /*8510*/  SHF.R.S32.HI R114, RZ, 0x1f, R118 ;  /* 0x0000001fff727819 */ /* 0x000fe40000011476 */
[----:B-1----:R-:W-:Y:S01]  /*8520*/  IADD3 R144, P2, PT, R118, R132, RZ ;  /* 0x0000008476907210 */ /* 0x002fe20007f5e0ff */
[----:B------:R-:W-:Y:S01]  /*8530*/  IMAD.X R131, R117, 0x1, R135, P3 ;  /* 0x0000000175837824 */ /* 0x000fe200018e0687 */
[----:B------:R-:W-:Y:S03]  /*8540*/  STL.64 [R1+0xb00], R150 ;  /* 0x000b009601007387 */ /* 0x000fe60000100a00 */
[----:B------:R-:W-:Y:S01]  /*8550*/  IMAD.X R145, R114, 0x1, R133, P2 ;  /* 0x0000000172917824 */ /* 0x000fe200010e0685 */
[----:B------:R0:W-:Y:S04]  /*8560*/  STL.64 [R1+0xaf8], R130 ;  /* 0x000af88201007387 */ /* 0x0001e80000100a00 */
[----:B------:R0:W2:Y:S01]  /*8570*/  @P1 LDG.E.U8 R125, desc[UR18][R130.64] ;  /* 0x00000012827d1981 */ /* 0x0000a2000c1e1100 */
[----:B---3--:R-:W-:-:S03]  /*8580*/  IMAD R117, R119, 0x5d, RZ ;  /* 0x0000005d77757824 */ /* 0x008fc600078e02ff */
[----:B------:R1:W3:Y:S01]  /*8590*/  @P1 LDG.E.U8 R124, desc[UR18][R144.64] ;  /* 0x00000012907c1981 */ /* 0x0002e2000c1e1100 */
[----:B0-----:R-:W-:Y:S02]  /*85a0*/  IADD3 R130, P2, PT, R118, R134, RZ ;  /* 0x0000008676827210 */ /* 0x001fe40007f5e0ff */
[----:B------:R-:W0:Y:S03]  /*85b0*/  LDC R118, c[0x0][0x3c4] ;  /* 0x0000f100ff767b82 */ /* 0x000e260000000800 */
[----:B------:R-:W-:Y:S01]  /*85c0*/  IMAD.X R131, R114, 0x1, R135, P2 ;  /* 0x0000000172837824 */ /* 0x000fe200010e0687 */
[----:B------:R1:W-:Y:S01]  /*85d0*/  STL.64 [R1+0xa80], R144 ;  /* 0x000a809001007387 */ /* 0x0003e20000100a00 */
[----:B------:R-:W-:Y:S02]  /*85e0*/  SHF.R.S32.HI R114, RZ, 0x1f, R117 ;  /* 0x0000001fff727819 */ /* 0x000fe40000011475 */
[C---:B------:R-:W-:Y:S01]  /*85f0*/  IADD3 R150, P2, PT, R117.reuse, R132, RZ ;  /* 0x0000008475967210 */ /* 0x040fe20007f5e0ff */
[----:B------:R1:W-:Y:S04]  /*8600*/  STL.64 [R1+0xa78], R130 ;  /* 0x000a788201007387 */ /* 0x0003e80000100a00 */
[----:B------:R1:W2:Y:S01]  /*8610*/  @P1 LDG.E.U8 R123, desc[UR18][R130.64] ;  /* 0x00000012827b1981 */ /* 0x0002a2000c1e1100 */
[----:B------:R-:W-:Y:S01]  /*8620*/  IMAD.X R151, R114, 0x1, R133, P2 ;  /* 0x0000000172977824 */ /* 0x000fe200010e0685 */
[----:B------:R-:W-:Y:S01]  /*8630*/  PRMT R119, RZ, 0x7610, R119 ;  /* 0x00007610ff777816 */ /* 0x000fe20000000077 */
[----:B-1----:R-:W1:Y:S01]  /*8640*/  LDC R144, c[0x0][0x3c4] ;  /* 0x0000f100ff907b82 */ /* 0x002e620000000800 */
[----:B------:R-:W-:Y:S01]  /*8650*/  IADD3 R130, P3, PT, R117, R134, RZ ;  /* 0x0000008675827210 */ /* 0x000fe20007f7e0ff */
[----:B------:R-:W-:Y:S01]  /*8660*/  IMAD R117, R120, 0x65, RZ ;  /* 0x0000006578757824 */ /* 0x000fe200078e02ff */
[----:B------:R0:W2:Y:S03]  /*8670*/  @P1 LDG.E.U8 R122, desc[UR18][R150.64] ;  /* 0x00000012967a1981 */ /* 0x0000a6000c1e1100 */
[----:B------:R-:W-:Y:S01]  /*8680*/  IMAD.X R131, R114, 0x1, R135, P3 ;  /* 0x0000000172837824 */ /* 0x000fe200018e0687 */
[----:B------:R0:W-:Y:S01]  /*8690*/  STL.64 [R1+0xa00], R150 ;  /* 0x000a009601007387 */ /* 0x0001e20000100a00 */
[----:B------:R-:W-:-:S02]  /*86a0*/  SHF.R.S32.HI R114, RZ, 0x1f, R117 ;  /* 0x0000001fff727819 */ /* 0x000fc40000011475 */
[C---:B------:R-:W-:Y:S01]  /*86b0*/  IADD3 R152, P2, PT, R117.reuse, R132, RZ ;  /* 0x0000008475987210 */ /* 0x040fe20007f5e0ff */
[----:B------:R0:W-:Y:S04]  /*86c0*/  STL.64 [R1+0x9f8], R130 ;  /* 0x0009f88201007387 */ /* 0x0001e80000100a00 */
[----:B------:R0:W2:Y:S01]  /*86d0*/  @P1 LDG.E.U8 R121, desc[UR18][R130.64] ;  /* 0x0000001282791981 */ /* 0x0000a2000c1e1100 */
[----:B------:R-:W-:Y:S01]  /*86e0*/  PRMT R120, RZ, 0x7610, R120 ;  /* 0x00007610ff787816 */ /* 0x000fe20000000078 */
[----:B------:R-:W-:Y:S01]  /*86f0*/  IMAD.X R153, R114, 0x1, R133, P2 ;  /* 0x0000000172997824 */ /* 0x000fe200010e0685 */
[----:B0-----:R-:W0:Y:S01]  /*8700*/  LDC R150, c[0x0][0x3c4] ;  /* 0x0000f100ff967b82 */ /* 0x001e220000000800 */
[----:B------:R-:W-:-:S03]  /*8710*/  IADD3 R130, P3, PT, R117, R134, RZ ;  /* 0x0000008675827210 */ /* 0x000fc60007f7e0ff */
[----:B------:R1:W-:Y:S02]  /*8720*/  STL.64 [R1+0x980], R152 ;  /* 0x0009809801007387 */ /* 0x0003e40000100a00 */
[----:B------:R-:W-:Y:S02]  /*8730*/  IMAD.X R131, R114, 0x1, R135, P3 ;  /* 0x0000000172837824 */ /* 0x000fe400018e0687 */
[----:B------:R1:W2:Y:S01]  /*8740*/  @P1 LDG.E.U8 R120, desc[UR18][R152.64] ;  /* 0x0000001298781981 */ /* 0x0002a2000c1e1100 */
[----:B------:R-:W-:-:S03]  /*8750*/  IMAD R114, R118, 0x6d, RZ ;  /* 0x0000006d76727824 */ /* 0x000fc600078e02ff */
[----:B------:R1:W-:Y:S04]  /*8760*/  STL.64 [R1+0x978], R130 ;  /* 0x0009788201007387 */ /* 0x0003e80000100a00 */
[----:B------:R1:W2:Y:S02]  /*8770*/  @P1 LDG.E.U8 R119, desc[UR18][R130.64] ;  /* 0x0000001282771981 */ /* 0x0002a4000c1e1100 */
[----:B-1----:R-:W-:Y:S02]  /*8780*/  SHF.R.S32.HI R153, RZ, 0x1f, R114 ;  /* 0x0000001fff997819 */ /* 0x002fe40000011472 */
[----:B------:R-:W-:Y:S02]  /*8790*/  PRMT R118, RZ, 0x7610, R118 ;  /* 0x00007610ff767816 */ /* 0x000fe40000000076 */
[----:B------:R-:W-:-:S05]  /*87a0*/  IADD3 R130, P2, PT, R114, R132, RZ ;  /* 0x0000008472827210 */ /* 0x000fca0007f5e0ff */
[----:B------:R-:W-:-:S05]  /*87b0*/  IMAD.X R131, R153, 0x1, R133, P2 ;  /* 0x0000000199837824 */ /* 0x000fca00010e0685 */
[----:B------:R1:W-:Y:S04]  /*87c0*/  STL.64 [R1+0x900], R130 ;  /* 0x0009008201007387 */ /* 0x0003e80000100a00 */
[----:B------:R-:W2:Y:S04]  /*87d0*/  @P1 LDG.E.U8 R118, desc[UR18][R130.64] ;  /* 0x0000001282761981 */ /* 0x000ea8000c1e1100 */
[----:B-1----:R-:W2:Y:S01]  /*87e0*/  LDL.LU.64 R130, [R1+0x1038] ;  /* 0x0010380001827983 */ /* 0x002ea20000300a00 */
[----:B------:R-:W-:Y:S01]  /*87f0*/  IMAD R152, R144, 0x75, RZ ;  /* 0x0000007590987824 */ /* 0x000fe200078e02ff */
[----:B------:R-:W-:-:S02]  /*8800*/  IADD3 R144, P3, PT, R114, R134, RZ ;  /* 0x0000008672907210 */ /* 0x000fc40007f7e0ff */
[----:B------:R-:W-:Y:S02]  /*8810*/  PRMT R117, RZ, 0x7610, R117 ;  /* 0x00007610ff757816 */ /* 0x000fe40000000075 */
[----:B------:R-:W-:Y:S02]  /*8820*/  SHF.R.S32.HI R151, RZ, 0x1f, R152 ;  /* 0x0000001fff977819 */ /* 0x000fe40000011498 */
[----:B------:R-:W-:Y:S01]  /*8830*/  IADD3 R158, P2, PT, R152, R132, RZ ;  /* 0x00000084989e7210 */ /* 0x000fe20007f5e0ff */
[----:B------:R-:W-:Y:S01]  /*8840*/  IMAD.X R145, R153, 0x1, R135, P3 ;  /* 0x0000000199917824 */ /* 0x000fe200018e0687 */
[----:B------:R-:W-:-:S03]  /*8850*/  PRMT R114, RZ, 0x7610, R114 ;  /* 0x00007610ff727816 */ /* 0x000fc60000000072 */
[----:B------:R-:W-:Y:S01]  /*8860*/  IMAD.X R159, R151, 0x1, R133, P2 ;  /* 0x00000001979f7824 */ /* 0x000fe200010e0685 */
[----:B------:R1:W-:Y:S01]  /*8870*/  STL.64 [R1+0x8f8], R144 ;  /* 0x0008f89001007387 */ /* 0x0003e20000100a00 */
[C---:B0-----:R-:W-:Y:S02]  /*8880*/  IMAD R151, R150.reuse, 0x7d, RZ ;  /* 0x0000007d96977824 */ /* 0x041fe400078e02ff */
[----:B------:R-:W-:Y:S01]  /*8890*/  IMAD R153, R150, 0x7d, RZ ;  /* 0x0000007d96997824 */ /* 0x000fe200078e02ff */
[----:B------:R-:W3:Y:S04]  /*88a0*/  @P1 LDG.E.U8 R117, desc[UR18][R144.64] ;  /* 0x0000001290751981 */ /* 0x000ee8000c1e1100 */
[----:B------:R0:W3:Y:S04]  /*88b0*/  @P1 LDG.E.U8 R114, desc[UR18][R158.64] ;  /* 0x000000129e721981 */ /* 0x0000e8000c1e1100 */
[----:B-1----:R-:W3:Y:S04]  /*88c0*/  LDL.LU.64 R144, [R1+0x1030] ;  /* 0x0010300001907983 */ /* 0x002ee80000300a00 */
[----:B------:R0:W-:Y:S01]  /*88d0*/  STL.64 [R1+0x880], R158 ;  /* 0x0008809e01007387 */ /* 0x0001e20000100a00 */
[----:B------:R-:W-:-:S02]  /*88e0*/  IADD3 R150, P4, PT, R153, R134, RZ ;  /* 0x0000008699967210 */ /* 0x000fc40007f9e0ff */
[----:B0-----:R-:W-:Y:S02]  /*88f0*/  IADD3 R158, P2, PT, R152, R134, RZ ;  /* 0x00000086989e7210 */ /* 0x001fe40007f5e0ff */
[----:B------:R-:W-:Y:S02]  /*8900*/  SHF.R.S32.HI R159, RZ, 0x1f, R152 ;  /* 0x0000001fff9f7819 */ /* 0x000fe40000011498 */
[----:B------:R-:W-:Y:S02]  /*8910*/  IADD3 R152, P3, PT, R151, R132, RZ ;  /* 0x0000008497987210 */ /* 0x000fe40007f7e0ff */
[----:B------:R-:W-:Y:S01]  /*8920*/  SHF.R.S32.HI R151, RZ, 0x1f, R153 ;  /* 0x0000001fff977819 */ /* 0x000fe20000011499 */
[----:B------:R-:W-:-:S04]  /*8930*/  IMAD.X R159, R159, 0x1, R135, P2 ;  /* 0x000000019f9f7824 */ /* 0x000fc800010e0687 */
[C---:B------:R-:W-:Y:S01]  /*8940*/  IMAD.X R153, R151.reuse, 0x1, R133, P3 ;  /* 0x0000000197997824 */ /* 0x040fe200018e0685 */
[----:B------:R-:W4:Y:S01]  /*8950*/  @P1 LDG.E.U8 R157, desc[UR18][R158.64] ;  /* 0x000000129e9d1981 */ /* 0x000f22000c1e1100 */
[----:B------:R-:W-:-:S03]  /*8960*/  IMAD.X R151, R151, 0x1, R135, P4 ;  /* 0x0000000197977824 */ /* 0x000fc600020e0687 */
[----:B------:R0:W-:Y:S04]  /*8970*/  STL.64 [R1+0x878], R158 ;  /* 0x0008789e01007387 */ /* 0x0001e80000100a00 */
[----:B0-----:R-:W5:Y:S01]  /*8980*/  LDL.LU.64 R158, [R1+0x1028] ;  /* 0x00102800019e7983 */ /* 0x001f620000300a00 */
[----:B--2---:R-:W-:Y:S02]  /*8990*/  PRMT R130, RZ, 0x7610, R130 ;  /* 0x00007610ff827816 */ /* 0x004fe40000000082 */
[----:B------:R-:W-:-:S04]  /*89a0*/  PRMT R131, RZ, 0x7610, R131 ;  /* 0x00007610ff837816 */ /* 0x000fc80000000083 */
[----:B------:R-:W2:Y:S04]  /*89b0*/  @P1 LDG.E.U8 R130, desc[UR18][R150.64] ;  /* 0x0000001296821981 */ /* 0x000ea8000c1e1100 */
[----:B------:R0:W2:Y:S01]  /*89c0*/  @P1 LDG.E.U8 R131, desc[UR18][R152.64] ;  /* 0x0000001298831981 */ /* 0x0000a2000c1e1100 */
[----:B------:R-:W-:Y:S01]  /*89d0*/  UIMAD UR7, UR7, 0x1e, URZ ;  /* 0x0000001e070778a4 */ /* 0x000fe2000f8e02ff */
[----:B------:R-:W-:-:S03]  /*89e0*/  IADD3 RZ, P2, PT, R134, UR23, RZ ;  /* 0x0000001786ff7c10 */ /* 0x000fc6000ff5e0ff */
[----:B------:R-:W-:Y:S01]  /*89f0*/  USHF.R.S32.HI UR17, URZ, 0x1f, UR7 ;  /* 0x0000001fff117899 */ /* 0x000fe20008011407 */
[----:B---3--:R-:W-:Y:S02]  /*8a00*/  PRMT R144, RZ, 0x7610, R144 ;  /* 0x00007610ff907816 */ /* 0x008fe40000000090 */
[----:B------:R-:W-:Y:S01]  /*8a10*/  PRMT R145, RZ, 0x7610, R145 ;  /* 0x00007610ff917816 */ /* 0x000fe20000000091 */
[----:B----4-:R1:W-:Y:S04]  /*8a20*/  STL [R1+0x40], R157 ;  /* 0x0000409d01007387 */ /* 0x0103e80000100800 */
[----:B-1----:R-:W3:Y:S04]  /*8a30*/  LDL.LU R157, [R1+0x1020] ;  /* 0x00102000019d7983 */ /* 0x002ee80000300800 */
[----:B------:R0:W-:Y:S04]  /*8a40*/  STL.64 [R1+0x800], R152 ;  /* 0x0008009801007387 */ /* 0x0001e80000100a00 */
[----:B------:R-:W-:Y:S01]  /*8a50*/  STL.64 [R1+0x7f8], R150 ;  /* 0x0007f89601007387 */ /* 0x000fe20000100a00 */
[----:B-----5:R-:W-:-:S02]  /*8a60*/  PRMT R159, RZ, 0x7610, R159 ;  /* 0x00007610ff9f7816 */ /* 0x020fc4000000009f */
[----:B0-----:R-:W-:-:S04]  /*8a70*/  IADD3 R152, P3, PT, R134, UR20, RZ ;  /* 0x0000001486987c10 */ /* 0x001fc8000ff7e0ff */
[C---:B------:R-:W-:Y:S01]  /*8a80*/  IADD3.X R153, PT, PT, R135.reuse, UR13, RZ, P3, !PT ;  /* 0x0000000d87997c10 */ /* 0x040fe20009ffe4ff */
[----:B------:R-:W0:Y:S04]  /*8a90*/  LDCU UR13, c[0x0][0x3c4] ;  /* 0x00007880ff0d77ac */ /* 0x000e280008000800 */
[----:B------:R-:W4:Y:S04]  /*8aa0*/  @P1 LDG.E.U8 R145, desc[UR18][R152.64] ;  /* 0x0000001298911981 */ /* 0x000f28000c1e1100 */
[----:B--2---:R1:W-:Y:S04]  /*8ab0*/  STL [R1+0x38], R130 ;  /* 0x0000388201007387 */ /* 0x0043e80000100800 */
[----:B------:R2:W-:Y:S01]  /*8ac0*/  STL [R1+0x3c], R131 ;  /* 0x00003c8301007387 */ /* 0x0005e20000100800 */
[----:B-1----:R-:W-:Y:S01]  /*8ad0*/  VIADD R130, R134, UR67 ;  /* 0x0000004386827c36 */ /* 0x002fe20008000000 */
[----:B--2---:R-:W-:-:S02]  /*8ae0*/  IADD3.X R131, PT, PT, R135, UR48, RZ, P2, !PT ;  /* 0x0000003087837c10 */ /* 0x004fc400097fe4ff */
[----:B------:R-:W-:-:S03]  /*8af0*/  IADD3 R150, P2, PT, R132, UR7, RZ ;  /* 0x0000000784967c10 */ /* 0x000fc6000ff5e0ff */
[----:B------:R-:W2:Y:S01]  /*8b00*/  @P1 LDG.E.U8 R159, desc[UR18][R130.64] ;  /* 0x00000012829f1981 */ /* 0x000ea2000c1e1100 */
[----:B------:R-:W-:-:S03]  /*8b10*/  IADD3.X R151, PT, PT, R133, UR17, RZ, P2, !PT ;  /* 0x0000001185977c10 */ /* 0x000fc600097fe4ff */
[----:B------:R1:W-:Y:S04]  /*8b20*/  STL.64 [R1+0xef8], R130 ;  /* 0x000ef88201007387 */ /* 0x0003e80000100a00 */
[----:B------:R5:W3:Y:S04]  /*8b30*/  @P1 LDG.E.U8 R144, desc[UR18][R150.64] ;  /* 0x0000001296901981 */ /* 0x000ae8000c1e1100 */
[----:B-1----:R-:W3:Y:S01]  /*8b40*/  LDL.LU.64 R130, [R1+0x1018] ;  /* 0x0010180001827983 */ /* 0x002ee20000300a00 */
[----:B------:R-:W-:Y:S02]  /*8b50*/  UIMAD UR5, UR5, 0x7, URZ ;  /* 0x00000007050578a4 */ /* 0x000fe4000f8e02ff */
[----:B------:R-:W-:Y:S01]  /*8b60*/  UIMAD UR6, UR6, 0xf, URZ ;  /* 0x0000000f060678a4 */ /* 0x000fe2000f8e02ff */
[----:B------:R1:W-:Y:S01]  /*8b70*/  STL.64 [R1+0xe68], R152 ;  /* 0x000e689801007387 */ /* 0x0003e20000100a00 */
[----:B0-----:R-:W-:-:S02]  /*8b80*/  UIMAD UR13, UR13, 0x7, URZ ;  /* 0x000000070d0d78a4 */ /* 0x001fc4000f8e02ff */
[----:B------:R-:W-:Y:S02]  /*8b90*/  UIMAD UR14, UR14, 0xf, URZ ;  /* 0x0000000f0e0e78a4 */ /* 0x000fe4000f8e02ff */
[----:B------:R-:W-:Y:S02]  /*8ba0*/  USHF.R.S32.HI UR15, URZ, 0x1f, UR5 ;  /* 0x0000001fff0f7899 */ /* 0x000fe40008011405 */
[----:B------:R-:W-:Y:S01]  /*8bb0*/  USHF.R.S32.HI UR16, URZ, 0x1f, UR6 ;  /* 0x0000001fff107899 */ /* 0x000fe20008011406 */
[C---:B------:R-:W-:Y:S01]  /*8bc0*/  IADD3 RZ, P2, PT, R132.reuse, UR5, RZ ;  /* 0x0000000584ff7c10 */ /* 0x040fe2000ff5e0ff */
[----:B-1----:R-:W4:Y:S01]  /*8bd0*/  LDL.LU R152, [R1+0x1010] ;  /* 0x0010100001987983 */ /* 0x002f220000300800 */
[----:B------:R-:W-:-:S03]  /*8be0*/  IADD3 RZ, P3, PT, R132, UR6, RZ ;  /* 0x0000000684ff7c10 */ /* 0x000fc6000ff7e0ff */
[----:B------:R5:W-:Y:S02]  /*8bf0*/  STL.64 [R1+0xdf0], R150 ;  /* 0x000df09601007387 */ /* 0x000be40000100a00 */
[----:B-----5:R-:W-:Y:S01]  /*8c00*/  VIADD R150, R132, UR13 ;  /* 0x0000000d84967c36 */ /* 0x020fe20008000000 */
[----:B------:R-:W-:Y:S01]  /*8c10*/  IADD3.X R151, PT, PT, R133, UR15, RZ, P2, !PT ;  /* 0x0000000f85977c10 */ /* 0x000fe200097fe4ff */
[----:B--2---:R0:W-:Y:S04]  /*8c20*/  STL [R1+0x94], R159 ;  /* 0x0000949f01007387 */ /* 0x0041e80000100800 */
[----:B0-----:R-:W2:Y:S04]  /*8c30*/  LDL.LU R159, [R1+0x24] ;  /* 0x00002400019f7983 */ /* 0x001ea80000300800 */
[----:B------:R-:W5:Y:S01]  /*8c40*/  LDL.LU R153, [R1+0xc] ;  /* 0x00000c0001997983 */ /* 0x000f620000300800 */
[----:B---3--:R-:W-:-:S03]  /*8c50*/  PRMT R131, RZ, 0x7610, R131 ;  /* 0x00007610ff837816 */ /* 0x008fc60000000083 */
[----:B------:R0:W-:Y:S01]  /*8c60*/  STL [R1+0xa0], R144 ;  /* 0x0000a09001007387 */ /* 0x0001e20000100800 */
[----:B------:R-:W-:-:S03]  /*8c70*/  PRMT R130, RZ, 0x7610, R130 ;  /* 0x00007610ff827816 */ /* 0x000fc60000000082 */
[----:B----4-:R1:W-:Y:S04]  /*8c80*/  STL [R1+0x90], R145 ;  /* 0x0000909101007387 */ /* 0x0103e80000100800 */
[----:B------:R-:W3:Y:S01]  /*8c90*/  @P1 LDG.E.U8 R131, desc[UR18][R150.64] ;  /* 0x0000001296831981 */ /* 0x000ee2000c1e1100 */
[----:B0-----:R-:W-:Y:S01]  /*8ca0*/  VIADD R144, R132, UR14 ;  /* 0x0000000e84907c36 */ /* 0x001fe20008000000 */
[----:B-1----:R-:W-:Y:S02]  /*8cb0*/  IADD3.X R145, PT, PT, R133, UR16, RZ, P3, !PT ;  /* 0x0000001085917c10 */ /* 0x002fe40009ffe4ff */
[----:B------:R0:W-:Y:S04]  /*8cc0*/  STL.64 [R1+0xf70], R150 ;  /* 0x000f709601007387 */ /* 0x0001e80000100a00 */
[----:B------:R1:W4:Y:S04]  /*8cd0*/  @P1 LDG.E.U8 R130, desc[UR18][R144.64] ;  /* 0x0000001290821981 */ /* 0x000328000c1e1100 */
[----:B0-----:R-:W2:Y:S01]  /*8ce0*/  LDL.LU.64 R150, [R1+0x1008] ;  /* 0x0010080001967983 */ /* 0x001ea20000300a00 */
[C---:B------:R-:W-:Y:S01]  /*8cf0*/  IADD3 RZ, P2, PT, R134.reuse, UR5, RZ ;  /* 0x0000000586ff7c10 */ /* 0x040fe2000ff5e0ff */
[----:B------:R-:W0:Y:S02]  /*8d00*/  LDCU UR5, c[0x0][0x3c4] ;  /* 0x00007880ff0577ac */ /* 0x000e240008000800 */
[----:B------:R1:W-:Y:S01]  /*8d10*/  STL.64 [R1+0xef0], R144 ;  /* 0x000ef09001007387 */ /* 0x0003e20000100a00 */
[C---:B------:R-:W-:Y:S01]  /*8d20*/  IADD3 RZ, P3, PT, R134.reuse, UR6, RZ ;  /* 0x0000000686ff7c10 */ /* 0x040fe2000ff7e0ff */
[----:B------:R-:W0:Y:S01]  /*8d30*/  LDCU UR6, c[0x0][0x3c4] ;  /* 0x00007880ff0677ac */ /* 0x000e220008000800 */
[----:B------:R-:W-:Y:S01]  /*8d40*/  PRMT R157, RZ, 0x7610, R157 ;  /* 0x00007610ff9d7816 */ /* 0x000fe2000000009d */
[C---:B-1----:R-:W-:Y:S01]  /*8d50*/  VIADD R144, R134.reuse, UR14 ;  /* 0x0000000e86907c36 */ /* 0x042fe20008000000 */
[----:B------:R-:W-:Y:S01]  /*8d60*/  IADD3.X R145, PT, PT, R135, UR16, RZ, P3, !PT ;  /* 0x0000001087917c10 */ /* 0x000fe20009ffe4ff */
[----:B------:R-:W1:Y:S04]  /*8d70*/  LDCU UR14, c[0x0][0x3c4] ;  /* 0x00007880ff0e77ac */ /* 0x000e680008000800 */
[----:B------:R-:W5:Y:S04]  /*8d80*/  @P1 LDG.E.U8 R157, desc[UR18][R144.64] ;  /* 0x00000012909d1981 */ /* 0x000f68000c1e1100 */
[----:B----4-:R4:W-:Y:S04]  /*8d90*/  STL [R1+0xac], R130 ;  /* 0x0000ac8201007387 */ /* 0x0109e80000100800 */
[----:B---3--:R3:W-:Y:S01]  /*8da0*/  STL [R1+0xb4], R131 ;  /* 0x0000b48301007387 */ /* 0x0087e20000100800 */
[----:B--2---:R-:W-:Y:S01]  /*8db0*/  PRMT R150, RZ, 0x7610, R150 ;  /* 0x00007610ff967816 */ /* 0x004fe20000000096 */
[----:B----4-:R-:W-:Y:S01]  /*8dc0*/  VIADD R130, R134, UR13 ;  /* 0x0000000d86827c36 */ /* 0x010fe20008000000 */
[----:B------:R-:W-:-:S04]  /*8dd0*/  @!UP1 UIADD3 UR20, UPT, UPT, -UR4, 0x100000, URZ ;  /* 0x0010000004149890 */ /* 0x000fc8000fffe1ff */
[----:B------:R-:W-:Y:S02]  /*8de0*/  @!UP1 USHF.L.U32 UR21, UR20, 0xb, URZ ;  /* 0x0000000b14159899 */ /* 0x000fe400080006ff */
[----:B------:R-:W-:Y:S02]  /*8df0*/  @!UP1 USHF.L.U32 UR20, UR20, 0x1, URZ ;  /* 0x0000000114149899 */ /* 0x000fe400080006ff */
[----:B0-----:R-:W-:Y:S01]  /*8e00*/  UIMAD UR5, UR5, 0x17, URZ ;  /* 0x00000017050578a4 */ /* 0x001fe2000f8e02ff */
[----:B---3--:R-:W-:Y:S01]  /*8e10*/  IADD3.X R131, PT, PT, R135, UR15, RZ, P2, !PT ;  /* 0x0000000f87837c10 */ /* 0x008fe200097fe4ff */
[----:B------:R-:W0:Y:S04]  /*8e20*/  LDCU UR13, c[0x0][0x3c4] ;  /* 0x00007880ff0d77ac */ /* 0x000e280008000800 */
[----:B------:R-:W2:Y:S04]  /*8e30*/  @P1 LDG.E.U8 R150, desc[UR18][R130.64] ;  /* 0x0000001282961981 */ /* 0x000ea8000c1e1100 */
[----:B------:R3:W-:Y:S01]  /*8e40*/  STL.64 [R1+0xf68], R130 ;  /* 0x000f688201007387 */ /* 0x0007e20000100a00 */
[----:B------:R4:W0:Y:S03]  /*8e50*/  @!UP2 SYNCS.EXCH.64 URZ, [UR9+0x1e008], UR20 ;  /* 0x01e0081409ffa5b2 */ /* 0x0008260008000100 */
[----:B---3--:R-:W3:Y:S04]  /*8e60*/  LDL.LU.64 R130, [R1+0x1000] ;  /* 0x0010000001827983 */ /* 0x008ee80000300a00 */
[----:B--2---:R2:W-:Y:S04]  /*8e70*/  STL [R1+0xb0], R150 ;  /* 0x0000b09601007387 */ /* 0x0045e80000100800 */
[----:B--2---:R-:W2:Y:S04]  /*8e80*/  LDL.LU R150, [R1+0xff8] ;  /* 0x000ff80001967983 */ /* 0x004ea80000300800 */
[----:B------:R0:W-:Y:S04]  /*8e90*/  STL.64 [R1+0xee8], R144 ;  /* 0x000ee89001007387 */ /* 0x0001e80000100a00 */
[----:B0-----:R-:W4:Y:S04]  /*8ea0*/  LDL.LU.64 R144, [R1+0xff0] ;  /* 0x000ff00001907983 */ /* 0x001f280000300a00 */
[----:B-----5:R0:W-:Y:S02]  /*8eb0*/  STL [R1+0xa8], R157 ;  /* 0x0000a89d01007387 */ /* 0x0201e40000100800 */
[----:B0-----:R-:W0:Y:S02]  /*8ec0*/  S2R R157, SR_TID.X ;  /* 0x00000000009d7919 */ /* 0x001e240000002100 */
[----:B0-----:R-:W-:-:S05]  /*8ed0*/  LOP3.LUT R157, R157, 0x7f, RZ, 0xc0, !PT ;  /* 0x0000007f9d9d7812 */ /* 0x001fca00078ec0ff */
[----:B------:R0:W-:Y:S04]  /*8ee0*/  STS.U8 [R157+UR9+0x400], R159 ;  /* 0x0004009f9d007988 */ /* 0x0001e80008000009 */
[----:B------:R5:W-:Y:S04]  /*8ef0*/  STS.U8 [R157+UR9+0x4400], R164 ;  /* 0x004400a49d007988 */ /* 0x000be80008000009 */
[----:B------:R1:W-:Y:S04]  /*8f00*/  STS.U8 [R157+UR9+0x800], R153 ;  /* 0x000800999d007988 */ /* 0x0003e80008000009 */
[----:B0-----:R-:W4:Y:S04]  /*8f10*/  LDL.LU R159, [R1+0xfec] ;  /* 0x000fec00019f7983 */ /* 0x001f280000300800 */
[----:B-----5:R-:W5:Y:S04]  /*8f20*/  LDL.LU R164, [R1+0xfe8] ;  /* 0x000fe80001a47983 */ /* 0x020f680000300800 */
[----:B-1----:R-:W5:Y:S04]  /*8f30*/  LDL.LU R153, [R1+0xfe4] ;  /* 0x000fe40001997983 */ /* 0x002f680000300800 */
[----:B------:R0:W-:Y:S04]  /*8f40*/  STS.U8 [R157+UR9+0x4800], R107 ;  /* 0x0048006b9d007988 */ /* 0x0001e80008000009 */
[----:B0-----:R-:W5:Y:S04]  /*8f50*/  LDL.LU R107, [R1+0x1c] ;  /* 0x00001c00016b7983 */ /* 0x001f680000300800 */
[----:B------:R0:W-:Y:S04]  /*8f60*/  STS.U8 [R157+UR9+0x4000], R111 ;  /* 0x0040006f9d007988 */ /* 0x0001e80008000009 */
[----:B0-----:R-:W5:Y:S04]  /*8f70*/  LDL.LU R111, [R1+0x30] ;  /* 0x00003000016f7983 */ /* 0x001f680000300800 */
[----:B------:R-:W-:Y:S04]  /*8f80*/  STS.U8 [R157+UR9+0x4c00], R104 ;  /* 0x004c00689d007988 */ /* 0x000fe80008000009 */
[----:B------:R-:W-:Y:S04]  /*8f90*/  STS.U8 [R157+UR9+0x5000], R102 ;  /* 0x005000669d007988 */ /* 0x000fe80008000009 */
[----:B------:R-:W-:Y:S04]  /*8fa0*/  STS.U8 [R157+UR9+0x5400], R100 ;  /* 0x005400649d007988 */ /* 0x000fe80008000009 */
[----:B------:R-:W-:Y:S04]  /*8fb0*/  STS.U8 [R157+UR9+0x5800], R98 ;  /* 0x005800629d007988 */ /* 0x000fe80008000009 */
[----:B------:R-:W-:Y:S04]  /*8fc0*/  STS.U8 [R157+UR9+0x1c00], R140 ;  /* 0x001c008c9d007988 */ /* 0x000fe80008000009 */
[----:B------:R-:W-:Y:S04]  /*8fd0*/  STS.U8 [R157+UR9+0x5c00], R96 ;  /* 0x005c00609d007988 */ /* 0x000fe80008000009 */
[----:B---3--:R-:W-:Y:S04]  /*8fe0*/  STS.U8 [R157+UR9+0x2000], R131 ;  /* 0x002000839d007988 */ /* 0x008fe80008000009 */
        /* <DEDUP_REMOVED lines=15> */
[----:B--2---:R-:W-:Y:S04]  /*90e0*/  STS.U8 [R157+UR9+0x1400], R150 ;  /* 0x001400969d007988 */ /* 0x004fe80008000009 */
[----:B----4-:R-:W-:Y:S04]  /*90f0*/  STS.U8 [R157+UR9+0x1800], R145 ;  /* 0x001800919d007988 */ /* 0x010fe80008000009 */
[----:B------:R-:W-:Y:S04]  /*9100*/  STS.U8 [R157+UR9+0x1000], R159 ;  /* 0x0010009f9d007988 */ /* 0x000fe80008000009 */
[----:B-----5:R2:W-:Y:S04]  /*9110*/  STS.U8 [R157+UR9], R153 ;  /* 0x000000999d007988 */ /* 0x0205e80008000009 */
[----:B------:R-:W-:Y:S01]  /*9120*/  STS.U8 [R157+UR9+0xc00], R164 ;  /* 0x000c00a49d007988 */ /* 0x000fe20008000009 */
[----:B------:R-:W-:Y:S01]  /*9130*/  USHF.R.S32.HI UR15, URZ, 0x1f, UR5 ;  /* 0x0000001fff0f7899 */ /* 0x000fe20008011405 */
[----:B0-----:R-:W-:Y:S01]  /*9140*/  PRMT R52, RZ, 0x7610, R52 ;  /* 0x00007610ff347816 */ /* 0x001fe20000000034 */
[----:B-1----:R-:W0:Y:S01]  /*9150*/  LDC R6, c[0x0][0x3c4] ;  /* 0x0000f100ff067b82 */ /* 0x002e220000000800 */
[----:B--2---:R-:W-:-:S05]  /*9160*/  LOP3.LUT R153, R157, 0x10, RZ, 0x3c, !PT ;  /* 0x000000109d997812 */ /* 0x004fca00078e3cff */
[----:B------:R1:W-:Y:S01]  /*9170*/  STS.U8 [R153+UR9+0x480], R107 ;  /* 0x0004806b99007988 */ /* 0x0003e20008000009 */
[----:B------:R-:W-:Y:S01]  /*9180*/  PRMT R51, RZ, 0x7610, R51 ;  /* 0x00007610ff337816 */ /* 0x000fe20000000033 */
[----:B------:R-:W2:Y:S02]  /*9190*/  LDC R28, c[0x0][0x3c4] ;  /* 0x0000f100ff1c7b82 */ /* 0x000ea40000000800 */
[----:B-1----:R-:W3:Y:S04]  /*91a0*/  LDL.LU R107, [R1+0x18] ;  /* 0x00001800016b7983 */ /* 0x002ee80000300800 */
[----:B------:R1:W-:Y:S04]  /*91b0*/  STS.U8 [R153+UR9+0x880], R152 ;  /* 0x0008809899007988 */ /* 0x0003e80008000009 */
[----:B------:R-:W-:Y:S04]  /*91c0*/  STS.U8 [R153+UR9+0x80], R78 ;  /* 0x0000804e99007988 */ /* 0x000fe80008000009 */
[----:B------:R-:W-:Y:S01]  /*91d0*/  STS.U8 [R153+UR9+0x4080], R77 ;  /* 0x0040804d99007988 */ /* 0x000fe20008000009 */
[----:B-1----:R-:W-:-:S03]  /*91e0*/  LOP3.LUT R152, R157, 0x20, RZ, 0x3c, !PT ;  /* 0x000000209d987812 */ /* 0x002fc600078e3cff */
[----:B------:R-:W-:Y:S04]  /*91f0*/  STS.U8 [R153+UR9+0x4480], R109 ;  /* 0x0044806d99007988 */ /* 0x000fe80008000009 */
[----:B------:R-:W-:Y:S04]  /*9200*/  STS.U8 [R153+UR9+0x4880], R106 ;  /* 0x0048806a99007988 */ /* 0x000fe80008000009 */
[----:B------:R-:W-:Y:S04]  /*9210*/  STS.U8 [R153+UR9+0xc80], R163 ;  /* 0x000c80a399007988 */ /* 0x000fe80008000009 */
[----:B------:R1:W-:Y:S04]  /*9220*/  STS.U8 [R153+UR9+0x4c80], R70 ;  /* 0x004c804699007988 */ /* 0x0003e80008000009 */
[----:B------:R-:W-:Y:S04]  /*9230*/  STS.U8 [R153+UR9+0x1080], R158 ;  /* 0x0010809e99007988 */ /* 0x000fe80008000009 */
[----:B------:R-:W-:Y:S01]  /*9240*/  STS.U8 [R153+UR9+0x5080], R67 ;  /* 0x0050804399007988 */ /* 0x000fe20008000009 */
[----:B------:R-:W-:Y:S01]  /*9250*/  PRMT R20, RZ, 0x7610, R20 ;  /* 0x00007610ff147816 */ /* 0x000fe20000000014 */
[----:B-1----:R-:W1:Y:S02]  /*9260*/  LDC R70, c[0x0][0x3d8] ;  /* 0x0000f600ff467b82 */ /* 0x002e640000000800 */
        /* <DEDUP_REMOVED lines=23> */
[----:B------:R-:W5:Y:S04]  /*93e0*/  LDL.LU R164, [R1+0x2c] ;  /* 0x00002c0001a47983 */ /* 0x000f680000300800 */
[----:B----4-:R-:W4:Y:S04]  /*93f0*/  LDL.LU R111, [R1+0x14] ;  /* 0x00001400016f7983 */ /* 0x010f280000300800 */
[----:B------:R0:W-:Y:S04]  /*9400*/  STS.U8 [R152+UR9+0x900], R151 ;  /* 0x0009009798007988 */ /* 0x0001e80008000009 */
[----:B------:R-:W-:Y:S01]  /*9410*/  STS.U8 [R152+UR9+0x4100], R76 ;  /* 0x0041004c98007988 */ /* 0x000fe20008000009 */
[----:B0-----:R-:W-:-:S03]  /*9420*/  LOP3.LUT R151, R157, 0x30, RZ, 0x3c, !PT ;  /* 0x000000309d977812 */ /* 0x001fc600078e3cff */
[----:B------:R-:W-:Y:S04]  /*9430*/  STS.U8 [R152+UR9+0x4500], R74 ;  /* 0x0045004a98007988 */ /* 0x000fe80008000009 */
[----:B------:R-:W-:Y:S04]  /*9440*/  STS.U8 [R152+UR9+0x4900], R72 ;  /* 0x0049004898007988 */ /* 0x000fe80008000009 */
[----:B------:R-:W-:Y:S04]  /*9450*/  STS.U8 [R152+UR9+0xd00], R162 ;  /* 0x000d00a298007988 */ /* 0x000fe80008000009 */
[----:B------:R0:W-:Y:S04]  /*9460*/  STS.U8 [R152+UR9+0x4d00], R69 ;  /* 0x004d004598007988 */ /* 0x0001e80008000009 */
[----:B------:R-:W-:Y:S04]  /*9470*/  STS.U8 [R152+UR9+0x1100], R156 ;  /* 0x0011009c98007988 */ /* 0x000fe80008000009 */
[----:B------:R-:W-:Y:S01]  /*9480*/  STS.U8 [R152+UR9+0x5100], R66 ;  /* 0x0051004298007988 */ /* 0x000fe20008000009 */
[----:B------:R-:W-:Y:S01]  /*9490*/  PRMT R19, RZ, 0x7610, R19 ;  /* 0x00007610ff137816 */ /* 0x000fe20000000013 */
[----:B0-----:R-:W0:Y:S02]  /*94a0*/  LDC R69, c[0x0][0x3d8] ;  /* 0x0000f600ff457b82 */ /* 0x001e240000000800 */
        /* <DEDUP_REMOVED lines=19> */
[----:B---3--:R3:W-:Y:S04]  /*95e0*/  STS.U8 [R152+UR9+0x500], R107 ;  /* 0x0005006b98007988 */ /* 0x0087e80008000009 */
[----:B------:R-:W-:Y:S04]  /*95f0*/  STS.U8 [R152+UR9+0x7900], R7 ;  /* 0x0079000798007988 */ /* 0x000fe80008000009 */
[----:B------:R1:W-:Y:S04]  /*9600*/  STS.U8 [R152+UR9+0x3d00], R2 ;  /* 0x003d000298007988 */ /* 0x0003e80008000009 */
[----:B------:R2:W-:Y:S01]  /*9610*/  STS.U8 [R152+UR9+0x7d00], R0 ;  /* 0x007d000098007988 */ /* 0x0005e20008000009 */
[----:B0-----:R-:W-:Y:S01]  /*9620*/  PRMT R54, RZ, 0x7610, R54 ;  /* 0x00007610ff367816 */ /* 0x001fe20000000036 */
[----:B------:R-:W0:Y:S02]  /*9630*/  LDC R31, c[0x0][0x3c4] ;  /* 0x0000f100ff1f7b82 */ /* 0x000e240000000800 */
[----:B---3--:R-:W3:Y:S04]  /*9640*/  LDL.LU R107, [R1] ;  /* 0x00000000016b7983 */ /* 0x008ee80000300800 */
[----:B------:R-:W3:Y:S01]  /*9650*/  LDL.LU R98, [R1+0x68] ;  /* 0x0000680001627983 */ /* 0x000ee20000300800 */
[----:B-1----:R-:W-:Y:S01]  /*9660*/  IADD3 R2, P2, PT, R132, UR5, RZ ;  /* 0x0000000584027c10 */ /* 0x002fe2000ff5e0ff */
[----:B--2---:R-:W1:Y:S02]  /*9670*/  LDC R0, c[0x0][0x3c4] ;  /* 0x0000f100ff007b82 */ /* 0x004e640000000800 */
[----:B------:R-:W2:Y:S04]  /*9680*/  LDL.LU R145, [R1+0x60] ;  /* 0x0000600001917983 */ /* 0x000ea80000300800 */
[----:B------:R-:W2:Y:S04]  /*9690*/  LDL.LU R100, [R1+0x5c] ;  /* 0x00005c0001647983 */ /* 0x000ea80000300800 */
[----:B------:R-:W2:Y:S04]  /*96a0*/  LDL.LU R150, [R1+0x58] ;  /* 0x0000580001967983 */ /* 0x000ea80000300800 */
[----:B------:R-:W2:Y:S04]  /*96b0*/  LDL.LU R102, [R1+0x54] ;  /* 0x0000540001667983 */ /* 0x000ea80000300800 */
[----:B------:R-:W2:Y:S04]  /*96c0*/  LDL.LU R159, [R1+0x50] ;  /* 0x00005000019f7983 */ /* 0x000ea80000300800 */
[----:B------:R-:W2:Y:S04]  /*96d0*/  LDL.LU R104, [R1+0x4c] ;  /* 0x00004c0001687983 */ /* 0x000ea80000300800 */
[----:B-----5:R5:W-:Y:S04]  /*96e0*/  STS.U8 [R151+UR9+0x180], R164 ;  /* 0x000180a497007988 */ /* 0x020be80008000009 */
[----:B----4-:R4:W-:Y:S04]  /*96f0*/  STS.U8 [R151+UR9+0x580], R111 ;  /* 0x0005806f97007988 */ /* 0x0109e80008000009 */
[----:B-----5:R-:W5:Y:S04]  /*9700*/  LDL.LU R164, [R1+0x48] ;  /* 0x0000480001a47983 */ /* 0x020f680000300800 */
[----:B----4-:R-:W4:Y:S04]  /*9710*/  LDL.LU R111, [R1+0x44] ;  /* 0x00004400016f7983 */ /* 0x010f280000300800 */
        /* <DEDUP_REMOVED lines=29> */
[----:B------:R-:W4:Y:S04]  /*98f0*/  LDL.LU R140, [R1+0x8c] ;  /* 0x00008c00018c7983 */ /* 0x000f280000300800 */
[----:B---3--:R3:W-:Y:S01]  /*9900*/  STS.U8 [R151+UR9+0x980], R107 ;  /* 0x0009806b97007988 */ /* 0x0087e20008000009 */
[----:B------:R-:W-:-:S02]  /*9910*/  IADD3.X R3, PT, PT, R133, UR15, RZ, P2, !PT ;  /* 0x0000000f85037c10 */ /* 0x000fc400097fe4ff */
[----:B------:R-:W-:Y:S02]  /*9920*/  PRMT R50, RZ, 0x7610, R50 ;  /* 0x00007610ff327816 */ /* 0x000fe40000000032 */
[----:B------:R-:W-:Y:S02]  /*9930*/  PRMT R49, RZ, 0x7610, R49 ;  /* 0x00007610ff317816 */ /* 0x000fe40000000031 */
[----:B------:R-:W-:Y:S02]  /*9940*/  PRMT R18, RZ, 0x7610, R18 ;  /* 0x00007610ff127816 */ /* 0x000fe40000000012 */
[----:B------:R-:W-:Y:S01]  /*9950*/  PRMT R17, RZ, 0x7610, R17 ;  /* 0x00007610ff117816 */ /* 0x000fe20000000011 */
[----:B---3--:R-:W3:Y:S01]  /*9960*/  S2R R107, SR_TID.X ;  /* 0x00000000006b7919 */ /* 0x008ee20000002100 */
[----:B------:R-:W-:Y:S02]  /*9970*/  PRMT R48, RZ, 0x7610, R48 ;  /* 0x00007610ff307816 */ /* 0x000fe40000000030 */
[----:B------:R-:W-:-:S02]  /*9980*/  PRMT R47, RZ, 0x7610, R47 ;  /* 0x00007610ff2f7816 */ /* 0x000fc4000000002f */
[----:B------:R-:W-:Y:S02]  /*9990*/  PRMT R16, RZ, 0x7610, R16 ;  /* 0x00007610ff107816 */ /* 0x000fe40000000010 */
[----:B------:R-:W-:Y:S02]  /*99a0*/  PRMT R15, RZ, 0x7610, R15 ;  /* 0x00007610ff0f7816 */ /* 0x000fe4000000000f */
[----:B------:R-:W-:Y:S02]  /*99b0*/  PRMT R44, RZ, 0x7610, R44 ;  /* 0x00007610ff2c7816 */ /* 0x000fe4000000002c */
[----:B------:R-:W-:Y:S01]  /*99c0*/  PRMT R43, RZ, 0x7610, R43 ;  /* 0x00007610ff2b7816 */ /* 0x000fe2000000002b */
[----:B-1----:R-:W-:Y:S01]  /*99d0*/  IMAD R0, R0, 0x46, RZ ;  /* 0x0000004600007824 */ /* 0x002fe200078e02ff */
[----:B------:R-:W-:Y:S01]  /*99e0*/  PRMT R12, RZ, 0x7610, R12 ;  /* 0x00007610ff0c7816 */ /* 0x000fe2000000000c */
[----:B------:R-:W1:Y:S01]  /*99f0*/  LDC R68, c[0x0][0x3d8] ;  /* 0x0000f600ff447b82 */ /* 0x000e620000000800 */
[----:B------:R-:W-:-:S02]  /*9a00*/  PRMT R11, RZ, 0x7610, R11 ;  /* 0x00007610ff0b7816 */ /* 0x000fc4000000000b */
[----:B------:R-:W-:Y:S02]  /*9a10*/  PRMT R41, RZ, 0x7610, R41 ;  /* 0x00007610ff297816 */ /* 0x000fe40000000029 */
[----:B------:R-:W-:Y:S02]  /*9a20*/  PRMT R10, RZ, 0x7610, R10 ;  /* 0x00007610ff0a7816 */ /* 0x000fe4000000000a */
[----:B------:R-:W-:Y:S01]  /*9a30*/  PRMT R42, RZ, 0x7610, R42 ;  /* 0x00007610ff2a7816 */ /* 0x000fe2000000002a */
[----:B------:R-:W0:Y:S01]  /*9a40*/  LDC R73, c[0x0][0x3d8] ;  /* 0x0000f600ff497b82 */ /* 0x000e220000000800 */
[----:B---3--:R-:W-:-:S04]  /*9a50*/  LOP3.LUT R55, R107, 0x7f, RZ, 0xc0, !PT ;  /* 0x0000007f6b377812 */ /* 0x008fc800078ec0ff */
[----:B------:R-:W-:-:S05]  /*9a60*/  LOP3.LUT R156, R55, 0x40, RZ, 0x3c, !PT ;  /* 0x00000040379c7812 */ /* 0x000fca00078e3cff */
[----:B------:R3:W-:Y:S04]  /*9a70*/  STS.U8 [R156+UR9+0x200], R98 ;  /* 0x000200629c007988 */ /* 0x0007e80008000009 */
[----:B--2---:R2:W-:Y:S04]  /*9a80*/  STS.U8 [R156+UR9+0x600], R145 ;  /* 0x000600919c007988 */ /* 0x0045e80008000009 */
[----:B------:R1:W-:Y:S04]  /*9a90*/  STS.U8 [R156+UR9+0xa00], R100 ;  /* 0x000a00649c007988 */ /* 0x0003e80008000009 */
[----:B---3--:R-:W3:Y:S04]  /*9aa0*/  LDL.LU R98, [R1+0x28] ;  /* 0x0000280001627983 */ /* 0x008ee80000300800 */
[----:B--2---:R-:W2:Y:S04]  /*9ab0*/  LDL.LU R145, [R1+0x88] ;  /* 0x0000880001917983 */ /* 0x004ea80000300800 */
[----:B------:R0:W-:Y:S04]  /*9ac0*/  STS.U8 [R156+UR9+0xe00], R150 ;  /* 0x000e00969c007988 */ /* 0x0001e80008000009 */
[----:B-1----:R-:W2:Y:S04]  /*9ad0*/  LDL.LU R100, [R1+0x10] ;  /* 0x0000100001647983 */ /* 0x002ea80000300800 */
[----:B------:R1:W-:Y:S04]  /*9ae0*/  STS.U8 [R156+UR9+0x1200], R102 ;  /* 0x001200669c007988 */ /* 0x0003e80008000009 */
[----:B0-----:R-:W2:Y:S04]  /*9af0*/  LDL.LU R150, [R1+0x84] ;  /* 0x0000840001967983 */ /* 0x001ea80000300800 */
[----:B------:R0:W-:Y:S04]  /*9b00*/  STS.U8 [R156+UR9+0x1600], R159 ;  /* 0x0016009f9c007988 */ /* 0x0001e80008000009 */
[----:B-1----:R-:W2:Y:S04]  /*9b10*/  LDL.LU R102, [R1+0x80] ;  /* 0x0000800001667983 */ /* 0x002ea80000300800 */
[----:B------:R1:W-:Y:S04]  /*9b20*/  STS.U8 [R156+UR9+0x1a00], R104 ;  /* 0x001a00689c007988 */ /* 0x0003e80008000009 */
[----:B0-----:R-:W2:Y:S04]  /*9b30*/  LDL.LU R159, [R1+0x7c] ;  /* 0x00007c00019f7983 */ /* 0x001ea80000300800 */
[----:B-1----:R-:W2:Y:S04]  /*9b40*/  LDL.LU R104, [R1+0x78] ;  /* 0x0000780001687983 */ /* 0x002ea80000300800 */
[----:B-----5:R0:W-:Y:S04]  /*9b50*/  STS.U8 [R156+UR9+0x1e00], R164 ;  /* 0x001e00a49c007988 */ /* 0x0201e80008000009 */
[----:B----4-:R1:W-:Y:S04]  /*9b60*/  STS.U8 [R156+UR9+0x2200], R111 ;  /* 0x0022006f9c007988 */ /* 0x0103e80008000009 */
[----:B0-----:R-:W4:Y:S04]  /*9b70*/  LDL.LU R164, [R1+0x74] ;  /* 0x0000740001a47983 */ /* 0x001f280000300800 */
[----:B-1----:R-:W5:Y:S01]  /*9b80*/  LDL.LU R111, [R1+0x70] ;  /* 0x00007000016f7983 */ /* 0x002f620000300800 */
[----:B------:R-:W-:-:S03]  /*9b90*/  LOP3.LUT R155, R55, 0x50, RZ, 0x3c, !PT ;  /* 0x00000050379b7812 */ /* 0x000fc600078e3cff */
        /* <DEDUP_REMOVED lines=23> */
[----:B------:R-:W5:Y:S04]  /*9d10*/  LDL.LU R96, [R1+0x6c] ;  /* 0x00006c0001607983 */ /* 0x000f680000300800 */
[----:B------:R0:W-:Y:S04]  /*9d20*/  STS.U8 [R155+UR9+0x280], R140 ;  /* 0x0002808c9b007988 */ /* 0x0001e80008000009 */
[----:B0-----:R-:W5:Y:S04]  /*9d30*/  LDL.LU R140, [R1+0x40] ;  /* 0x00004000018c7983 */ /* 0x001f680000300800 */
[----:B---3--:R0:W-:Y:S04]  /*9d40*/  STS.U8 [R155+UR9+0x4280], R98 ;  /* 0x004280629b007988 */ /* 0x0081e80008000009 */
[----:B--2---:R1:W-:Y:S04]  /*9d50*/  STS.U8 [R155+UR9+0x680], R145 ;  /* 0x000680919b007988 */ /* 0x0043e80008000009 */
[----:B0-----:R-:W2:Y:S04]  /*9d60*/  LDL.LU R98, [R1+0x3c] ;  /* 0x00003c0001627983 */ /* 0x001ea80000300800 */
[----:B------:R0:W-:Y:S04]  /*9d70*/  STS.U8 [R155+UR9+0x4680], R100 ;  /* 0x004680649b007988 */ /* 0x0001e80008000009 */
[----:B-1----:R-:W3:Y:S04]  /*9d80*/  LDL.LU R145, [R1+0x38] ;  /* 0x0000380001917983 */ /* 0x002ee80000300800 */
[----:B------:R1:W-:Y:S04]  /*9d90*/  STS.U8 [R155+UR9+0xa80], R150 ;  /* 0x000a80969b007988 */ /* 0x0003e80008000009 */
[----:B0-----:R-:W3:Y:S04]  /*9da0*/  LDL.LU R100, [R1+0x9c] ;  /* 0x00009c0001647983 */ /* 0x001ee80000300800 */
[----:B------:R0:W-:Y:S04]  /*9db0*/  STS.U8 [R155+UR9+0xe80], R102 ;  /* 0x000e80669b007988 */ /* 0x0001e80008000009 */
[----:B-1----:R-:W3:Y:S04]  /*9dc0*/  LDL.LU R150, [R1+0x64] ;  /* 0x0000640001967983 */ /* 0x002ee80000300800 */
[----:B------:R1:W-:Y:S04]  /*9dd0*/  STS.U8 [R155+UR9+0x1280], R159 ;  /* 0x0012809f9b007988 */ /* 0x0003e80008000009 */
[----:B0-----:R-:W3:Y:S04]  /*9de0*/  LDL.LU R102, [R1+0x98] ;  /* 0x0000980001667983 */ /* 0x001ee80000300800 */
[----:B------:R0:W-:Y:S04]  /*9df0*/  STS.U8 [R155+UR9+0x1680], R104 ;  /* 0x001680689b007988 */ /* 0x0001e80008000009 */
[----:B-1----:R-:W3:Y:S04]  /*9e00*/  LDL.LU R159, [R1+0x94] ;  /* 0x00009400019f7983 */ /* 0x002ee80000300800 */
[----:B0-----:R-:W3:Y:S04]  /*9e10*/  LDL.LU R104, [R1+0xa4] ;  /* 0x0000a40001687983 */ /* 0x001ee80000300800 */
[----:B----4-:R0:W-:Y:S04]  /*9e20*/  STS.U8 [R155+UR9+0x1a80], R164 ;  /* 0x001a80a49b007988 */ /* 0x0101e80008000009 */
[----:B-----5:R1:W-:Y:S04]  /*9e30*/  STS.U8 [R155+UR9+0x1e80], R111 ;  /* 0x001e806f9b007988 */ /* 0x0203e80008000009 */
[----:B0-----:R-:W4:Y:S04]  /*9e40*/  LDL.LU R164, [R1+0x90] ;  /* 0x0000900001a47983 */ /* 0x001f280000300800 */
[----:B-1----:R-:W5:Y:S04]  /*9e50*/  LDL.LU R111, [R1+0xa0] ;  /* 0x0000a000016f7983 */ /* 0x002f680000300800 */
[----:B------:R0:W-:Y:S01]  /*9e60*/  STS.U8 [R155+UR9+0x5280], R154 ;  /* 0x0052809a9b007988 */ /* 0x0001e20008000009 */
[----:B------:R-:W-:-:S03]  /*9e70*/  IADD3 R4, P2, PT, R134, UR5, RZ ;  /* 0x0000000586047c10 */ /* 0x000fc6000ff5e0ff */
[----:B------:R-:W-:Y:S01]  /*9e80*/  STS.U8 [R155+UR9+0x4a80], R165 ;  /* 0x004a80a59b007988 */ /* 0x000fe20008000009 */
[----:B0-----:R-:W-:-:S03]  /*9e90*/  LOP3.LUT R154, R55, 0x60, RZ, 0x3c, !PT ;  /* 0x00000060379a7812 */ /* 0x001fc600078e3cff */
        /* <DEDUP_REMOVED lines=15> */
[----:B------:R-:W-:Y:S01]  /*9f90*/  STS.U8 [R155+UR9+0x3a80], R114 ;  /* 0x003a80729b007988 */ /* 0x000fe20008000009 */
[----:B------:R-:W-:-:S03]  /*9fa0*/  PRMT R53, RZ, 0x7610, R53 ;  /* 0x00007610ff357816 */ /* 0x000fc60000000035 */
[----:B------:R1:W-:Y:S01]  /*9fb0*/  STL.64 [R1+0xe60], R2 ;  /* 0x000e600201007387 */ /* 0x0003e20000100a00 */
[----:B------:R-:W-:-:S03]  /*9fc0*/  IADD3.X R5, PT, PT, R135, UR15, RZ, P2, !PT ;  /* 0x0000000f87057c10 */ /* 0x000fc600097fe4ff */
[----:B------:R-:W-:Y:S01]  /*9fd0*/  STS.U8 [R155+UR9+0x2280], R96 ;  /* 0x002280609b007988 */ /* 0x000fe20008000009 */
[----:B------:R-:W-:Y:S01]  /*9fe0*/  UIMAD UR5, UR6, 0x1f, URZ ;  /* 0x0000001f060578a4 */ /* 0x000fe2000f8e02ff */
[----:B------:R-:W-:Y:S01]  /*9ff0*/  PRMT R21, RZ, 0x7610, R21 ;  /* 0x00007610ff157816 */ /* 0x000fe20000000015 */
[----:B------:R-:W1:Y:S01]  /*a000*/  LDCU UR6, c[0x0][0x3c4] ;  /* 0x00007880ff0677ac */ /* 0x000e620008000800 */
[----:B------:R1:W-:Y:S01]  /*a010*/  STL.64 [R1+0xe58], R4 ;  /* 0x000e580401007387 */ /* 0x0003e20000100a00 */
[----:B------:R-:W-:Y:S01]  /*a020*/  PRMT R45, RZ, 0x7610, R45 ;  /* 0x00007610ff2d7816 */ /* 0x000fe2000000002d */
[----:B0-----:R-:W0:Y:S02]  /*a030*/  LDC.64 R136, c[0x0][0x390] ;  /* 0x0000e400ff887b82 */ /* 0x001e240000000a00 */
[----:B------:R-:W-:Y:S01]  /*a040*/  STS.U8 [R155+UR9+0x7a80], R140 ;  /* 0x007a808c9b007988 */ /* 0x000fe20008000009 */
[----:B------:R-:W-:Y:S02]  /*a050*/  PRMT R14, RZ, 0x7610, R14 ;  /* 0x00007610ff0e7816 */ /* 0x000fe4000000000e */
[----:B------:R-:W-:-:S02]  /*a060*/  PRMT R13, RZ, 0x7610, R13 ;  /* 0x00007610ff0d7816 */ /* 0x000fc4000000000d */
[----:B------:R-:W-:Y:S01]  /*a070*/  PRMT R46, RZ, 0x7610, R46 ;  /* 0x00007610ff2e7816 */ /* 0x000fe2000000002e */
[----:B--2---:R-:W-:Y:S04]  /*a080*/  STS.U8 [R155+UR9+0x3e80], R98 ;  /* 0x003e80629b007988 */ /* 0x004fe80008000009 */
[----:B---3--:R-:W-:Y:S04]  /*a090*/  STS.U8 [R155+UR9+0x7e80], R145 ;  /* 0x007e80919b007988 */ /* 0x008fe80008000009 */
[----:B------:R-:W-:Y:S04]  /*a0a0*/  STS.U8 [R154+UR9+0x300], R100 ;  /* 0x000300649a007988 */ /* 0x000fe80008000009 */
[----:B------:R-:W-:Y:S04]  /*a0b0*/  STS.U8 [R154+UR9+0x4300], R150 ;  /* 0x004300969a007988 */ /* 0x000fe80008000009 */
[----:B------:R-:W-:Y:S04]  /*a0c0*/  STS.U8 [R154+UR9+0x700], R102 ;  /* 0x000700669a007988 */ /* 0x000fe80008000009 */
[----:B------:R-:W-:Y:S04]  /*a0d0*/  STS.U8 [R154+UR9+0x4700], R159 ;  /* 0x0047009f9a007988 */ /* 0x000fe80008000009 */
[----:B------:R-:W-:Y:S04]  /*a0e0*/  STS.U8 [R154+UR9+0xb00], R104 ;  /* 0x000b00689a007988 */ /* 0x000fe80008000009 */
[----:B----4-:R-:W-:Y:S04]  /*a0f0*/  STS.U8 [R154+UR9+0x4b00], R164 ;  /* 0x004b00a49a007988 */ /* 0x010fe80008000009 */
[----:B-----5:R-:W-:Y:S04]  /*a100*/  STS.U8 [R154+UR9+0xf00], R111 ;  /* 0x000f006f9a007988 */ /* 0x020fe80008000009 */
[----:B------:R1:W2:Y:S04]  /*a110*/  @P1 LDG.E.U8 R54, desc[UR18][R2.64] ;  /* 0x0000001202361981 */ /* 0x0002a8000c1e1100 */
[----:B------:R3:W4:Y:S01]  /*a120*/  @P1 LDG.E.U8 R53, desc[UR18][R4.64] ;  /* 0x0000001204351981 */ /* 0x000722000c1e1100 */
[----:B-1----:R-:W-:Y:S01]  /*a130*/  IADD3 R2, P3, PT, R134, UR7, RZ ;  /* 0x0000000786027c10 */ /* 0x002fe2000ff7e0ff */
[----:B------:R-:W-:-:S03]  /*a140*/  USHF.R.S32.HI UR7, URZ, 0x1f, UR5 ;  /* 0x0000001fff077899 */ /* 0x000fc60008011405 */
[----:B------:R-:W-:Y:S02]  /*a150*/  IADD3.X R3, PT, PT, R135, UR17, RZ, P3, !PT ;  /* 0x0000001187037c10 */ /* 0x000fe40009ffe4ff */
[----:B---3--:R-:W-:-:S03]  /*a160*/  IADD3 R4, P2, PT, R132, UR5, RZ ;  /* 0x0000000584047c10 */ /* 0x008fc6000ff5e0ff */
[----:B------:R1:W-:Y:S04]  /*a170*/  STL.64 [R1+0xde8], R2 ;  /* 0x000de80201007387 */ /* 0x0003e80000100a00 */
[----:B------:R1:W3:Y:S01]  /*a180*/  @P1 LDG.E.U8 R21, desc[UR18][R2.64] ;  /* 0x0000001202151981 */ /* 0x0002e2000c1e1100 */
[----:B------:R-:W-:Y:S02]  /*a190*/  IADD3.X R5, PT, PT, R133, UR7, RZ, P2, !PT ;  /* 0x0000000785057c10 */ /* 0x000fe400097fe4ff */
[----:B-1----:R-:W-:Y:S01]  /*a1a0*/  IADD3 R2, P3, PT, R134, UR5, RZ ;  /* 0x0000000586027c10 */ /* 0x002fe2000ff7e0ff */
[----:B------:R-:W-:Y:S02]  /*a1b0*/  UIMAD UR5, UR13, 0x26, URZ ;  /* 0x000000260d0578a4 */ /* 0x000fe4000f8e02ff */
[----:B------:R1:W5:Y:S01]  /*a1c0*/  @P1 LDG.E.U8 R52, desc[UR18][R4.64] ;  /* 0x0000001204341981 */ /* 0x000362000c1e1100 */
[----:B------:R-:W-:Y:S01]  /*a1d0*/  IADD3.X R3, PT, PT, R135, UR7, RZ, P3, !PT ;  /* 0x0000000787037c10 */ /* 0x000fe20009ffe4ff */
[----:B------:R-:W-:-:S02]  /*a1e0*/  USHF.R.S32.HI UR13, URZ, 0x1f, UR5 ;  /* 0x0000001fff0d7899 */ /* 0x000fc40008011405 */
[----:B------:R1:W-:Y:S01]  /*a1f0*/  STL.64 [R1+0xde0], R4 ;  /* 0x000de00401007387 */ /* 0x0003e20000100a00 */
[----:B------:R-:W0:Y:S03]  /*a200*/  LDCU UR7, c[0x0][0x3c4] ;  /* 0x00007880ff0777ac */ /* 0x000e260008000800 */
[----:B------:R0:W-:Y:S04]  /*a210*/  STL.64 [R1+0xdd8], R2 ;  /* 0x000dd80201007387 */ /* 0x0001e80000100a00 */
[----:B------:R0:W2:Y:S01]  /*a220*/  @P1 LDG.E.U8 R51, desc[UR18][R2.64] ;  /* 0x0000001202331981 */ /* 0x0000a2000c1e1100 */
[----:B-1----:R-:W-:Y:S02]  /*a230*/  IADD3 R4, P2, PT, R132, UR5, RZ ;  /* 0x0000000584047c10 */ /* 0x002fe4000ff5e0ff */
[----:B0-----:R-:W-:Y:S01]  /*a240*/  IADD3 R2, P3, PT, R134, UR5, RZ ;  /* 0x0000000586027c10 */ /* 0x001fe2000ff7e0ff */
[----:B------:R-:W-:Y:S01]  /*a250*/  UIMAD UR5, UR14, 0x27, URZ ;  /* 0x000000270e0578a4 */ /* 0x000fe2000f8e02ff */
[----:B------:R-:W-:-:S02]  /*a260*/  IADD3.X R5, PT, PT, R133, UR13, RZ, P2, !PT ;  /* 0x0000000d85057c10 */ /* 0x000fc400097fe4ff */
[----:B------:R-:W-:Y:S01]  /*a270*/  IADD3.X R3, PT, PT, R135, UR13, RZ, P3, !PT ;  /* 0x0000000d87037c10 */ /* 0x000fe20009ffe4ff */
[----:B------:R-:W-:Y:S02]  /*a280*/  USHF.R.S32.HI UR14, URZ, 0x1f, UR5 ;  /* 0x0000001fff0e7899 */ /* 0x000fe40008011405 */
[----:B------:R0:W-:Y:S01]  /*a290*/  STL.64 [R1+0xd70], R4 ;  /* 0x000d700401007387 */ /* 0x0001e20000100a00 */
[----:B------:R-:W1:Y:S03]  /*a2a0*/  LDCU UR13, c[0x0][0x3c4] ;  /* 0x00007880ff0d77ac */ /* 0x000e660008000800 */
[----:B------:R0:W2:Y:S04]  /*a2b0*/  @P1 LDG.E.U8 R20, desc[UR18][R4.64] ;  /* 0x0000001204141981 */ /* 0x0000a8000c1e1100 */
[----:B------:R1:W-:Y:S04]  /*a2c0*/  STL.64 [R1+0xd68], R2 ;  /* 0x000d680201007387 */ /* 0x0003e80000100a00 */
[----:B------:R1:W2:Y:S01]  /*a2d0*/  @P1 LDG.E.U8 R19, desc[UR18][R2.64] ;  /* 0x0000001202131981 */ /* 0x0002a2000c1e1100 */
[----:B0-----:R-:W-:-:S04]  /*a2e0*/  IADD3 R4, P2, PT, R132, UR5, RZ ;  /* 0x0000000584047c10 */ /* 0x001fc8000ff5e0ff */
[----:B------:R-:W-:Y:S02]  /*a2f0*/  IADD3.X R5, PT, PT, R133, UR14, RZ, P2, !PT ;  /* 0x0000000e85057c10 */ /* 0x000fe400097fe4ff */
[----:B-1----:R-:W-:Y:S01]  /*a300*/  IADD3 R2, P3, PT, R134, UR5, RZ ;  /* 0x0000000586027c10 */ /* 0x002fe2000ff7e0ff */
[----:B------:R-:W-:Y:S02]  /*a310*/  UIMAD UR5, UR6, 0x2e, URZ ;  /* 0x0000002e060578a4 */ /* 0x000fe4000f8e02ff */
[----:B------:R0:W2:Y:S01]  /*a320*/  @P1 LDG.E.U8 R50, desc[UR18][R4.64] ;  /* 0x0000001204321981 */ /* 0x0000a2000c1e1100 */
[----:B------:R-:W-:Y:S01]  /*a330*/  IADD3.X R3, PT, PT, R135, UR14, RZ, P3, !PT ;  /* 0x0000000e87037c10 */ /* 0x000fe20009ffe4ff */
[----:B------:R-:W-:Y:S02]  /*a340*/  USHF.R.S32.HI UR6, URZ, 0x1f, UR5 ;  /* 0x0000001fff067899 */ /* 0x000fe40008011405 */
[----:B------:R0:W-:Y:S01]  /*a350*/  STL.64 [R1+0xd60], R4 ;  /* 0x000d600401007387 */ /* 0x0001e20000100a00 */
[----:B------:R-:W1:Y:S03]  /*a360*/  LDCU UR14, c[0x0][0x3c4] ;  /* 0x00007880ff0e77ac */ /* 0x000e660008000800 */
[----:B------:R1:W-:Y:S04]  /*a370*/  STL.64 [R1+0xd58], R2 ;  /* 0x000d580201007387 */ /* 0x0003e80000100a00 */
[----:B------:R1:W2:Y:S01]  /*a380*/  @P1 LDG.E.U8 R49, desc[UR18][R2.64] ;  /* 0x0000001202311981 */ /* 0x0002a2000c1e1100 */
[----:B0-----:R-:W-:-:S02]  /*a390*/  IADD3 R4, P2, PT, R132, UR5, RZ ;  /* 0x0000000584047c10 */ /* 0x001fc4000ff5e0ff */
[----:B-1----:R-:W-:Y:S01]  /*a3a0*/  IADD3 R2, P3, PT, R134, UR5, RZ ;  /* 0x0000000586027c10 */ /* 0x002fe2000ff7e0ff */
[----:B------:R-:W-:Y:S01]  /*a3b0*/  UIMAD UR5, UR7, 0x2f, URZ ;  /* 0x0000002f070578a4 */ /* 0x000fe2000f8e02ff */
[----:B------:R-:W-:Y:S02]  /*a3c0*/  IADD3.X R5, PT, PT, R133, UR6, RZ, P2, !PT ;  /* 0x0000000685057c10 */ /* 0x000fe400097fe4ff */
[----:B------:R-:W-:Y:S01]  /*a3d0*/  IADD3.X R3, PT, PT, R135, UR6, RZ, P3, !PT ;  /* 0x0000000687037c10 */ /* 0x000fe20009ffe4ff */
[----:B------:R-:W-:Y:S02]  /*a3e0*/  USHF.R.S32.HI UR7, URZ, 0x1f, UR5 ;  /* 0x0000001fff077899 */ /* 0x000fe40008011405 */
[----:B------:R0:W-:Y:S04]  /*a3f0*/  STL.64 [R1+0xcf0], R4 ;  /* 0x000cf00401007387 */ /* 0x0001e80000100a00 */
        /* <DEDUP_REMOVED lines=9> */
[----:B------:R-:W1:Y:S02]  /*a490*/  LDCU UR7, c[0x0][0x3c4] ;  /* 0x00007880ff0777ac */ /* 0x000e640008000800 */
[----:B------:R0:W-:Y:S01]  /*a4a0*/  STL.64 [R1+0xce0], R4 ;  /* 0x000ce00401007387 */ /* 0x0001e20000100a00 */
[----:B------:R-:W-:-:S03]  /*a4b0*/  USHF.R.S32.HI UR13, URZ, 0x1f, UR6 ;  /* 0x0000001fff0d7899 */ /* 0x000fc60008011406 */
[----:B------:R1:W-:Y:S01]  /*a4c0*/  STL.64 [R1+0xcd8], R2 ;  /* 0x000cd80201007387 */ /* 0x0003e20000100a00 */
[----:B------:R-:W-:-:S03]  /*a4d0*/  UIMAD UR5, UR14, 0x37, URZ ;  /* 0x000000370e0578a4 */ /* 0x000fc6000f8e02ff */
[----:B------:R1:W2:Y:S01]  /*a4e0*/  @P1 LDG.E.U8 R47, desc[UR18][R2.64] ;  /* 0x00000012022f1981 */ /* 0x0002a2000c1e1100 */
[----:B0-----:R-:W-:Y:S01]  /*a4f0*/  IADD3 R4, P2, PT, R132, UR6, RZ ;  /* 0x0000000684047c10 */ /* 0x001fe2000ff5e0ff */
[----:B------:R-:W-:-:S03]  /*a500*/  USHF.R.S32.HI UR14, URZ, 0x1f, UR5 ;  /* 0x0000001fff0e7899 */ /* 0x000fc60008011405 */
[----:B------:R-:W-:Y:S02]  /*a510*/  IADD3.X R5, PT, PT, R133, UR13, RZ, P2, !PT ;  /* 0x0000000d85057c10 */ /* 0x000fe400097fe4ff */
[----:B-1----:R-:W-:Y:S01]  /*a520*/  IADD3 R2, P3, PT, R134, UR6, RZ ;  /* 0x0000000686027c10 */ /* 0x002fe2000ff7e0ff */
[----:B------:R-:W-:Y:S01]  /*a530*/  UIMAD UR6, UR7, 0x3e, URZ ;  /* 0x0000003e070678a4 */ /* 0x000fe2000f8e02ff */
[----:B------:R-:W-:Y:S01]  /*a540*/  IADD3 R22, P2, PT, R132, UR5, RZ ;  /* 0x0000000584167c10 */ /* 0x000fe2000ff5e0ff */
[----:B------:R0:W-:Y:S01]  /*a550*/  STL.64 [R1+0xc70], R4 ;  /* 0x000c700401007387 */ /* 0x0001e20000100a00 */
[----:B------:R-:W-:-:S03]  /*a560*/  IADD3.X R3, PT, PT, R135, UR13, RZ, P3, !PT ;  /* 0x0000000d87037c10 */ /* 0x000fc60009ffe4ff */
[----:B------:R0:W2:Y:S01]  /*a570*/  @P1 LDG.E.U8 R16, desc[UR18][R4.64] ;  /* 0x0000001204101981 */ /* 0x0000a2000c1e1100 */
[----:B------:R-:W-:Y:S01]  /*a580*/  IADD3.X R23, PT, PT, R133, UR14, RZ, P2, !PT ;  /* 0x0000000e85177c10 */ /* 0x000fe200097fe4ff */
[----:B------:R-:W-:Y:S02]  /*a590*/  USHF.R.S32.HI UR7, URZ, 0x1f, UR6 ;  /* 0x0000001fff077899 */ /* 0x000fe40008011406 */
[----:B------:R1:W-:Y:S01]  /*a5a0*/  STL.64 [R1+0xc68], R2 ;  /* 0x000c680201007387 */ /* 0x0003e20000100a00 */
[----:B------:R-:W1:Y:S03]  /*a5b0*/  LDCU UR13, c[0x0][0x3c4] ;  /* 0x00007880ff0d77ac */ /* 0x000e660008000800 */
[----:B------:R1:W2:Y:S01]  /*a5c0*/  @P1 LDG.E.U8 R15, desc[UR18][R2.64] ;  /* 0x00000012020f1981 */ /* 0x0002a2000c1e1100 */
[----:B0-----:R-:W-:-:S03]  /*a5d0*/  IADD3 R4, P3, PT, R134, UR5, RZ ;  /* 0x0000000586047c10 */ /* 0x001fc6000ff7e0ff */
[----:B------:R-:W2:Y:S01]  /*a5e0*/  @P1 LDG.E.U8 R46, desc[UR18][R22.64] ;  /* 0x00000012162e1981 */ /* 0x000ea2000c1e1100 */
[----:B------:R-:W-:Y:S02]  /*a5f0*/  IADD3.X R5, PT, PT, R135, UR14, RZ, P3, !PT ;  /* 0x0000000e87057c10 */ /* 0x000fe40009ffe4ff */
[----:B-1----:R-:W-:Y:S01]  /*a600*/  IADD3 R2, P2, PT, R132, UR6, RZ ;  /* 0x0000000684027c10 */ /* 0x002fe2000ff5e0ff */
[----:B------:R-:W-:Y:S03]  /*a610*/  STL.64 [R1+0xc60], R22 ;  /* 0x000c601601007387 */ /* 0x000fe60000100a00 */
[----:B------:R-:W-:Y:S01]  /*a620*/  IADD3.X R3, PT, PT, R133, UR7, RZ, P2, !PT ;  /* 0x0000000785037c10 */ /* 0x000fe200097fe4ff */
[----:B------:R0:W-:Y:S04]  /*a630*/  STL.64 [R1+0xc58], R4 ;  /* 0x000c580401007387 */ /* 0x0001e80000100a00 */
[----:B------:R0:W2:Y:S04]  /*a640*/  @P1 LDG.E.U8 R45, desc[UR18][R4.64] ;  /* 0x00000012042d1981 */ /* 0x0000a8000c1e1100 */
[----:B------:R1:W-:Y:S04]  /*a650*/  STL.64 [R1+0xbf0], R2 ;  /* 0x000bf00201007387 */ /* 0x0003e80000100a00 */
[----:B------:R1:W2:Y:S01]  /*a660*/  @P1 LDG.E.U8 R14, desc[UR18][R2.64] ;  /* 0x00000012020e1981 */ /* 0x0002a2000c1e1100 */
[----:B0-----:R-:W-:-:S04]  /*a670*/  IADD3 R4, P2, PT, R134, UR6, RZ ;  /* 0x0000000686047c10 */ /* 0x001fc8000ff5e0ff */
[----:B------:R-:W-:Y:S01]  /*a680*/  IADD3.X R5, PT, PT, R135, UR7, RZ, P2, !PT ;  /* 0x0000000787057c10 */ /* 0x000fe200097fe4ff */
[----:B-1----:R-:W0:Y:S04]  /*a690*/  LDC R3, c[0x0][0x3c4] ;  /* 0x0000f100ff037b82 */ /* 0x002e280000000800 */
[----:B------:R1:W-:Y:S04]  /*a6a0*/  STL.64 [R1+0xbe8], R4 ;  /* 0x000be80401007387 */ /* 0x0003e80000100a00 */
[----:B------:R1:W2:Y:S01]  /*a6b0*/  @P1 LDG.E.U8 R13, desc[UR18][R4.64] ;  /* 0x00000012040d1981 */ /* 0x0002a2000c1e1100 */
[----:B------:R-:W-:Y:S01]  /*a6c0*/  UIMAD UR5, UR13, 0x3f, URZ ;  /* 0x0000003f0d0578a4 */ /* 0x000fe2000f8e02ff */
[----:B-1----:R-:W1:Y:S03]  /*a6d0*/  LDC R4, c[0x0][0x3c4] ;  /* 0x0000f100ff047b82 */ /* 0x002e660000000800 */
[----:B------:R-:W-:-:S02]  /*a6e0*/  USHF.R.S32.HI UR6, URZ, 0x1f, UR5 ;  /* 0x0000001fff067899 */ /* 0x000fc40008011405 */
[----:B------:R-:W-:Y:S02]  /*a6f0*/  IADD3 R24, P2, PT, R132, UR5, RZ ;  /* 0x0000000584187c10 */ /* 0x000fe4000ff5e0ff */
[----:B------:R-:W-:-:S03]  /*a700*/  IADD3 R22, P3, PT, R134, UR5, RZ ;  /* 0x0000000586167c10 */ /* 0x000fc6000ff7e0ff */
[----:B------:R-:W0:Y:S01]  /*a710*/  LDCU UR5, c[0x0][0x3d0] ;  /* 0x00007a00ff0577ac */ /* 0x000e220008000800 */
[----:B------:R-:W-:Y:S01]  /*a720*/  IADD3.X R25, PT, PT, R133, UR6, RZ, P2, !PT ;  /* 0x0000000685197c10 */ /* 0x000fe200097fe4ff */
[----:B------:R-:W4:Y:S01]  /*a730*/  LDC R5, c[0x0][0x3c4] ;  /* 0x0000f100ff057b82 */ /* 0x000f220000000800 */
[----:B------:R-:W-:-:S03]  /*a740*/  IADD3.X R23, PT, PT, R135, UR6, RZ, P3, !PT ;  /* 0x0000000687177c10 */ /* 0x000fc60009ffe4ff */
[----:B------:R0:W-:Y:S01]  /*a750*/  STL.64 [R1+0xbe0], R24 ;  /* 0x000be01801007387 */ /* 0x0001e20000100a00 */
[----:B------:R-:W-:Y:S01]  /*a760*/  SHF.R.S32.HI R2, RZ, 0x1f, R0 ;  /* 0x0000001fff027819 */ /* 0x000fe20000011400 */
[----:B------:R-:W0:Y:S02]  /*a770*/  LDCU UR6, c[0x0][0x3d4] ;  /* 0x00007a80ff0677ac */ /* 0x000e240008000800 */
[----:B------:R0:W2:Y:S04]  /*a780*/  @P1 LDG.E.U8 R44, desc[UR18][R24.64] ;  /* 0x00000012182c1981 */ /* 0x0000a8000c1e1100 */
[----:B------:R0:W-:Y:S04]  /*a790*/  STL.64 [R1+0xbd8], R22 ;  /* 0x000bd81601007387 */ /* 0x0001e80000100a00 */
[----:B------:R0:W2:Y:S02]  /*a7a0*/  @P1 LDG.E.U8 R43, desc[UR18][R22.64] ;  /* 0x00000012162b1981 */ /* 0x0000a4000c1e1100 */
[----:B0-----:R-:W-:-:S02]  /*a7b0*/  IADD3 R24, P2, PT, R0, R132, RZ ;  /* 0x0000008400187210 */ /* 0x001fc40007f5e0ff */
[----:B------:R-:W-:Y:S01]  /*a7c0*/  IADD3 R22, P3, PT, R0, R134, RZ ;  /* 0x0000008600167210 */ /* 0x000fe20007f7e0ff */
[----:B------:R-:W-:Y:S02]  /*a7d0*/  IMAD R0, R3, 0x47, RZ ;  /* 0x0000004703007824 */ /* 0x000fe400078e02ff */
[----:B-1----:R-:W-:Y:S02]  /*a7e0*/  IMAD R3, R4, 0x4e, RZ ;  /* 0x0000004e04037824 */ /* 0x002fe400078e02ff */
[C---:B------:R-:W-:Y:S01]  /*a7f0*/  IMAD.X R25, R2.reuse, 0x1, R133, P2 ;  /* 0x0000000102197824 */ /* 0x040fe200010e0685 */
[----:B------:R-:W0:Y:S01]  /*a800*/  LDC R4, c[0x0][0x3c4] ;  /* 0x0000f100ff047b82 */ /* 0x000e220000000800 */
[----:B------:R-:W-:Y:S01]  /*a810*/  IMAD.X R23, R2, 0x1, R135, P3 ;  /* 0x0000000102177824 */ /* 0x000fe200018e0687 */
[----:B------:R-:W-:Y:S02]  /*a820*/  SHF.R.S32.HI R2, RZ, 0x1f, R0 ;  /* 0x0000001fff027819 */ /* 0x000fe40000011400 */
[----:B------:R-:W-:Y:S01]  /*a830*/  IADD3 R26, P2, PT, R0, R132, RZ ;  /* 0x00000084001a7210 */ /* 0x000fe20007f5e0ff */
[----:B------:R1:W-:Y:S04]  /*a840*/  STL.64 [R1+0xb70], R24 ;  /* 0x000b701801007387 */ /* 0x0003e80000100a00 */
[----:B------:R1:W2:Y:S01]  /*a850*/  @P1 LDG.E.U8 R12, desc[UR18][R24.64] ;  /* 0x00000012180c1981 */ /* 0x0002a2000c1e1100 */
[----:B------:R-:W-:-:S03]  /*a860*/  IMAD.X R27, R2, 0x1, R133, P2 ;  /* 0x00000001021b7824 */ /* 0x000fc600010e0685 */
[----:B------:R4:W-:Y:S04]  /*a870*/  STL.64 [R1+0xb68], R22 ;  /* 0x000b681601007387 */ /* 0x0009e80000100a00 */
[----:B------:R4:W2:Y:S01]  /*a880*/  @P1 LDG.E.U8 R11, desc[UR18][R22.64] ;  /* 0x00000012160b1981 */ /* 0x0008a2000c1e1100 */
[----:B-1----:R-:W-:Y:S02]  /*a890*/  IADD3 R24, P3, PT, R0, R134, RZ ;  /* 0x0000008600187210 */ /* 0x002fe40007f7e0ff */
[----:B------:R-:W-:Y:S01]  /*a8a0*/  SHF.R.S32.HI R0, RZ, 0x1f, R3 ;  /* 0x0000001fff007819 */ /* 0x000fe20000011403 */
[----:B------:R-:W2:Y:S01]  /*a8b0*/  @P1 LDG.E.U8 R42, desc[UR18][R26.64] ;  /* 0x000000121a2a1981 */ /* 0x000ea2000c1e1100 */
[----:B----4-:R-:W-:Y:S01]  /*a8c0*/  IADD3 R22, P2, PT, R3, R132, RZ ;  /* 0x0000008403167210 */ /* 0x010fe20007f5e0ff */
[----:B------:R-:W-:-:S02]  /*a8d0*/  IMAD.X R25, R2, 0x1, R135, P3 ;  /* 0x0000000102197824 */ /* 0x000fc400018e0687 */
[----:B------:R-:W-:Y:S02]  /*a8e0*/  IMAD R2, R5, 0x4f, RZ ;  /* 0x0000004f05027824 */ /* 0x000fe400078e02ff */
[----:B------:R-:W-:Y:S01]  /*a8f0*/  IMAD.X R23, R0, 0x1, R133, P2 ;  /* 0x0000000100177824 */ /* 0x000fe200010e0685 */
[----:B------:R-:W-:Y:S01]  /*a900*/  STL.64 [R1+0xb60], R26 ;  /* 0x000b601a01007387 */ /* 0x000fe20000100a00 */
[----:B------:R-:W1:Y:S03]  /*a910*/  LDC R5, c[0x0][0x3c4] ;  /* 0x0000f100ff057b82 */ /* 0x000e660000000800 */
[----:B------:R4:W-:Y:S04]  /*a920*/  STL.64 [R1+0xb58], R24 ;  /* 0x000b581801007387 */ /* 0x0009e80000100a00 */
[----:B------:R4:W2:Y:S04]  /*a930*/  @P1 LDG.E.U8 R41, desc[UR18][R24.64] ;  /* 0x0000001218291981 */ /* 0x0008a8000c1e1100 */
[----:B------:R0:W-:Y:S04]  /*a940*/  STL.64 [R1+0xaf0], R22 ;  /* 0x000af01601007387 */ /* 0x0001e80000100a00 */
[----:B------:R0:W2:Y:S01]  /*a950*/  @P1 LDG.E.U8 R10, desc[UR18][R22.64] ;  /* 0x00000012160a1981 */ /* 0x0000a2000c1e1100 */
[----:B----4-:R-:W-:-:S02]  /*a960*/  IADD3 R24, P2, PT, R3, R134, RZ ;  /* 0x0000008603187210 */ /* 0x010fc40007f5e0ff */
[----:B------:R-:W-:Y:S02]  /*a970*/  SHF.R.S32.HI R3, RZ, 0x1f, R2 ;  /* 0x0000001fff037819 */ /* 0x000fe40000011402 */
[----:B------:R-:W-:Y:S02]  /*a980*/  PRMT R40, RZ, 0x7610, R40 ;  /* 0x00007610ff287816 */ /* 0x000fe40000000028 */
[----:B0-----:R-:W-:Y:S01]  /*a990*/  IADD3 R22, P3, PT, R2, R132, RZ ;  /* 0x0000008402167210 */ /* 0x001fe20007f7e0ff */
[----:B------:R-:W-:Y:S02]  /*a9a0*/  IMAD.X R25, R0, 0x1, R135, P2 ;  /* 0x0000000100197824 */ /* 0x000fe400010e0687 */
[----:B------:R-:W-:Y:S02]  /*a9b0*/  IMAD R0, R4, 0x56, RZ ;  /* 0x0000005604007824 */ /* 0x000fe400078e02ff */
[----:B------:R-:W-:Y:S01]  /*a9c0*/  IMAD.X R23, R3, 0x1, R133, P3 ;  /* 0x0000000103177824 */ /* 0x000fe200018e0685 */
[----:B------:R-:W-:Y:S01]  /*a9d0*/  STL.64 [R1+0xae8], R24 ;  /* 0x000ae81801007387 */ /* 0x000fe20000100a00 */
[----:B------:R-:W-:-:S02]  /*a9e0*/  IADD3 R26, P2, PT, R2, R134, RZ ;  /* 0x00000086021a7210 */ /* 0x000fc40007f5e0ff */
[----:B------:R-:W-:Y:S01]  /*a9f0*/  SHF.R.S32.HI R2, RZ, 0x1f, R0 ;  /* 0x0000001fff027819 */ /* 0x000fe20000011400 */
[----:B------:R0:W-:Y:S04]  /*aa00*/  STL.64 [R1+0xae0], R22 ;  /* 0x000ae01601007387 */ /* 0x0001e80000100a00 */
[----:B------:R0:W4:Y:S01]  /*aa10*/  @P1 LDG.E.U8 R40, desc[UR18][R22.64] ;  /* 0x0000001216281981 */ /* 0x000122000c1e1100 */
[----:B------:R-:W-:Y:S01]  /*aa20*/  PRMT R9, RZ, 0x7610, R9 ;  /* 0x00007610ff097816 */ /* 0x000fe20000000009 */
[----:B------:R-:W-:Y:S01]  /*aa30*/  IMAD.X R27, R3, 0x1, R135, P2 ;  /* 0x00000001031b7824 */ /* 0x000fe200010e0687 */
[----:B------:R-:W-:-:S04]  /*aa40*/  PRMT R8, RZ, 0x7610, R8 ;  /* 0x00007610ff087816 */ /* 0x000fc80000000008 */
[----:B------:R1:W2:Y:S01]  /*aa50*/  @P1 LDG.E.U8 R9, desc[UR18][R24.64] ;  /* 0x0000001218091981 */ /* 0x0002a2000c1e1100 */
[----:B0-----:R-:W-:-:S03]  /*aa60*/  IADD3 R22, P3, PT, R0, R132, RZ ;  /* 0x0000008400167210 */ /* 0x001fc60007f7e0ff */
[----:B------:R-:W-:Y:S02]  /*aa70*/  STL.64 [R1+0xad8], R26 ;  /* 0x000ad81a01007387 */ /* 0x000fe40000100a00 */
[----:B------:R-:W-:Y:S01]  /*aa80*/  IMAD.X R23, R2, 0x1, R133, P3 ;  /* 0x0000000102177824 */ /* 0x000fe200018e0685 */
[----:B-1----:R-:W-:-:S04]  /*aa90*/  IADD3 R24, P2, PT, R0, R134, RZ ;  /* 0x0000008600187210 */ /* 0x002fc80007f5e0ff */
[----:B------:R0:W-:Y:S01]  /*aaa0*/  STL.64 [R1+0xa70], R22 ;  /* 0x000a701601007387 */ /* 0x0001e20000100a00 */
[----:B------:R-:W-:-:S03]  /*aab0*/  PRMT R39, RZ, 0x7610, R39 ;  /* 0x00007610ff277816 */ /* 0x000fc60000000027 */
[----:B------:R0:W2:Y:S01]  /*aac0*/  @P1 LDG.E.U8 R8, desc[UR18][R22.64] ;  /* 0x0000001216081981 */ /* 0x0000a2000c1e1100 */
[----:B------:R-:W-:Y:S01]  /*aad0*/  PRMT R7, RZ, 0x7610, R7 ;  /* 0x00007610ff077816 */ /* 0x000fe20000000007 */
[----:B------:R-:W-:Y:S02]  /*aae0*/  IMAD R0, R6, 0x57, RZ ;  /* 0x0000005706007824 */ /* 0x000fe400078e02ff */
[----:B------:R-:W-:Y:S01]  /*aaf0*/  IMAD.X R25, R2, 0x1, R135, P2 ;  /* 0x0000000102197824 */ /* 0x000fe200010e0687 */
[----:B------:R1:W2:Y:S01]  /*ab00*/  @P1 LDG.E.U8 R39, desc[UR18][R26.64] ;  /* 0x000000121a271981 */ /* 0x0002a2000c1e1100 */
[----:B0-----:R-:W0:Y:S01]  /*ab10*/  LDC R22, c[0x0][0x3c4] ;  /* 0x0000f100ff167b82 */ /* 0x001e220000000800 */
[----:B------:R-:W-:Y:S01]  /*ab20*/  IMAD R3, R5, 0x5e, RZ ;  /* 0x0000005e05037824 */ /* 0x000fe200078e02ff */
[----:B------:R-:W-:Y:S01]  /*ab30*/  SHF.R.S32.HI R2, RZ, 0x1f, R0 ;  /* 0x0000001fff027819 */ /* 0x000fe20000011400 */
[----:B------:R3:W-:Y:S01]  /*ab40*/  STL.64 [R1+0xa68], R24 ;  /* 0x000a681801007387 */ /* 0x0007e20000100a00 */
[----:B------:R-:W-:-:S02]  /*ab50*/  IADD3 R56, P2, PT, R0, R132, RZ ;  /* 0x0000008400387210 */ /* 0x000fc40007f5e0ff */
[----:B-1----:R-:W-:Y:S01]  /*ab60*/  IADD3 R26, P3, PT, R0, R134, RZ ;  /* 0x00000086001a7210 */ /* 0x002fe20007f7e0ff */
[----:B------:R3:W2:Y:S01]  /*ab70*/  @P1 LDG.E.U8 R7, desc[UR18][R24.64] ;  /* 0x0000001218071981 */ /* 0x0006a2000c1e1100 */
[----:B------:R-:W1:Y:S01]  /*ab80*/  LDC R23, c[0x0][0x3c4] ;  /* 0x0000f100ff177b82 */ /* 0x000e620000000800 */
[----:B------:R-:W-:Y:S01]  /*ab90*/  SHF.R.S32.HI R4, RZ, 0x1f, R3 ;  /* 0x0000001fff047819 */ /* 0x000fe20000011403 */
[C---:B------:R-:W-:Y:S01]  /*aba0*/  IMAD.X R57, R2.reuse, 0x1, R133, P2 ;  /* 0x0000000102397824 */ /* 0x040fe200010e0685 */
[----:B------:R-:W-:Y:S01]  /*abb0*/  PRMT R6, RZ, 0x7610, R6 ;  /* 0x00007610ff067816 */ /* 0x000fe20000000006 */
[----:B------:R-:W-:Y:S01]  /*abc0*/  IMAD.X R27, R2, 0x1, R135, P3 ;  /* 0x00000001021b7824 */ /* 0x000fe200018e0687 */
[----:B---3--:R-:W-:Y:S02]  /*abd0*/  IADD3 R24, P4, PT, R3, R132, RZ ;  /* 0x0000008403187210 */ /* 0x008fe40007f9e0ff */
[----:B------:R-:W-:-:S03]  /*abe0*/  PRMT R38, RZ, 0x7610, R38 ;  /* 0x00007610ff267816 */ /* 0x000fc60000000026 */
[----:B------:R-:W-:Y:S01]  /*abf0*/  IMAD.X R25, R4, 0x1, R133, P4 ;  /* 0x0000000104197824 */ /* 0x000fe200020e0685 */
[----:B------:R-:W-:Y:S01]  /*ac00*/  STL.64 [R1+0xa60], R56 ;  /* 0x000a603801007387 */ /* 0x000fe20000100a00 */
[----:B------:R-:W-:-:S03]  /*ac10*/  PRMT R37, RZ, 0x7610, R37 ;  /* 0x00007610ff257816 */ /* 0x000fc60000000025 */
[----:B------:R-:W-:Y:S04]  /*ac20*/  STL.64 [R1+0xa58], R26 ;  /* 0x000a581a01007387 */ /* 0x000fe80000100a00 */
[----:B------:R3:W-:Y:S04]  /*ac30*/  STL.64 [R1+0x9f0], R24 ;  /* 0x0009f01801007387 */ /* 0x0007e80000100a00 */
[----:B------:R3:W2:Y:S01]  /*ac40*/  @P1 LDG.E.U8 R6, desc[UR18][R24.64] ;  /* 0x0000001218061981 */ /* 0x0006a2000c1e1100 */
[----:B0-----:R-:W-:-:S03]  /*ac50*/  IMAD R0, R22, 0x5f, RZ ;  /* 0x0000005f16007824 */ /* 0x001fc600078e02ff */
[----:B------:R0:W2:Y:S04]  /*ac60*/  @P1 LDG.E.U8 R38, desc[UR18][R56.64] ;  /* 0x0000001238261981 */ /* 0x0000a8000c1e1100 */
[----:B------:R1:W4:Y:S01]  /*ac70*/  @P1 LDG.E.U8 R37, desc[UR18][R26.64] ;  /* 0x000000121a251981 */ /* 0x000322000c1e1100 */
[----:B---3--:R-:W3:Y:S01]  /*ac80*/  LDC R24, c[0x0][0x3c4] ;  /* 0x0000f100ff187b82 */ /* 0x008ee20000000800 */
[----:B0-----:R-:W-:-:S07]  /*ac90*/  IADD3 R56, P2, PT, R3, R134, RZ ;  /* 0x0000008603387210 */ /* 0x001fce0007f5e0ff */
[----:B------:R-:W0:Y:S01]  /*aca0*/  LDC R25, c[0x0][0x3c4] ;  /* 0x0000f100ff197b82 */ /* 0x000e220000000800 */
[----:B------:R-:W-:Y:S01]  /*acb0*/  IMAD.X R57, R4, 0x1, R135, P2 ;  /* 0x0000000104397824 */ /* 0x000fe200010e0687 */
[----:B------:R-:W-:Y:S02]  /*acc0*/  SHF.R.S32.HI R2, RZ, 0x1f, R0 ;  /* 0x0000001fff027819 */ /* 0x000fe40000011400 */
[----:B-1----:R-:W-:Y:S02]  /*acd0*/  IADD3 R26, P2, PT, R0, R132, RZ ;  /* 0x00000084001a7210 */ /* 0x002fe40007f5e0ff */
[----:B------:R-:W-:Y:S01]  /*ace0*/  PRMT R5, RZ, 0x7610, R5 ;  /* 0x00007610ff057816 */ /* 0x000fe20000000005 */
[----:B------:R-:W-:Y:S01]  /*acf0*/  IMAD R22, R23, 0x66, RZ ;  /* 0x0000006617167824 */ /* 0x000fe200078e02ff */
[----:B------:R-:W-:Y:S01]  /*ad00*/  PRMT R36, RZ, 0x7610, R36 ;  /* 0x00007610ff247816 */ /* 0x000fe20000000024 */
[----:B------:R-:W-:Y:S01]  /*ad10*/  IMAD.X R27, R2, 0x1, R133, P2 ;  /* 0x00000001021b7824 */ /* 0x000fe200010e0685 */
[----:B------:R1:W-:Y:S01]  /*ad20*/  STL.64 [R1+0x9e8], R56 ;  /* 0x0009e83801007387 */ /* 0x0003e20000100a00 */
[----:B------:R-:W-:-:S02]  /*ad30*/  IADD3 R58, P2, PT, R0, R134, RZ ;  /* 0x00000086003a7210 */ /* 0x000fc40007f5e0ff */
[----:B------:R-:W-:Y:S01]  /*ad40*/  SHF.R.S32.HI R23, RZ, 0x1f, R22 ;  /* 0x0000001fff177819 */ /* 0x000fe20000011416 */
[----:B------:R1:W4:Y:S04]  /*ad50*/  @P1 LDG.E.U8 R5, desc[UR18][R56.64] ;  /* 0x0000001238051981 */ /* 0x000328000c1e1100 */
[----:B------:R3:W-:Y:S04]  /*ad60*/  STL.64 [R1+0x9e0], R26 ;  /* 0x0009e01a01007387 */ /* 0x0007e80000100a00 */
[----:B------:R3:W4:Y:S01]  /*ad70*/  @P1 LDG.E.U8 R36, desc[UR18][R26.64] ;  /* 0x000000121a241981 */ /* 0x000722000c1e1100 */
[----:B-1----:R-:W-:Y:S01]  /*ad80*/  IADD3 R56, P3, PT, R22, R132, RZ ;  /* 0x0000008416387210 */ /* 0x002fe20007f7e0ff */
[----:B------:R-:W-:Y:S01]  /*ad90*/  IMAD.X R59, R2, 0x1, R135, P2 ;  /* 0x00000001023b7824 */ /* 0x000fe200010e0687 */
[----:B------:R-:W-:Y:S01]  /*ada0*/  PRMT R4, RZ, 0x7610, R4 ;  /* 0x00007610ff047816 */ /* 0x000fe20000000004 */
[----:B---3--:R-:W-:Y:S01]  /*adb0*/  IMAD R24, R24, 0x67, RZ ;  /* 0x0000006718187824 */ /* 0x008fe200078e02ff */
[----:B------:R-:W1:Y:S01]  /*adc0*/  LDC R26, c[0x0][0x3c4] ;  /* 0x0000f100ff1a7b82 */ /* 0x000e620000000800 */
[----:B------:R-:W-:Y:S01]  /*add0*/  IMAD.X R57, R23, 0x1, R133, P3 ;  /* 0x0000000117397824 */ /* 0x000fe200018e0685 */
[----:B------:R-:W-:Y:S01]  /*ade0*/  PRMT R35, RZ, 0x7610, R35 ;  /* 0x00007610ff237816 */ /* 0x000fe20000000023 */
[----:B------:R-:W-:Y:S01]  /*adf0*/  STL.64 [R1+0x9d8], R58 ;  /* 0x0009d83a01007387 */ /* 0x000fe20000100a00 */
[----:B------:R-:W-:Y:S01]  /*ae00*/  IADD3 R60, P2, PT, R22, R134, RZ ;  /* 0x00000086163c7210 */ /* 0x000fe20007f5e0ff */
[----:B0-----:R-:W-:Y:S01]  /*ae10*/  IMAD R0, R25, 0x6e, RZ ;  /* 0x0000006e19007824 */ /* 0x001fe200078e02ff */
[----:B------:R-:W-:Y:S01]  /*ae20*/  SHF.R.S32.HI R27, RZ, 0x1f, R24 ;  /* 0x0000001fff1b7819 */ /* 0x000fe20000011418 */
[----:B------:R0:W-:Y:S01]  /*ae30*/  STL.64 [R1+0x970], R56 ;  /* 0x0009703801007387 */ /* 0x0001e20000100a00 */
[----:B------:R-:W3:Y:S03]  /*ae40*/  LDC R25, c[0x0][0x3c4] ;  /* 0x0000f100ff197b82 */ /* 0x000ee60000000800 */
[----:B------:R0:W5:Y:S01]  /*ae50*/  @P1 LDG.E.U8 R4, desc[UR18][R56.64] ;  /* 0x0000001238041981 */ /* 0x000162000c1e1100 */
[----:B------:R-:W-:Y:S01]  /*ae60*/  PRMT R34, RZ, 0x7610, R34 ;  /* 0x00007610ff227816 */ /* 0x000fe20000000022 */
[----:B------:R-:W-:Y:S01]  /*ae70*/  IMAD.X R61, R23, 0x1, R135, P2 ;  /* 0x00000001173d7824 */ /* 0x000fe200010e0687 */
[----:B------:R-:W-:Y:S01]  /*ae80*/  SHF.R.S32.HI R22, RZ, 0x1f, R0 ;  /* 0x0000001fff167819 */ /* 0x000fe20000011400 */
[----:B------:R0:W5:Y:S02]  /*ae90*/  @P1 LDG.E.U8 R35, desc[UR18][R58.64] ;  /* 0x000000123a231981 */ /* 0x000164000c1e1100 */
[----:B0-----:R-:W-:-:S02]  /*aea0*/  IADD3 R56, P3, PT, R24, R132, RZ ;  /* 0x0000008418387210 */ /* 0x001fc40007f7e0ff */
[----:B------:R-:W-:-:S03]  /*aeb0*/  IADD3 R58, P2, PT, R0, R132, RZ ;  /* 0x00000084003a7210 */ /* 0x000fc60007f5e0ff */
[--C-:B------:R-:W-:Y:S01]  /*aec0*/  IMAD.X R57, R27, 0x1, R133.reuse, P3 ;  /* 0x000000011b397824 */ /* 0x100fe200018e0685 */
[----:B------:R-:W-:Y:S01]  /*aed0*/  STL.64 [R1+0x968], R60 ;  /* 0x0009683c01007387 */ /* 0x000fe20000100a00 */
[----:B------:R-:W-:Y:S01]  /*aee0*/  PRMT R2, RZ, 0x7610, R2 ;  /* 0x00007610ff027816 */ /* 0x000fe20000000002 */
[----:B------:R-:W-:Y:S02]  /*aef0*/  IMAD.X R59, R22, 0x1, R133, P2 ;  /* 0x00000001163b7824 */ /* 0x000fe400010e0685 */
[----:B------:R0:W-:Y:S04]  /*af00*/  STL.64 [R1+0x960], R56 ;  /* 0x0009603801007387 */ /* 0x0001e80000100a00 */
[----:B------:R0:W5:Y:S01]  /*af10*/  @P1 LDG.E.U8 R34, desc[UR18][R56.64] ;  /* 0x0000001238221981 */ /* 0x000162000c1e1100 */
[----:B-1----:R-:W-:-:S03]  /*af20*/  IMAD R23, R26, 0x76, RZ ;  /* 0x000000761a177824 */ /* 0x002fc600078e02ff */
[----:B------:R1:W5:Y:S01]  /*af30*/  @P1 LDG.E.U8 R2, desc[UR18][R58.64] ;  /* 0x000000123a021981 */ /* 0x000362000c1e1100 */
[----:B0-----:R-:W-:Y:S02]  /*af40*/  IADD3 R56, P2, PT, R0, R134, RZ ;  /* 0x0000008600387210 */ /* 0x001fe40007f5e0ff */
[----:B------:R-:W-:Y:S01]  /*af50*/  PRMT R0, RZ, 0x7610, R0 ;  /* 0x00007610ff007816 */ /* 0x000fe20000000000 */
[----:B------:R1:W-:Y:S02]  /*af60*/  STL.64 [R1+0x8f0], R58 ;  /* 0x0008f03a01007387 */ /* 0x0003e40000100a00 */
[----:B------:R-:W-:Y:S01]  /*af70*/  IMAD.X R57, R22, 0x1, R135, P2 ;  /* 0x0000000116397824 */ /* 0x000fe200010e0687 */
[----:B------:R-:W-:Y:S02]  /*af80*/  SHF.R.S32.HI R22, RZ, 0x1f, R23 ;  /* 0x0000001fff167819 */ /* 0x000fe40000011417 */
[----:B------:R-:W-:Y:S02]  /*af90*/  PRMT R3, RZ, 0x7610, R3 ;  /* 0x00007610ff037816 */ /* 0x000fe40000000003 */
[----:B------:R0:W-:Y:S01]  /*afa0*/  STL.64 [R1+0x8e8], R56 ;  /* 0x0008e83801007387 */ /* 0x0001e20000100a00 */
[----:B------:R-:W-:-:S03]  /*afb0*/  PRMT R30, RZ, 0x7610, R30 ;  /* 0x00007610ff1e7816 */ /* 0x000fc6000000001e */
[----:B------:R0:W5:Y:S01]  /*afc0*/  @P1 LDG.E.U8 R0, desc[UR18][R56.64] ;  /* 0x0000001238001981 */ /* 0x000162000c1e1100 */
[C---:B-1----:R-:W-:Y:S02]  /*afd0*/  IADD3 R58, P2, PT, R23.reuse, R132, RZ ;  /* 0x00000084173a7210 */ /* 0x042fe40007f5e0ff */
[----:B------:R-:W-:Y:S01]  /*afe0*/  PRMT R29, RZ, 0x7610, R29 ;  /* 0x00007610ff1d7816 */ /* 0x000fe2000000001d */
[----:B------:R1:W5:Y:S02]  /*aff0*/  @P1 LDG.E.U8 R3, desc[UR18][R60.64] ;  /* 0x000000123c031981 */ /* 0x000364000c1e1100 */
[----:B------:R-:W-:Y:S01]  /*b000*/  IMAD.X R59, R22, 0x1, R133, P2 ;  /* 0x00000001163b7824 */ /* 0x000fe200010e0685 */
[----:B0-----:R-:W-:Y:S01]  /*b010*/  IADD3 R56, P3, PT, R23, R134, RZ ;  /* 0x0000008617387210 */ /* 0x001fe20007f7e0ff */
[----:B---3--:R-:W-:-:S03]  /*b020*/  IMAD R23, R25, 0x7e, RZ ;  /* 0x0000007e19177824 */ /* 0x008fc600078e02ff */
[----:B------:R0:W-:Y:S01]  /*b030*/  STL.64 [R1+0x870], R58 ;  /* 0x0008703a01007387 */ /* 0x0001e20000100a00 */
[----:B------:R-:W-:-:S03]  /*b040*/  IMAD.X R57, R22, 0x1, R135, P3 ;  /* 0x0000000116397824 */ /* 0x000fc600018e0687 */
[----:B------:R0:W3:Y:S01]  /*b050*/  @P1 LDG.E.U8 R30, desc[UR18][R58.64] ;  /* 0x000000123a1e1981 */ /* 0x0000e2000c1e1100 */
[----:B------:R-:W-:Y:S02]  /*b060*/  SHF.R.S32.HI R22, RZ, 0x1f, R23 ;  /* 0x0000001fff167819 */ /* 0x000fe40000011417 */
[----:B-1----:R-:W-:Y:S01]  /*b070*/  IADD3 R60, P2, PT, R23, R132, RZ ;  /* 0x00000084173c7210 */ /* 0x002fe20007f5e0ff */
[----:B------:R1:W-:Y:S01]  /*b080*/  STL.64 [R1+0x868], R56 ;  /* 0x0008683801007387 */ /* 0x0003e20000100a00 */
[----:B------:R-:W-:-:S03]  /*b090*/  PRMT R26, RZ, 0x7610, R26 ;  /* 0x00007610ff1a7816 */ /* 0x000fc6000000001a */
[----:B------:R1:W3:Y:S01]  /*b0a0*/  @P1 LDG.E.U8 R29, desc[UR18][R56.64] ;  /* 0x00000012381d1981 */ /* 0x0002e2000c1e1100 */
[----:B0-----:R-:W-:Y:S01]  /*b0b0*/  IADD3 R58, P3, PT, R23, R134, RZ ;  /* 0x00000086173a7210 */ /* 0x001fe20007f7e0ff */
[----:B------:R-:W-:Y:S01]  /*b0c0*/  IMAD.X R61, R22, 0x1, R133, P2 ;  /* 0x00000001163d7824 */ /* 0x000fe200010e0685 */
[----:B------:R-:W-:-:S03]  /*b0d0*/  PRMT R25, RZ, 0x7610, R25 ;  /* 0x00007610ff197816 */ /* 0x000fc60000000019 */
[----:B------:R-:W-:Y:S01]  /*b0e0*/  IMAD.X R59, R22, 0x1, R135, P3 ;  /* 0x00000001163b7824 */ /* 0x000fe200018e0687 */
[----:B------:R0:W3:Y:S01]  /*b0f0*/  @P1 LDG.E.U8 R26, desc[UR18][R60.64] ;  /* 0x000000123c1a1981 */ /* 0x0000e2000c1e1100 */
[----:B-1----:R-:W1:Y:S01]  /*b100*/  LDC R56, c[0x0][0x3c4] ;  /* 0x0000f100ff387b82 */ /* 0x002e620000000800 */
[----:B------:R-:W-:Y:S02]  /*b110*/  IMAD R22, R28, 0x6f, RZ ;  /* 0x0000006f1c167824 */ /* 0x000fe400078e02ff */
[----:B------:R0:W-:Y:S04]  /*b120*/  STL.64 [R1+0x7f0], R60 ;  /* 0x0007f03c01007387 */ /* 0x0001e80000100a00 */
[----:B------:R0:W-:Y:S01]  /*b130*/  STL.64 [R1+0x7e8], R58 ;  /* 0x0007e83a01007387 */ /* 0x0001e20000100a00 */
[----:B------:R-:W-:-:S03]  /*b140*/  SHF.R.S32.HI R23, RZ, 0x1f, R22 ;  /* 0x0000001fff177819 */ /* 0x000fc60000011416 */
[----:B------:R0:W3:Y:S02]  /*b150*/  @P1 LDG.E.U8 R25, desc[UR18][R58.64] ;  /* 0x000000123a191981 */ /* 0x0000e4000c1e1100 */
[----:B0-----:R-:W-:Y:S02]  /*b160*/  IADD3 R60, P2, PT, R24, R134, RZ ;  /* 0x00000086183c7210 */ /* 0x001fe40007f5e0ff */
[----:B------:R-:W-:Y:S02]  /*b170*/  PRMT R33, RZ, 0x7610, R33 ;  /* 0x00007610ff217816 */ /* 0x000fe40000000021 */
[C---:B------:R-:W-:Y:S01]  /*b180*/  IADD3 R58, P3, PT, R22.reuse, R132, RZ ;  /* 0x00000084163a7210 */ /* 0x040fe20007f7e0ff */
[----:B------:R-:W-:Y:S01]  /*b190*/  IMAD.X R61, R27, 0x1, R135, P2 ;  /* 0x000000011b3d7824 */ /* 0x000fe200010e0687 */
[----:B------:R-:W-:Y:S01]  /*b1a0*/  PRMT R32, RZ, 0x7610, R32 ;  /* 0x00007610ff207816 */ /* 0x000fe20000000020 */
[----:B------:R-:W-:Y:S02]  /*b1b0*/  IMAD R24, R31, 0x77, RZ ;  /* 0x000000771f187824 */ /* 0x000fe400078e02ff */
[----:B------:R-:W-:Y:S01]  /*b1c0*/  IMAD.X R59, R23, 0x1, R133, P3 ;  /* 0x00000001173b7824 */ /* 0x000fe200018e0685 */
[----:B------:R0:W-:Y:S04]  /*b1d0*/  STL.64 [R1+0x958], R60 ;  /* 0x0009583c01007387 */ /* 0x0001e80000100a00 */
[----:B------:R0:W3:Y:S04]  /*b1e0*/  @P1 LDG.E.U8 R33, desc[UR18][R60.64] ;  /* 0x000000123c211981 */ /* 0x0000e8000c1e1100 */
[----:B------:R1:W-:Y:S04]  /*b1f0*/  STL.64 [R1+0x8e0], R58 ;  /* 0x0008e03a01007387 */ /* 0x0003e80000100a00 */
[----:B------:R1:W3:Y:S01]  /*b200*/  @P1 LDG.E.U8 R32, desc[UR18][R58.64] ;  /* 0x000000123a201981 */ /* 0x0002e2000c1e1100 */
[----:B0-----:R-:W-:-:S02]  /*b210*/  IADD3 R60, P2, PT, R22, R134, RZ ;  /* 0x00000086163c7210 */ /* 0x001fc40007f5e0ff */
[----:B------:R-:W-:Y:S02]  /*b220*/  SHF.R.S32.HI R22, RZ, 0x1f, R24 ;  /* 0x0000001fff167819 */ /* 0x000fe40000011418 */
[----:B------:R-:W-:Y:S02]  /*b230*/  PRMT R31, RZ, 0x7610, R31 ;  /* 0x00007610ff1f7816 */ /* 0x000fe4000000001f */
[----:B-1----:R-:W-:Y:S01]  /*b240*/  IADD3 R58, P3, PT, R24, R132, RZ ;  /* 0x00000084183a7210 */ /* 0x002fe20007f7e0ff */
[----:B------:R-:W-:Y:S01]  /*b250*/  IMAD.X R61, R23, 0x1, R135, P2 ;  /* 0x00000001173d7824 */ /* 0x000fe200010e0687 */
[----:B------:R-:W-:Y:S01]  /*b260*/  PRMT R28, RZ, 0x7610, R28 ;  /* 0x00007610ff1c7816 */ /* 0x000fe2000000001c */
[----:B------:R-:W-:Y:S01]  /*b270*/  IMAD R23, R56, 0x7f, RZ ;  /* 0x0000007f38177824 */ /* 0x000fe200078e02ff */
[----:B------:R-:W-:Y:S01]  /*b280*/  IADD3 R62, P2, PT, R24, R134, RZ ;  /* 0x00000086183e7210 */ /* 0x000fe20007f5e0ff */
[C---:B------:R-:W-:Y:S01]  /*b290*/  IMAD.X R59, R22.reuse, 0x1, R133, P3 ;  /* 0x00000001163b7824 */ /* 0x040fe200018e0685 */
[----:B------:R0:W-:Y:S02]  /*b2a0*/  STL.64 [R1+0x8d8], R60 ;  /* 0x0008d83c01007387 */ /* 0x0001e40000100a00 */
[----:B------:R-:W-:Y:S01]  /*b2b0*/  SHF.R.S32.HI R56, RZ, 0x1f, R23 ;  /* 0x0000001fff387819 */ /* 0x000fe20000011417 */
[----:B------:R-:W-:Y:S01]  /*b2c0*/  IMAD.X R63, R22, 0x1, R135, P2 ;  /* 0x00000001163f7824 */ /* 0x000fe200010e0687 */
[----:B------:R0:W3:Y:S04]  /*b2d0*/  @P1 LDG.E.U8 R31, desc[UR18][R60.64] ;  /* 0x000000123c1f1981 */ /* 0x0000e8000c1e1100 */
[----:B------:R1:W-:Y:S04]  /*b2e0*/  STL.64 [R1+0x860], R58 ;  /* 0x0008603a01007387 */ /* 0x0003e80000100a00 */
[----:B------:R1:W3:Y:S01]  /*b2f0*/  @P1 LDG.E.U8 R28, desc[UR18][R58.64] ;  /* 0x000000123a1c1981 */ /* 0x0002e2000c1e1100 */
[----:B0-----:R-:W-:-:S02]  /*b300*/  IADD3 R60, P3, PT, R23, R132, RZ ;  /* 0x00000084173c7210 */ /* 0x001fc40007f7e0ff */
[----:B-1----:R-:W-:-:S03]  /*b310*/  IADD3 R58, P2, PT, R23, R134, RZ ;  /* 0x00000086173a7210 */ /* 0x002fc60007f5e0ff */
[C---:B------:R-:W-:Y:S01]  /*b320*/  IMAD.X R61, R56.reuse, 0x1, R133, P3 ;  /* 0x00000001383d7824 */ /* 0x040fe200018e0685 */
[----:B------:R-:W-:Y:S01]  /*b330*/  PRMT R27, RZ, 0x7610, R27 ;  /* 0x00007610ff1b7816 */ /* 0x000fe2000000001b */
[----:B------:R-:W-:Y:S01]  /*b340*/  IMAD.X R59, R56, 0x1, R135, P2 ;  /* 0x00000001383b7824 */ /* 0x000fe200010e0687 */
[----:B------:R-:W-:Y:S01]  /*b350*/  PRMT R24, RZ, 0x7610, R24 ;  /* 0x00007610ff187816 */ /* 0x000fe20000000018 */
[----:B------:R-:W-:Y:S01]  /*b360*/  STL.64 [R1+0x858], R62 ;  /* 0x0008583e01007387 */ /* 0x000fe20000100a00 */
[----:B------:R-:W-:Y:S02]  /*b370*/  PRMT R23, RZ, 0x7610, R23 ;  /* 0x00007610ff177816 */ /* 0x000fe40000000017 */
[----:B------:R-:W-:Y:S01]  /*b380*/  LOP3.LUT R107, R107, 0x7f, RZ, 0xc0, !PT ;  /* 0x0000007f6b6b7812 */ /* 0x000fe200078ec0ff */
[----:B------:R-:W-:Y:S04]  /*b390*/  STL.64 [R1+0x7e0], R60 ;  /* 0x0007e03c01007387 */ /* 0x000fe80000100a00 */
[----:B------:R-:W-:Y:S01]  /*b3a0*/  STL.64 [R1+0x7d8], R58 ;  /* 0x0007d83a01007387 */ /* 0x000fe20000100a00 */
[----:B------:R-:W-:-:S03]  /*b3b0*/  IMAD R22, R107, UR6, RZ ;  /* 0x000000066b167c24 */ /* 0x000fc6000f8e02ff */
[----:B------:R-:W3:Y:S04]  /*b3c0*/  LDL.LU R104, [R1+0xb4] ;  /* 0x0000b40001687983 */ /* 0x000ee80000300800 */
[----:B------:R-:W3:Y:S04]  /*b3d0*/  LDL.LU R164, [R1+0xb0] ;  /* 0x0000b00001a47983 */ /* 0x000ee80000300800 */
[----:B------:R-:W3:Y:S04]  /*b3e0*/  LDL.LU R111, [R1+0xac] ;  /* 0x0000ac00016f7983 */ /* 0x000ee80000300800 */
[----:B------:R-:W3:Y:S04]  /*b3f0*/  @P1 LDG.E.U8 R27, desc[UR18][R62.64] ;  /* 0x000000123e1b1981 */ /* 0x000ee8000c1e1100 */
[----:B------:R-:W3:Y:S04]  /*b400*/  @P1 LDG.E.U8 R24, desc[UR18][R60.64] ;  /* 0x000000123c181981 */ /* 0x000ee8000c1e1100 */
[----:B------:R-:W3:Y:S04]  /*b410*/  @P1 LDG.E.U8 R23, desc[UR18][R58.64] ;  /* 0x000000123a171981 */ /* 0x000ee8000c1e1100 */
[----:B------:R-:W3:Y:S01]  /*b420*/  LDL.LU R107, [R1+0xa8] ;  /* 0x0000a800016b7983 */ /* 0x000ee20000300800 */
[----:B------:R-:W-:-:S04]  /*b430*/  UIMAD UR5, UR8, UR5, URZ ;  /* 0x00000005080572a4 */ /* 0x000fc8000f8e02ff */
[----:B------:R-:W-:Y:S01]  /*b440*/  USHF.R.S32.HI UR6, URZ, 0x1f, UR5 ;  /* 0x0000001fff067899 */ /* 0x000fe20008011405 */
[----:B------:R-:W-:Y:S01]  /*b450*/  STS.U8 [R154+UR9+0x4f00], R21 ;  /* 0x004f00159a007988 */ /* 0x000fe20008000009 */
[----:B------:R-:W-:Y:S02]  /*b460*/  IADD3 R136, P2, P3, R22, UR5, R136 ;  /* 0x0000000516887c10 */ /* 0x000fe4000fb5e088 */
[----:B------:R-:W-:-:S04]  /*b470*/  SHF.R.S32.HI R22, RZ, 0x1f, R22 ;  /* 0x0000001fff167819 */ /* 0x000fc80000011416 */
[----:B------:R-:W-:-:S03]  /*b480*/  IADD3.X R137, PT, PT, R22, UR6, R137, P2, P3 ;  /* 0x0000000616897c10 */ /* 0x000fc600097e6489 */
[----:B------:R-:W0:Y:S01]  /*b490*/  LDCU UR6, c[0x0][0x3d8] ;  /* 0x00007b00ff0677ac */ /* 0x000e220008000800 */
[----:B------:R-:W-:-:S04]  /*b4a0*/  @!UP1 UIADD3 UR4, UPT, UPT, -UR4, 0x100000, URZ ;  /* 0x0010000004049890 */ /* 0x000fc8000fffe1ff */
[----:B------:R-:W-:Y:S02]  /*b4b0*/  @!UP1 USHF.L.U32 UR5, UR4, 0xb, URZ ;  /* 0x0000000b04059899 */ /* 0x000fe400080006ff */
[----:B------:R-:W-:Y:S01]  /*b4c0*/  @!UP1 USHF.L.U32 UR4, UR4, 0x1, URZ ;  /* 0x0000000104049899 */ /* 0x000fe200080006ff */
[----:B------:R-:W-:Y:S01]  /*b4d0*/  ISETP.EQ.U32.AND P2, PT, RZ, UR60, P1 ;  /* 0x0000003cff007c0c */ /* 0x000fe20008f42070 */
[----:B------:R-:W-:Y:S01]  /*b4e0*/  VOTEU.ALL UP2, P0 ;  /* 0x0000000000ff7886 */ /* 0x000fe20000040000 */
        /* <DEDUP_REMOVED lines=15> */
[----:B----4-:R-:W-:Y:S01]  /*b5e0*/  STS.U8 [R154+UR9+0x6f00], R5 ;  /* 0x006f00059a007988 */ /* 0x010fe20008000009 */
[----:B------:R-:W-:Y:S01]  /*b5f0*/  UIADD3 UR7, UPT, UPT, UR9, 0x8000, URZ ;  /* 0x0000800009077890 */ /* 0x000fe2000fffe0ff */
[----:B0-----:R-:W-:Y:S01]  /*b600*/  IADD3 RZ, P4, PT, R136, UR6, RZ ;  /* 0x0000000688ff7c10 */ /* 0x001fe2000ff9e0ff */
[----:B------:R-:W-:Y:S01]  /*b610*/  UIADD3 UR13, UPT, UPT, UR10, 0x100000, URZ ;  /* 0x001000000a0d7890 */ /* 0x000fe2000fffe0ff */
[----:B-----5:R-:W-:Y:S04]  /*b620*/  STS.U8 [R154+UR9+0x3300], R4 ;  /* 0x003300049a007988 */ /* 0x020fe80008000009 */
[----:B------:R0:W-:Y:S02]  /*b630*/  STS.U8 [R154+UR9+0x3700], R2 ;  /* 0x003700029a007988 */ /* 0x0001e40008000009 */
[----:B0-----:R-:W0:Y:S02]  /*b640*/  LDC R2, c[0x0][0x3d8] ;  /* 0x0000f600ff027b82 */ /* 0x001e240000000800 */
[----:B------:R1:W-:Y:S04]  /*b650*/  STS.U8 [R154+UR9+0x7700], R0 ;  /* 0x007700009a007988 */ /* 0x0003e80008000009 */
[----:B------:R2:W-:Y:S01]  /*b660*/  STS.U8 [R154+UR9+0x7300], R3 ;  /* 0x007300039a007988 */ /* 0x0005e20008000009 */
[----:B-1----:R-:W-:-:S03]  /*b670*/  LOP3.LUT R0, R55, 0x70, RZ, 0x3c, !PT ;  /* 0x0000007037007812 */ /* 0x002fc600078e3cff */
[----:B---3--:R-:W-:Y:S01]  /*b680*/  STS.U8 [R154+UR9+0x3b00], R30 ;  /* 0x003b001e9a007988 */ /* 0x008fe20008000009 */
[----:B--2---:R-:W-:-:S03]  /*b690*/  PRMT R3, RZ, 0x7610, R3 ;  /* 0x00007610ff037816 */ /* 0x004fc60000000003 */
        /* <DEDUP_REMOVED lines=34> */
[----:B------:R0:W-:Y:S01]  /*b8c0*/  STS.U8 [R0+UR9+0x7f80], R23 ;  /* 0x007f801700007988 */ /* 0x0001e20008000009 */
[----:B------:R1:W-:Y:S06]  /*b8d0*/  MEMBAR.ALL.CTA ;  /* 0x0000000000007992 */ /* 0x0003ec0000008000 */
[----:B-1----:R-:W-:Y:S04]  /*b8e0*/  FENCE.VIEW.ASYNC.S ;  /* 0x00000000000073c6 */ /* 0x002fe80000000000 */
[----:B------:R-:W1:Y:S02]  /*b8f0*/  FENCE.VIEW.ASYNC.S ;  /* 0x00000000000073c6 */ /* 0x000e640000000000 */
[----:B-1----:R1:W2:Y:S01]  /*b900*/  @!UP2 SYNCS.EXCH.64 URZ, [UR9+0x8000], UR4 ;  /* 0x0080000409ffa5b2 */ /* 0x0022a20008000100 */
[----:B0-----:R-:W-:Y:S01]  /*b910*/  IMAD.SHL.U32 R0, R2, 0x2, RZ ;  /* 0x0000000202007824 */ /* 0x001fe200078e00ff */
[----:B--2---:R-:W-:Y:S06]  /*b920*/  BAR.SYNC.DEFER_BLOCKING 0x0 ;  /* 0x0000000000007b1d */ /* 0x004fec0000010000 */
[----:B------:R-:W-:Y:S05]  /*b930*/  @!P2 BRA `(.L_x_6) ;  /* 0x0000000000d8a947 */ /* 0x000fea0003800000 */
[----:B------:R-:W-:Y:S02]  /*b940*/  USHF.R.U32.HI UR14, URZ, 0x4, UR9 ;  /* 0x00000004ff0e7899 */ /* 0x000fe40008011609 */
[----:B-1----:R-:W-:Y:S02]  /*b950*/  UIADD3 UR5, UPT, UPT, UR9, 0x18000, URZ ;  /* 0x0001800009057890 */ /* 0x002fe4000fffe0ff */
[----:B------:R-:W-:Y:S02]  /*b960*/  USGXT.U32 UR14, UR14, 0xe ;  /* 0x0000000e0e0e789a */ /* 0x000fe40008000000 */
[----:B------:R-:W-:Y:S02]  /*b970*/  USHF.R.U32.HI UR5, URZ, 0x4, UR5 ;  /* 0x00000004ff057899 */ /* 0x000fe40008011605 */
[----:B------:R-:W-:Y:S02]  /*b980*/  UIADD3 UR28, UP2, UPT, UR14, 0x2, URZ ;  /* 0x000000020e1c7890 */ /* 0x000fe4000ff5e0ff */
[----:B------:R-:W-:Y:S01]  /*b990*/  USGXT.U32 UR16, UR5, 0xe ;  /* 0x0000000e0510789a */ /* 0x000fe20008000000 */
[----:B------:R-:W-:Y:S01]  /*b9a0*/  UMOV UR4, URZ ;  /* 0x000000ff00047c82 */ /* 0x000fe20008000000 */
[----:B------:R-:W-:Y:S01]  /*b9b0*/  UMOV UR6, URZ ;  /* 0x000000ff00067c82 */ /* 0x000fe20008000000 */
[----:B------:R-:W-:-:S02]  /*b9c0*/  UIADD3.X UR29, UPT, UPT, UR4, 0x40004040, URZ, UP2, !UPT ;  /* 0x40004040041d7890 */ /* 0x000fc400097fe4ff */
[----:B------:R-:W-:Y:S01]  /*b9d0*/  UIADD3 UR36, UP2, UPT, UR16, 0x80, URZ ;  /* 0x0000008010247890 */ /* 0x000fe2000ff5e0ff */
[----:B------:R-:W-:Y:S01]  /*b9e0*/  UMOV UR4, UR7 ;  /* 0x0000000700047c82 */ /* 0x000fe20008000000 */
[----:B------:R-:W-:Y:S02]  /*b9f0*/  UMOV UR5, URZ ;  /* 0x000000ff00057c82 */ /* 0x000fe40008000000 */
[----:B------:R-:W-:Y:S01]  /*ba00*/  UIADD3.X UR37, UPT, UPT, UR6, -0x7fffbfe0, URZ, UP2, !UPT ;  /* 0x8000402006257890 */ /* 0x000fe200097fe4ff */
[----:B------:R-:W-:Y:S01]  /*ba10*/  UMOV UR61, UR4 ;  /* 0x00000004003d7c82 */ /* 0x000fe20008000000 */
[----:B------:R-:W-:Y:S02]  /*ba20*/  UIADD3.64 UR40, UPT, UPT, UR28, 0x2, URZ ;  /* 0x000000021c287897 */ /* 0x000fe4000fffe0ff */
[----:B------:R-:W-:Y:S02]  /*ba30*/  UIADD3.64 UR4, UPT, UPT, UR36, 0x80, URZ ;  /* 0x0000008024047897 */ /* 0x000fe4000fffe0ff */
[----:B------:R-:W-:-:S02]  /*ba40*/  UIADD3.64 UR44, UPT, UPT, UR28, 0x4, URZ ;  /* 0x000000041c2c7897 */ /* 0x000fc4000fffe0ff */
[----:B------:R-:W-:Y:S02]  /*ba50*/  UIADD3.64 UR42, UPT, UPT, UR36, 0x100, URZ ;  /* 0x00000100242a7897 */ /* 0x000fe4000fffe0ff */
[----:B------:R-:W-:Y:S02]  /*ba60*/  UIADD3.64 UR48, UPT, UPT, UR28, 0x3fe, URZ ;  /* 0x000003fe1c307897 */ /* 0x000fe4000fffe0ff */
[----:B------:R-:W-:Y:S02]  /*ba70*/  UIADD3.64 UR46, UPT, UPT, UR36, 0x180, URZ ;  /* 0x00000180242e7897 */ /* 0x000fe4000fffe0ff */
[----:B------:R-:W-:Y:S02]  /*ba80*/  UIADD3.64 UR52, UPT, UPT, UR28, 0x400, URZ ;  /* 0x000004001c347897 */ /* 0x000fe4000fffe0ff */
[----:B------:R-:W-:Y:S02]  /*ba90*/  UIADD3.64 UR50, UPT, UPT, UR36, 0x200, URZ ;  /* 0x0000020024327897 */ /* 0x000fe4000fffe0ff */
[----:B------:R-:W-:-:S02]  /*baa0*/  UIADD3.64 UR56, UPT, UPT, UR28, 0x402, URZ ;  /* 0x000004021c387897 */ /* 0x000fc4000fffe0ff */
[----:B------:R-:W-:Y:S01]  /*bab0*/  UIADD3.64 UR54, UPT, UPT, UR36, 0x280, URZ ;  /* 0x0000028024367897 */ /* 0x000fe2000fffe0ff */
[----:B------:R-:W-:Y:S01]  /*bac0*/  UMOV UR22, 0x0 ;  /* 0x0000000000167882 */ /* 0x000fe20000000000 */
[----:B------:R-:W-:Y:S01]  /*bad0*/  UMOV UR23, 0x4208010 ;  /* 0x0420801000177882 */ /* 0x000fe20000000000 */
[----:B------:R-:W-:Y:S01]  /*bae0*/  UIADD3.64 UR62, UPT, UPT, UR28, 0x404, URZ ;  /* 0x000004041c3e7897 */ /* 0x000fe2000fffe0ff */
[----:B------:R-:W-:Y:S01]  /*baf0*/  UMOV UR15, 0x40004040 ;  /* 0x40004040000f7882 */ /* 0x000fe20000000000 */
[----:B------:R-:W-:Y:S01]  /*bb00*/  UIADD3.64 UR58, UPT, UPT, UR36, 0x300, URZ ;  /* 0x00000300243a7897 */ /* 0x000fe2000fffe0ff */
[----:B------:R-:W-:Y:S01]  /*bb10*/  UMOV UR17, 0x80004020 ;  /* 0x8000402000117882 */ /* 0x000fe20000000000 */
[----:B------:R-:W-:Y:S01]  /*bb20*/  UMOV UR24, 0x0 ;  /* 0x0000000000187882 */ /* 0x000fe20000000000 */
[----:B------:R-:W-:Y:S01]  /*bb30*/  UMOV UR25, 0x4208010 ;  /* 0x0420801000197882 */ /* 0x000fe20000000000 */
[----:B------:R-:W-:Y:S01]  /*bb40*/  UMOV UR20, 0x0 ;  /* 0x0000000000147882 */ /* 0x000fe20000000000 */
[----:B------:R-:W-:Y:S01]  /*bb50*/  UMOV UR21, 0x4208010 ;  /* 0x0420801000157882 */ /* 0x000fe20000000000 */
[----:B------:R0:W-:Y:S01]  /*bb60*/  UTCQMMA gdesc[UR16], gdesc[UR14], tmem[UR13], tmem[UR22], idesc[UR23], !UPT ;  /* 0x00ff160e100075ea */ /* 0x0001e2000f80030d */
[----:B------:R-:W-:Y:S01]  /*bb70*/  UMOV UR30, 0x0 ;  /* 0x00000000001e7882 */ /* 0x000fe20000000000 */
[----:B------:R-:W-:Y:S01]  /*bb80*/  UMOV UR31, 0x4208010 ;  /* 0x04208010001f7882 */ /* 0x000fe20000000000 */
[----:B------:R0:W-:Y:S01]  /*bb90*/  UTCQMMA gdesc[UR36], gdesc[UR28], tmem[UR13], tmem[UR24], idesc[UR25], UPT ;  /* 0x00ff181c240075ea */ /* 0x0001e2000b80030d */
        /* <DEDUP_REMOVED lines=12> */
[----:B------:R0:W-:Y:S01]  /*bc60*/  UTCQMMA gdesc[UR54], gdesc[UR56], tmem[UR13], tmem[UR32], idesc[UR33], UPT ;  /* 0x00ff2038360075ea */ /* 0x0001e2000b80030d */
[----:B------:R0:W-:Y:S01]  /*bc70*/  UTCQMMA gdesc[UR58], gdesc[UR62], tmem[UR13], tmem[UR38], idesc[UR39], UPT ;  /* 0x00ff263e3a0075ea */ /* 0x0001e2000b80030d */
[----:B------:R0:W-:Y:S01]  /*bc80*/  UTCBAR [UR61], URZ ;  /* 0x000000ff3d0073e9 */ /* 0x0001e200080000ff */
[----:B------:R-:W-:Y:S01]  /*bc90*/  NOP ;  /* 0x0000000000007918 */ /* 0x000fe20000000000 */
.L_x_6:
[----:B------:R-:W-:Y:S05]  /*bca0*/  @!P1 BRA `(.L_x_7) ;  /* 0x0000000000089947 */ /* 0x000fea0003800000 */
[----:B------:R-:W2:Y:S02]  /*bcb0*/  SYNCS.PHASECHK.TRANS64.TRYWAIT P3, [UR9+0x8000], RZ ;  /* 0x008000ffff0075a7 */ /* 0x000ea40008061109 */
[----:B--2---:R-:W-:Y:S05]  /*bcc0*/  @!P3 BRA `(.L_x_8) ;  /* 0x0000020800d8b947 */ /* 0x004fea0003800000 */
.L_x_7:
[----:B------:R-:W-:Y:S01]  /*bcd0*/  BAR.SYNC.DEFER_BLOCKING 0x0 ;  /* 0x0000000000007b1d */ /* 0x000fe20000010000 */
[----:B------:R-:W-:Y:S01]  /*bce0*/  IADD3 R158, P3, PT, R0, R136, RZ ;  /* 0x00000088009e7210 */ /* 0x000fe20007f7e0ff */
[----:B------:R-:W-:Y:S01]  /*bcf0*/  VIADD R74, R136, UR64 ;  /* 0x00000040884a7c36 */ /* 0x000fe20008000000 */
[----:B------:R-:W-:Y:S02]  /*bd00*/  PRMT R71, RZ, 0x7610, R71 ;  /* 0x00007610ff477816 */ /* 0x000fe40000000047 */
[----:B------:R-:W-:-:S03]  /*bd10*/  LEA.HI.X.SX32 R75, R68, R137, 0x1, P4 ;  /* 0x00000089444b7211 */ /* 0x000fc600020f0eff */
[----:B------:R-:W2:Y:S01]  /*bd20*/  LDC R72, c[0x0][0x3d8] ;  /* 0x0000f600ff487b82 */ /* 0x000ea20000000800 */
[----:B------:R-:W-:Y:S01]  /*bd30*/  STL.64 [R1+0x1178], R88 ;  /* 0x0011785801007387 */ /* 0x000fe20000100a00 */
[----:B------:R-:W-:Y:S01]  /*bd40*/  PRMT R2, RZ, 0x7610, R2 ;  /* 0x00007610ff027816 */ /* 0x000fe20000000002 */
[----:B01----:R-:W0:Y:S01]  /*bd50*/  LDCU UR4, c[0x0][0x3a8] ;  /* 0x00007500ff0477ac */ /* 0x003e220008000800 */
[----:B------:R-:W-:Y:S01]  /*bd60*/  LDTM.16dp32bit_t0_t15.x64 R4, tmem[UR11+0x100000] ;  /* 0x1000000b000479ee */ /* 0x000fe20008b00000 */
[----:B------:R-:W1:Y:S01]  /*bd70*/  LDTM.16dp32bit_t16_t31.x64 R4, tmem[UR11+0x100040] ;  /* 0x1000400b000479ee */ /* 0x000e620008b20000 */
[----:B------:R-:W-:Y:S01]  /*bd80*/  STL [R1+0xff0], R135 ;  /* 0x000ff08701007387 */ /* 0x000fe20000100800 */
[----:B------:R-:W-:Y:S01]  /*bd90*/  LEA.HI.X.SX32 R159, R0, R137, 0x1, P3 ;  /* 0x00000089009f7211 */ /* 0x000fe200018f0eff */
[----:B------:R-:W3:Y:S02]  /*bda0*/  LDC R86, c[0x0][0x3d8] ;  /* 0x0000f600ff567b82 */ /* 0x000ee40000000800 */
[----:B------:R4:W-:Y:S01]  /*bdb0*/  STL [R1+0xfec], R134 ;  /* 0x000fec8601007387 */ /* 0x0009e20000100800 */
[----:B------:R-:W-:-:S03]  /*bdc0*/  IMAD R0, R69, 0x3, RZ ;  /* 0x0000000345007824 */ /* 0x000fc600078e02ff */
[----:B------:R-:W-:Y:S01]  /*bdd0*/  STL [R1+0xfe8], R133 ;  /* 0x000fe88501007387 */ /* 0x000fe20000100800 */
[----:B------:R-:W0:Y:S03]  /*bde0*/  @!P0 SYNCS.CCTL.IV [UR9+0x8000] ;  /* 0x00800000ff0089b1 */ /* 0x000e260008000009 */
[----:B------:R-:W-:Y:S01]  /*bdf0*/  STL [R1+0xfe4], R132 ;  /* 0x000fe48401007387 */ /* 0x000fe20000100800 */
[----:B------:R-:W-:-:S03]  /*be00*/  NOP ;  /* 0x0000000000007918 */ /* 0x000fc60000000000 */
[----:B------:R0:W3:Y:S01]  /*be10*/  @P1 LDG.E.U8 R71, desc[UR18][R74.64] ;  /* 0x000000124a471981 */ /* 0x0000e2000c1e1100 */
[----:B------:R-:W-:Y:S01]  /*be20*/  IADD3 R82, P3, PT, R0, R136, RZ ;  /* 0x0000008800527210 */ /* 0x000fe20007f7e0ff */
[----:B------:R-:W-:Y:S01]  /*be30*/  IMAD.SHL.U32 R68, R70, 0x4, RZ ;  /* 0x0000000446447824 */ /* 0x000fe200078e00ff */
[----:B----4-:R-:W-:Y:S01]  /*be40*/  PRMT R134, RZ, 0x7610, R134 ;  /* 0x00007610ff867816 */ /* 0x010fe20000000086 */
[----:B------:R-:W4:Y:S01]  /*be50*/  @P1 LDG.E.U8 R2, desc[UR18][R158.64] ;  /* 0x000000129e021981 */ /* 0x000f22000c1e1100 */
[----:B------:R-:W0:Y:S03]  /*be60*/  LDC R69, c[0x0][0x3d8] ;  /* 0x0000f600ff457b82 */ /* 0x000e260000000800 */
[----:B-1----:R-:W-:Y:S04]  /*be70*/  STL [R1+0x10f0], R4 ;  /* 0x0010f00401007387 */ /* 0x002fe80000100800 */
[----:B------:R-:W-:Y:S01]  /*be80*/  STL [R1+0x10ec], R5 ;  /* 0x0010ec0501007387 */ /* 0x000fe20000100800 */
[----:B------:R-:W-:Y:S01]  /*be90*/  LEA.HI.X.SX32 R83, R0, R137, 0x1, P3 ;  /* 0x0000008900537211 */ /* 0x000fe200018f0eff */
[----:B------:R-:W1:Y:S02]  /*bea0*/  LDC R70, c[0x0][0x3d8] ;  /* 0x0000f600ff467b82 */ /* 0x000e640000000800 */
[----:B------:R-:W-:Y:S04]  /*beb0*/  STL [R1+0x10e8], R6 ;  /* 0x0010e80601007387 */ /* 0x000fe80000100800 */
[----:B------:R-:W-:Y:S04]  /*bec0*/  STL [R1+0x10e4], R7 ;  /* 0x0010e40701007387 */ /* 0x000fe80000100800 */
[----:B------:R-:W-:Y:S04]  /*bed0*/  STL [R1+0x10e0], R8 ;  /* 0x0010e00801007387 */ /* 0x000fe80000100800 */
[----:B------:R-:W-:Y:S04]  /*bee0*/  STL [R1+0x10dc], R9 ;  /* 0x0010dc0901007387 */ /* 0x000fe80000100800 */
[----:B------:R-:W-:Y:S04]  /*bef0*/  STL [R1+0x10d8], R10 ;  /* 0x0010d80a01007387 */ /* 0x000fe80000100800 */
[----:B------:R-:W-:Y:S04]  /*bf00*/  STL [R1+0x10d4], R11 ;  /* 0x0010d40b01007387 */ /* 0x000fe80000100800 */
[----:B------:R2:W-:Y:S04]  /*bf10*/  STL [R1+0x10d0], R12 ;  /* 0x0010d00c01007387 */ /* 0x0005e80000100800 */
[----:B------:R-:W-:Y:S04]  /*bf20*/  STL [R1+0x10cc], R13 ;  /* 0x0010cc0d01007387 */ /* 0x000fe80000100800 */
[----:B------:R-:W-:Y:S01]  /*bf30*/  STL [R1+0x10c8], R14 ;  /* 0x0010c80e01007387 */ /* 0x000fe20000100800 */
[----:B--2---:R-:W-:-:S03]  /*bf40*/  PRMT R12, RZ, 0x7610, R12 ;  /* 0x00007610ff0c7816 */ /* 0x004fc6000000000c */
[----:B------:R-:W-:Y:S04]  /*bf50*/  STL [R1+0x10c4], R15 ;  /* 0x0010c40f01007387 */ /* 0x000fe80000100800 */
[----:B------:R-:W2:Y:S04]  /*bf60*/  @P1 LDG.E.U8 R12, desc[UR18][R82.64] ;  /* 0x00000012520c1981 */ /* 0x000ea8000c1e1100 */
[----:B------:R-:W-:Y:S04]  /*bf70*/  STL [R1+0x10c0], R16 ;  /* 0x0010c01001007387 */ /* 0x000fe80000100800 */
        /* <DEDUP_REMOVED lines=51> */
[----:B------:R1:W-:Y:S01]  /*c2b0*/  STL.64 [R1+0xeb0], R74 ;  /* 0x000eb04a01007387 */ /* 0x0003e20000100a00 */
[----:B------:R-:W-:-:S02]  /*c2c0*/  IADD3 R80, P4, PT, R68, R136, RZ ;  /* 0x0000008844507210 */ /* 0x000fc40007f9e0ff */
[----:B0-----:R-:W-:Y:S01]  /*c2d0*/  PRMT R31, RZ, 0x7610, R31 ;  /* 0x00007610ff1f7816 */ /* 0x001fe2000000001f */
[----:B------:R-:W-:Y:S01]  /*c2e0*/  IMAD R0, R72, 0x6, RZ ;  /* 0x0000000648007824 */ /* 0x000fe200078e02ff */
[----:B------:R-:W-:Y:S01]  /*c2f0*/  LEA.HI.X.SX32 R81, R68, R137, 0x1, P4 ;  /* 0x0000008944517211 */ /* 0x000fe200020f0eff */
[----:B------:R-:W0:Y:S01]  /*c300*/  LDC R72, c[0x0][0x3d8] ;  /* 0x0000f600ff487b82 */ /* 0x000e220000000800 */
[----:B------:R-:W-:Y:S01]  /*c310*/  PRMT R50, RZ, 0x7610, R50 ;  /* 0x00007610ff327816 */ /* 0x000fe20000000032 */
[----:B------:R-:W2:Y:S04]  /*c320*/  @P1 LDG.E.U8 R3, desc[UR18][R136.64] ;  /* 0x0000001288031981 */ /* 0x000ea8000c1e1100 */
[----:B------:R0:W2:Y:S02]  /*c330*/  @P1 LDG.E.U8 R31, desc[UR18][R80.64] ;  /* 0x00000012501f1981 */ /* 0x0000a4000c1e1100 */
[----:B-1----:R-:W1:Y:S01]  /*c340*/  LDC R74, c[0x0][0x3d8] ;  /* 0x0000f600ff4a7b82 */ /* 0x002e620000000800 */
[----:B------:R-:W-:-:S02]  /*c350*/  PRMT R13, RZ, 0x7610, R13 ;  /* 0x00007610ff0d7816 */ /* 0x000fc4000000000d */
[----:B------:R-:W-:Y:S02]  /*c360*/  PRMT R32, RZ, 0x7610, R32 ;  /* 0x00007610ff207816 */ /* 0x000fe40000000020 */
[----:B------:R-:W-:Y:S02]  /*c370*/  PRMT R51, RZ, 0x7610, R51 ;  /* 0x00007610ff337816 */ /* 0x000fe40000000033 */
[----:B------:R-:W-:Y:S01]  /*c380*/  PRMT R133, RZ, 0x7610, R133 ;  /* 0x00007610ff857816 */ /* 0x000fe20000000085 */
[----:B------:R-:W0:Y:S01]  /*c390*/  LDC R75, c[0x0][0x3d8] ;  /* 0x0000f600ff4b7b82 */ /* 0x000e220000000800 */
[----:B---3--:R3:W-:Y:S04]  /*c3a0*/  STL [R1+0xfd8], R71 ;  /* 0x000fd84701007387 */ /* 0x0087e80000100800 */
[----:B------:R-:W-:Y:S04]  /*c3b0*/  STL [R1+0x10f8], R158 ;  /* 0x0010f89e01007387 */ /* 0x000fe80000100800 */
[----:B------:R-:W-:Y:S01]  /*c3c0*/  STL [R1+0x10f4], R159 ;  /* 0x0010f49f01007387 */ /* 0x000fe20000100800 */
[----:B---3--:R-:W3:Y:S03]  /*c3d0*/  LDC R71, c[0x0][0x3d8] ;  /* 0x0000f600ff477b82 */ /* 0x008ee60000000800 */
[----:B----4-:R4:W-:Y:S02]  /*c3e0*/  STL [R1+0xeac], R2 ;  /* 0x000eac0201007387 */ /* 0x0109e40000100800 */
[----:B----4-:R-:W-:-:S02]  /*c3f0*/  IMAD R2, R73, 0x5, RZ ;  /* 0x0000000549027824 */ /* 0x010fc400078e02ff */
[----:B------:R-:W-:Y:S03]  /*c400*/  STL.64 [R1+0x7d0], R82 ;  /* 0x0007d05201007387 */ /* 0x000fe60000100a00 */
[----:B------:R-:W-:-:S04]  /*c410*/  IADD3 R78, P3, PT, R2, R136, RZ ;  /* 0x00000088024e7210 */ /* 0x000fc80007f7e0ff */
[----:B------:R-:W-:-:S05]  /*c420*/  LEA.HI.X.SX32 R79, R2, R137, 0x1, P3 ;  /* 0x00000089024f7211 */ /* 0x000fca00018f0eff */
[----:B------:R4:W4:Y:S04]  /*c430*/  @P1 LDG.E.U8 R50, desc[UR18][R78.64] ;  /* 0x000000124e321981 */ /* 0x000928000c1e1100 */
[----:B--2---:R-:W-:Y:S04]  /*c440*/  STL [R1+0x10fc], R12 ;  /* 0x0010fc0c01007387 */ /* 0x004fe80000100800 */
[----:B------:R0:W-:Y:S02]  /*c450*/  STL.64 [R1+0x7c8], R80 ;  /* 0x0007c85001007387 */ /* 0x0001e40000100a00 */
[----:B0-----:R-:W-:-:S04]  /*c460*/  IADD3 R80, P3, PT, R0, R136, RZ ;  /* 0x0000008800507210 */ /* 0x001fc80007f7e0ff */
[----:B------:R-:W-:-:S05]  /*c470*/  LEA.HI.X.SX32 R81, R0, R137, 0x1, P3 ;  /* 0x0000008900517211 */ /* 0x000fca00018f0eff */
[----:B------:R0:W2:Y:S01]  /*c480*/  @P1 LDG.E.U8 R134, desc[UR18][R80.64] ;  /* 0x0000001250861981 */ /* 0x0000a2000c1e1100 */
[----:B---3--:R-:W-:Y:S01]  /*c490*/  IMAD.SHL.U32 R68, R71, 0x8, RZ ;  /* 0x0000000847447824 */ /* 0x008fe200078e00ff */
[----:B------:R-:W-:Y:S01]  /*c4a0*/  PRMT R2, RZ, 0x7610, R2 ;  /* 0x00007610ff027816 */ /* 0x000fe20000000002 */
[----:B-1----:R-:W-:Y:S01]  /*c4b0*/  IMAD R0, R74, 0x9, RZ ;  /* 0x000000094a007824 */ /* 0x002fe200078e02ff */
[----:B------:R-:W-:Y:S01]  /*c4c0*/  PRMT R73, RZ, 0x7610, R73 ;  /* 0x00007610ff497816 */ /* 0x000fe20000000049 */
[----:B------:R-:W1:Y:S08]  /*c4d0*/  LDC R71, c[0x0][0x3d8] ;  /* 0x0000f600ff477b82 */ /* 0x000e700000000800 */
[----:B------:R-:W3:Y:S01]  /*c4e0*/  LDC R74, c[0x0][0x3d8] ;  /* 0x0000f600ff4a7b82 */ /* 0x000ee20000000800 */
[----:B------:R-:W-:Y:S04]  /*c4f0*/  STL [R1+0x1100], R31 ;  /* 0x0011001f01007387 */ /* 0x000fe80000100800 */
[----:B------:R4:W-:Y:S02]  /*c500*/  STL.64 [R1+0x7c0], R78 ;  /* 0x0007c04e01007387 */ /* 0x0009e40000100a00 */
[----:B----4-:R-:W-:-:S04]  /*c510*/  IADD3 R78, P4, PT, R68, R136, RZ ;  /* 0x00000088444e7210 */ /* 0x010fc80007f9e0ff */
[----:B------:R-:W-:Y:S01]  /*c520*/  LEA.HI.X.SX32 R79, R68, R137, 0x1, P4 ;  /* 0x00000089444f7211 */ /* 0x000fe200020f0eff */
[----:B------:R-:W-:-:S04]  /*c530*/  IMAD R68, R69, 0xa, RZ ;  /* 0x0000000a45447824 */ /* 0x000fc800078e02ff */
[----:B------:R4:W3:Y:S01]  /*c540*/  @P1 LDG.E.U8 R2, desc[UR18][R78.64] ;  /* 0x000000124e021981 */ /* 0x0008e2000c1e1100 */
[----:B------:R-:W-:-:S03]  /*c550*/  PRMT R69, RZ, 0x7610, R69 ;  /* 0x00007610ff457816 */ /* 0x000fc60000000045 */
[----:B------:R-:W-:Y:S04]  /*c560*/  STL [R1+0x1104], R50 ;  /* 0x0011043201007387 */ /* 0x000fe80000100800 */
[----:B------:R0:W-:Y:S02]  /*c570*/  STL.64 [R1+0x7b8], R80 ;  /* 0x0007b85001007387 */ /* 0x0001e40000100a00 */
[----:B0-----:R-:W-:-:S04]  /*c580*/  IADD3 R80, P3, PT, R0, R136, RZ ;  /* 0x0000008800507210 */ /* 0x001fc80007f7e0ff */
[----:B------:R-:W-:Y:S01]  /*c590*/  LEA.HI.X.SX32 R81, R0, R137, 0x1, P3 ;  /* 0x0000008900517211 */ /* 0x000fe200018f0eff */
[----:B------:R-:W-:Y:S02]  /*c5a0*/  IMAD R0, R70, 0xb, RZ ;  /* 0x0000000b46007824 */ /* 0x000fe400078e02ff */
[----:B------:R-:W0:Y:S02]  /*c5b0*/  LDC R70, c[0x0][0x3d8] ;  /* 0x0000f600ff467b82 */ /* 0x000e240000000800 */
[----:B------:R-:W3:Y:S01]  /*c5c0*/  @P1 LDG.E.U8 R73, desc[UR18][R80.64] ;  /* 0x0000001250491981 */ /* 0x000ee2000c1e1100 */
[----:B------:R-:W-:-:S03]  /*c5d0*/  IADD3 R82, P3, PT, R0, R136, RZ ;  /* 0x0000008800527210 */ /* 0x000fc60007f7e0ff */
[----:B--2---:R-:W-:Y:S04]  /*c5e0*/  STL [R1+0x1108], R134 ;  /* 0x0011088601007387 */ /* 0x004fe80000100800 */
[----:B------:R4:W-:Y:S02]  /*c5f0*/  STL.64 [R1+0x7a8], R78 ;  /* 0x0007a84e01007387 */ /* 0x0009e40000100a00 */
[----:B----4-:R-:W-:-:S04]  /*c600*/  IADD3 R78, P4, PT, R68, R136, RZ ;  /* 0x00000088444e7210 */ /* 0x010fc80007f9e0ff */
[----:B------:R-:W-:-:S05]  /*c610*/  LEA.HI.X.SX32 R79, R68, R137, 0x1, P4 ;  /* 0x00000089444f7211 */ /* 0x000fca00020f0eff */
[----:B------:R2:W4:Y:S01]  /*c620*/  @P1 LDG.E.U8 R69, desc[UR18][R78.64] ;  /* 0x000000124e451981 */ /* 0x000522000c1e1100 */
[----:B------:R-:W-:-:S05]  /*c630*/  LEA.HI.X.SX32 R83, R0, R137, 0x1, P3 ;  /* 0x0000008900537211 */ /* 0x000fca00018f0eff */
[----:B------:R-:W4:Y:S04]  /*c640*/  @P1 LDG.E.U8 R13, desc[UR18][R82.64] ;  /* 0x00000012520d1981 */ /* 0x000f28000c1e1100 */
[----:B------:R-:W-:Y:S01]  /*c650*/  STL.64 [R1+0x7a0], R80 ;  /* 0x0007a05001007387 */ /* 0x000fe20000100a00 */
[----:B-1----:R-:W-:Y:S01]  /*c660*/  IMAD R68, R71, 0xd, RZ ;  /* 0x0000000d47447824 */ /* 0x002fe200078e02ff */
[----:B------:R-:W-:Y:S01]  /*c670*/  PRMT R0, RZ, 0x7610, R0 ;  /* 0x00007610ff007816 */ /* 0x000fe20000000000 */
[----:B------:R-:W1:Y:S01]  /*c680*/  LDC R71, c[0x0][0x3d8] ;  /* 0x0000f600ff477b82 */ /* 0x000e620000000800 */
[----:B---3--:R3:W-:Y:S04]  /*c690*/  STL [R1+0x734], R73 ;  /* 0x0007344901007387 */ /* 0x0087e80000100800 */
[----:B------:R2:W-:Y:S03]  /*c6a0*/  STL.64 [R1+0x798], R78 ;  /* 0x0007984e01007387 */ /* 0x0005e60000100a00 */
[----:B---3--:R-:W3:Y:S01]  /*c6b0*/  LDC R73, c[0x0][0x3d8] ;  /* 0x0000f600ff497b82 */ /* 0x008ee20000000800 */
[----:B--2---:R-:W-:-:S04]  /*c6c0*/  IADD3 R78, P3, PT, R68, R136, RZ ;  /* 0x00000088444e7210 */ /* 0x004fc80007f7e0ff */
[----:B------:R-:W-:Y:S01]  /*c6d0*/  LEA.HI.X.SX32 R79, R68, R137, 0x1, P3 ;  /* 0x00000089444f7211 */ /* 0x000fe200018f0eff */
[----:B------:R-:W-:Y:S02]  /*c6e0*/  IMAD R68, R74, 0xe, RZ ;  /* 0x0000000e4a447824 */ /* 0x000fe400078e02ff */
[----:B------:R-:W2:Y:S02]  /*c6f0*/  LDC R74, c[0x0][0x3d8] ;  /* 0x0000f600ff4a7b82 */ /* 0x000ea40000000800 */
[----:B------:R-:W2:Y:S04]  /*c700*/  @P1 LDG.E.U8 R51, desc[UR18][R78.64] ;  /* 0x000000124e331981 */ /* 0x000ea8000c1e1100 */
[----:B----4-:R4:W-:Y:S02]  /*c710*/  STL [R1+0x730], R69 ;  /* 0x0007304501007387 */ /* 0x0109e40000100800 */
[----:B----4-:R-:W-:-:S02]  /*c720*/  IMAD R69, R72, 0xc, RZ ;  /* 0x0000000c48457824 */ /* 0x010fc400078e02ff */
[----:B------:R-:W-:Y:S01]  /*c730*/  STL.64 [R1+0x790], R82 ;  /* 0x0007905201007387 */ /* 0x000fe20000100a00 */
[----:B------:R-:W4:Y:S02]  /*c740*/  LDC R72, c[0x0][0x3d8] ;  /* 0x0000f600ff487b82 */ /* 0x000f240000000800 */
[----:B------:R-:W-:-:S04]  /*c750*/  IADD3 R80, P4, PT, R69, R136, RZ ;  /* 0x0000008845507210 */ /* 0x000fc80007f9e0ff */
[----:B------:R-:W-:Y:S01]  /*c760*/  LEA.HI.X.SX32 R81, R69, R137, 0x1, P4 ;  /* 0x0000008945517211 */ /* 0x000fe200020f0eff */
[----:B------:R-:W-:Y:S04]  /*c770*/  STL [R1+0x110c], R13 ;  /* 0x00110c0d01007387 */ /* 0x000fe80000100800 */
[----:B------:R0:W-:Y:S04]  /*c780*/  STL.64 [R1+0x788], R80 ;  /* 0x0007885001007387 */ /* 0x0001e80000100a00 */
[----:B------:R0:W2:Y:S02]  /*c790*/  @P1 LDG.E.U8 R32, desc[UR18][R80.64] ;  /* 0x0000001250201981 */ /* 0x0000a4000c1e1100 */
[----:B0-----:R-:W-:-:S04]  /*c7a0*/  IADD3 R80, P3, PT, R68, R136, RZ ;  /* 0x0000008844507210 */ /* 0x001fc80007f7e0ff */
[----:B------:R-:W-:-:S05]  /*c7b0*/  LEA.HI.X.SX32 R81, R68, R137, 0x1, P3 ;  /* 0x0000008944517211 */ /* 0x000fca00018f0eff */
[----:B------:R-:W4:Y:S01]  /*c7c0*/  @P1 LDG.E.U8 R133, desc[UR18][R80.64] ;  /* 0x0000001250851981 */ /* 0x000f22000c1e1100 */
[----:B---3--:R-:W-:Y:S02]  /*c7d0*/  IMAD.SHL.U32 R69, R73, 0x10, RZ ;  /* 0x0000001049457824 */ /* 0x008fe400078e00ff */
[----:B------:R-:W-:Y:S01]  /*c7e0*/  IMAD R68, R70, 0x11, RZ ;  /* 0x0000001146447824 */ /* 0x000fe200078e02ff */
[----:B------:R-:W-:Y:S01]  /*c7f0*/  PRMT R70, RZ, 0x7610, R70 ;  /* 0x00007610ff467816 */ /* 0x000fe20000000046 */
[----:B------:R-:W0:Y:S01]  /*c800*/  LDC R73, c[0x0][0x3d8] ;  /* 0x0000f600ff497b82 */ /* 0x000e220000000800 */
[----:B--2---:R-:W-:Y:S04]  /*c810*/  STL [R1+0x1110], R32 ;  /* 0x0011102001007387 */ /* 0x004fe80000100800 */
[----:B------:R2:W-:Y:S04]  /*c820*/  STL.64 [R1+0x780], R78 ;  /* 0x0007804e01007387 */ /* 0x0005e80000100a00 */
[----:B------:R3:W-:Y:S01]  /*c830*/  STL [R1+0x1114], R51 ;  /* 0x0011143301007387 */ /* 0x0007e20000100800 */
[----:B--2---:R-:W-:-:S03]  /*c840*/  IADD3 R78, P4, PT, R69, R136, RZ ;  /* 0x00000088454e7210 */ /* 0x004fc60007f9e0ff */
[----:B------:R2:W-:Y:S01]  /*c850*/  STL.64 [R1+0x778], R80 ;  /* 0x0007785001007387 */ /* 0x0005e20000100a00 */
[----:B------:R-:W-:Y:S01]  /*c860*/  LEA.HI.X.SX32 R79, R69, R137, 0x1, P4 ;  /* 0x00000089454f7211 */ /* 0x000fe200020f0eff */
[----:B----4-:R-:W-:Y:S02]  /*c870*/  IMAD R69, R72, 0x12, RZ ;  /* 0x0000001248457824 */ /* 0x010fe400078e02ff */
[----:B------:R-:W-:Y:S01]  /*c880*/  STL [R1+0x1118], R133 ;  /* 0x0011188501007387 */ /* 0x000fe20000100800 */
[----:B---3--:R-:W-:Y:S01]  /*c890*/  PRMT R51, RZ, 0x7610, R51 ;  /* 0x00007610ff337816 */ /* 0x008fe20000000033 */
[----:B------:R-:W3:Y:S02]  /*c8a0*/  LDC R72, c[0x0][0x3d8] ;  /* 0x0000f600ff487b82 */ /* 0x000ee40000000800 */
[----:B------:R4:W-:Y:S04]  /*c8b0*/  STL.64 [R1+0x768], R78 ;  /* 0x0007684e01007387 */ /* 0x0009e80000100a00 */
[----:B------:R4:W3:Y:S01]  /*c8c0*/  @P1 LDG.E.U8 R0, desc[UR18][R78.64] ;  /* 0x000000124e001981 */ /* 0x0008e2000c1e1100 */
[----:B--2---:R-:W-:-:S04]  /*c8d0*/  IADD3 R80, P3, PT, R68, R136, RZ ;  /* 0x0000008844507210 */ /* 0x004fc80007f7e0ff */
[----:B------:R-:W-:Y:S02]  /*c8e0*/  LEA.HI.X.SX32 R81, R68, R137, 0x1, P3 ;  /* 0x0000008944517211 */ /* 0x000fe400018f0eff */
[----:B----4-:R-:W-:-:S03]  /*c8f0*/  IADD3 R78, P4, PT, R69, R136, RZ ;  /* 0x00000088454e7210 */ /* 0x010fc60007f9e0ff */
[----:B------:R-:W2:Y:S01]  /*c900*/  @P1 LDG.E.U8 R70, desc[UR18][R80.64] ;  /* 0x0000001250461981 */ /* 0x000ea2000c1e1100 */
[----:B------:R-:W-:-:S05]  /*c910*/  LEA.HI.X.SX32 R79, R69, R137, 0x1, P4 ;  /* 0x00000089454f7211 */ /* 0x000fca00020f0eff */
[----:B------:R-:W4:Y:S01]  /*c920*/  @P1 LDG.E.U8 R51, desc[UR18][R78.64] ;  /* 0x000000124e331981 */ /* 0x000f22000c1e1100 */
[----:B-1----:R-:W-:-:S03]  /*c930*/  IMAD R68, R71, 0x13, RZ ;  /* 0x0000001347447824 */ /* 0x002fc600078e02ff */
[----:B------:R-:W-:Y:S01]  /*c940*/  STL.64 [R1+0x760], R80 ;  /* 0x0007605001007387 */ /* 0x000fe20000100a00 */
[----:B------:R-:W-:Y:S02]  /*c950*/  PRMT R14, RZ, 0x7610, R14 ;  /* 0x00007610ff0e7816 */ /* 0x000fe4000000000e */
[----:B------:R-:W-:Y:S01]  /*c960*/  PRMT R33, RZ, 0x7610, R33 ;  /* 0x00007610ff217816 */ /* 0x000fe20000000021 */
[----:B------:R-:W-:Y:S01]  /*c970*/  STL.64 [R1+0x758], R78 ;  /* 0x0007584e01007387 */ /* 0x000fe20000100a00 */
[C---:B------:R-:W-:Y:S01]  /*c980*/  IADD3 R82, P3, PT, R68.reuse, R136, RZ ;  /* 0x0000008844527210 */ /* 0x040fe20007f7e0ff */
[----:B0-----:R-:W-:Y:S01]  /*c990*/  IMAD R69, R73, 0x15, RZ ;  /* 0x0000001549457824 */ /* 0x001fe200078e02ff */
[----:B------:R-:W-:Y:S01]  /*c9a0*/  PRMT R52, RZ, 0x7610, R52 ;  /* 0x00007610ff347816 */ /* 0x000fe20000000034 */
[----:B------:R-:W0:Y:S01]  /*c9b0*/  LDC R71, c[0x0][0x3d8] ;  /* 0x0000f600ff477b82 */ /* 0x000e220000000800 */
[----:B------:R-:W-:-:S05]  /*c9c0*/  LEA.HI.X.SX32 R83, R68, R137, 0x1, P3 ;  /* 0x0000008944537211 */ /* 0x000fca00018f0eff */
[----:B------:R-:W3:Y:S04]  /*c9d0*/  @P1 LDG.E.U8 R14, desc[UR18][R82.64] ;  /* 0x00000012520e1981 */ /* 0x000ee8000c1e1100 */
[----:B----4-:R-:W-:Y:S01]  /*c9e0*/  STL [R1+0x111c], R51 ;  /* 0x00111c3301007387 */ /* 0x010fe20000100800 */
[----:B------:R-:W-:Y:S01]  /*c9f0*/  PRMT R76, RZ, 0x7610, R76 ;  /* 0x00007610ff4c7816 */ /* 0x000fe2000000004c */
[----:B------:R-:W1:Y:S02]  /*ca00*/  LDC R73, c[0x0][0x3d8] ;  /* 0x0000f600ff497b82 */ /* 0x000e640000000800 */
[----:B--2---:R2:W-:Y:S02]  /*ca10*/  STL [R1+0x674], R70 ;  /* 0x0006744601007387 */ /* 0x0045e40000100800 */
[----:B--2---:R-:W-:Y:S01]  /*ca20*/  IMAD R70, R74, 0x14, RZ ;  /* 0x000000144a467824 */ /* 0x004fe200078e02ff */
[-C--:B------:R-:W-:Y:S01]  /*ca30*/  IADD3 R78, P3, PT, R69, R136.reuse, RZ ;  /* 0x00000088454e7210 */ /* 0x080fe20007f7e0ff */
[----:B------:R-:W-:Y:S02]  /*ca40*/  STL.64 [R1+0x750], R82 ;  /* 0x0007505201007387 */ /* 0x000fe40000100a00 */
[----:B------:R-:W2:Y:S01]  /*ca50*/  LDC R74, c[0x0][0x3d8] ;  /* 0x0000f600ff4a7b82 */ /* 0x000ea20000000800 */
[----:B------:R-:W-:-:S04]  /*ca60*/  IADD3 R80, P4, PT, R70, R136, RZ ;  /* 0x0000008846507210 */ /* 0x000fc80007f9e0ff */
[----:B------:R-:W-:-:S05]  /*ca70*/  LEA.HI.X.SX32 R81, R70, R137, 0x1, P4 ;  /* 0x0000008946517211 */ /* 0x000fca00020f0eff */
[----:B------:R-:W4:Y:S01]  /*ca80*/  @P1 LDG.E.U8 R33, desc[UR18][R80.64] ;  /* 0x0000001250211981 */ /* 0x000f22000c1e1100 */
[----:B------:R-:W-:Y:S01]  /*ca90*/  LEA.HI.X.SX32 R79, R69, R137, 0x1, P3 ;  /* 0x00000089454f7211 */ /* 0x000fe200018f0eff */
[----:B---3--:R-:W-:Y:S02]  /*caa0*/  IMAD R69, R72, 0x19, RZ ;  /* 0x0000001948457824 */ /* 0x008fe400078e02ff */
[----:B------:R-:W-:Y:S01]  /*cab0*/  STL [R1+0x1120], R14 ;  /* 0x0011200e01007387 */ /* 0x000fe20000100800 */
[----:B------:R-:W3:Y:S03]  /*cac0*/  LDC R72, c[0x0][0x3d8] ;  /* 0x0000f600ff487b82 */ /* 0x000ee60000000800 */
[----:B------:R-:W-:Y:S04]  /*cad0*/  STL.64 [R1+0x748], R80 ;  /* 0x0007485001007387 */ /* 0x000fe80000100a00 */
[----:B------:R0:W2:Y:S01]  /*cae0*/  @P1 LDG.E.U8 R52, desc[UR18][R78.64] ;  /* 0x000000124e341981 */ /* 0x0000a2000c1e1100 */
[----:B------:R-:W-:Y:S01]  /*caf0*/  IMAD R68, R75, 0x18, RZ ;  /* 0x000000184b447824 */ /* 0x000fe200078e02ff */
[----:B------:R-:W-:Y:S01]  /*cb00*/  PRMT R70, RZ, 0x7610, R70 ;  /* 0x00007610ff467816 */ /* 0x000fe20000000046 */
[----:B------:R-:W0:Y:S01]  /*cb10*/  LDC R75, c[0x0][0x3d8] ;  /* 0x0000f600ff4b7b82 */ /* 0x000e220000000800 */
[----:B----4-:R-:W-:Y:S04]  /*cb20*/  STL [R1+0x1124], R33 ;  /* 0x0011242101007387 */ /* 0x010fe80000100800 */
[----:B------:R0:W-:Y:S02]  /*cb30*/  STL.64 [R1+0x740], R78 ;  /* 0x0007404e01007387 */ /* 0x0001e40000100a00 */
[----:B0-----:R-:W-:-:S04]  /*cb40*/  IADD3 R78, P4, PT, R69, R136, RZ ;  /* 0x00000088454e7210 */ /* 0x001fc80007f9e0ff */
[----:B------:R-:W-:-:S05]  /*cb50*/  LEA.HI.X.SX32 R79, R69, R137, 0x1, P4 ;  /* 0x00000089454f7211 */ /* 0x000fca00020f0eff */
[----:B------:R-:W4:Y:S01]  /*cb60*/  @P1 LDG.E.U8 R76, desc[UR18][R78.64] ;  /* 0x000000124e4c1981 */ /* 0x000f22000c1e1100 */
[----:B------:R-:W-:-:S04]  /*cb70*/  IADD3 R80, P3, PT, R68, R136, RZ ;  /* 0x0000008844507210 */ /* 0x000fc80007f7e0ff */
[----:B------:R-:W-:Y:S01]  /*cb80*/  LEA.HI.X.SX32 R81, R68, R137, 0x1, P3 ;  /* 0x0000008944517211 */ /* 0x000fe200018f0eff */
[----:B------:R-:W-:Y:S01]  /*cb90*/  IMAD R68, R71, 0x1a, RZ ;  /* 0x0000001a47447824 */ /* 0x000fe200078e02ff */
[----:B--2---:R-:W-:Y:S01]  /*cba0*/  STL [R1+0x1128], R52 ;  /* 0x0011283401007387 */ /* 0x004fe20000100800 */
[----:B------:R-:W-:-:S03]  /*cbb0*/  IMAD R69, R74, 0x1b, RZ ;  /* 0x0000001b4a457824 */ /* 0x000fc600078e02ff */
[----:B------:R0:W2:Y:S01]  /*cbc0*/  @P1 LDG.E.U8 R70, desc[UR18][R80.64] ;  /* 0x0000001250461981 */ /* 0x0000a2000c1e1100 */
[----:B------:R-:W-:Y:S01]  /*cbd0*/  PRMT R32, RZ, 0x7610, R32 ;  /* 0x00007610ff207816 */ /* 0x000fe20000000020 */
[----:B---3--:R-:W-:Y:S01]  /*cbe0*/  IMAD R71, R72, 0x1d, RZ ;  /* 0x0000001d48477824 */ /* 0x008fe200078e02ff */
[----:B------:R-:W-:Y:S01]  /*cbf0*/  PRMT R15, RZ, 0x7610, R15 ;  /* 0x00007610ff0f7816 */ /* 0x000fe2000000000f */
[----:B------:R0:W-:Y:S01]  /*cc00*/  STL.64 [R1+0x728], R80 ;  /* 0x0007285001007387 */ /* 0x0001e20000100a00 */
[----:B------:R-:W-:Y:S01]  /*cc10*/  PRMT R34, RZ, 0x7610, R34 ;  /* 0x00007610ff227816 */ /* 0x000fe20000000022 */
[----:B------:R-:W3:Y:S02]  /*cc20*/  LDC R74, c[0x0][0x3d8] ;  /* 0x0000f600ff4a7b82 */ /* 0x000ee40000000800 */
[----:B------:R1:W-:Y:S01]  /*cc30*/  STL.64 [R1+0x720], R78 ;  /* 0x0007204e01007387 */ /* 0x0003e20000100a00 */
[----:B------:R-:W-:-:S05]  /*cc40*/  PRMT R53, RZ, 0x7610, R53 ;  /* 0x00007610ff357816 */ /* 0x000fca0000000035 */
[----:B------:R-:W2:Y:S01]  /*cc50*/  LDC R72, c[0x0][0x3d8] ;  /* 0x0000f600ff487b82 */ /* 0x000ea20000000800 */
[----:B0-----:R-:W-:-:S04]  /*cc60*/  IADD3 R80, P3, PT, R68, R136, RZ ;  /* 0x0000008844507210 */ /* 0x001fc80007f7e0ff */
[-C--:B------:R-:W-:Y:S01]  /*cc70*/  LEA.HI.X.SX32 R81, R68, R137.reuse, 0x1, P3 ;  /* 0x0000008944517211 */ /* 0x080fe200018f0eff */
[----:B-1----:R-:W-:Y:S01]  /*cc80*/  IMAD R68, R73, 0x1c, RZ ;  /* 0x0000001c49447824 */ /* 0x002fe200078e02ff */
[CC--:B------:R-:W-:Y:S01]  /*cc90*/  IADD3 R78, P4, PT, R69.reuse, R136.reuse, RZ ;  /* 0x00000088454e7210 */ /* 0x0c0fe20007f9e0ff */
[----:B------:R-:W0:Y:S02]  /*cca0*/  LDC R73, c[0x0][0x3d8] ;  /* 0x0000f600ff497b82 */ /* 0x000e240000000800 */
[----:B------:R1:W2:Y:S01]  /*ccb0*/  @P1 LDG.E.U8 R32, desc[UR18][R80.64] ;  /* 0x0000001250201981 */ /* 0x0002a2000c1e1100 */
[C---:B------:R-:W-:Y:S02]  /*ccc0*/  IADD3 R82, P3, PT, R68.reuse, R136, RZ ;  /* 0x0000008844527210 */ /* 0x040fe40007f7e0ff */
[-C--:B------:R-:W-:Y:S02]  /*ccd0*/  LEA.HI.X.SX32 R79, R69, R137.reuse, 0x1, P4 ;  /* 0x00000089454f7211 */ /* 0x080fe400020f0eff */
[----:B------:R-:W-:-:S03]  /*cce0*/  LEA.HI.X.SX32 R83, R68, R137, 0x1, P3 ;  /* 0x0000008944537211 */ /* 0x000fc600018f0eff */
[----:B------:R-:W3:Y:S04]  /*ccf0*/  @P1 LDG.E.U8 R15, desc[UR18][R78.64] ;  /* 0x000000124e0f1981 */ /* 0x000ee8000c1e1100 */
[----:B------:R-:W3:Y:S04]  /*cd00*/  @P1 LDG.E.U8 R34, desc[UR18][R82.64] ;  /* 0x0000001252221981 */ /* 0x000ee8000c1e1100 */
[----:B----4-:R4:W-:Y:S04]  /*cd10*/  STL [R1+0x5bc], R76 ;  /* 0x0005bc4c01007387 */ /* 0x0109e80000100800 */
[----:B------:R1:W-:Y:S01]  /*cd20*/  STL.64 [R1+0x718], R80 ;  /* 0x0007185001007387 */ /* 0x0003e20000100a00 */
[----:B----4-:R-:W4:Y:S01]  /*cd30*/  LDC R76, c[0x0][0x3d8] ;  /* 0x0000f600ff4c7b82 */ /* 0x010f220000000800 */
[----:B-1----:R-:W-:-:S04]  /*cd40*/  IADD3 R80, P4, PT, R71, R136, RZ ;  /* 0x0000008847507210 */ /* 0x002fc80007f9e0ff */
[----:B------:R-:W-:-:S05]  /*cd50*/  LEA.HI.X.SX32 R81, R71, R137, 0x1, P4 ;  /* 0x0000008947517211 */ /* 0x000fca00020f0eff */
[----:B------:R1:W3:Y:S01]  /*cd60*/  @P1 LDG.E.U8 R53, desc[UR18][R80.64] ;  /* 0x0000001250351981 */ /* 0x0002e2000c1e1100 */
[----:B------:R-:W-:-:S03]  /*cd70*/  IMAD.SHL.U32 R69, R75, 0x20, RZ ;  /* 0x000000204b457824 */ /* 0x000fc600078e00ff */
[----:B--2---:R-:W-:Y:S01]  /*cd80*/  STL [R1+0x112c], R32 ;  /* 0x00112c2001007387 */ /* 0x004fe20000100800 */
[----:B----4-:R-:W-:Y:S01]  /*cd90*/  IMAD R68, R76, 0x21, RZ ;  /* 0x000000214c447824 */ /* 0x010fe200078e02ff */
[----:B------:R-:W-:Y:S01]  /*cda0*/  PRMT R13, RZ, 0x7610, R13 ;  /* 0x00007610ff0d7816 */ /* 0x000fe2000000000d */
[----:B---3--:R-:W-:Y:S01]  /*cdb0*/  IMAD R71, R74, 0x22, RZ ;  /* 0x000000224a477824 */ /* 0x008fe200078e02ff */
[----:B------:R2:W-:Y:S01]  /*cdc0*/  STL.64 [R1+0x710], R78 ;  /* 0x0007104e01007387 */ /* 0x0005e20000100a00 */
[----:B------:R-:W-:Y:S01]  /*cdd0*/  PRMT R77, RZ, 0x7610, R77 ;  /* 0x00007610ff4d7816 */ /* 0x000fe2000000004d */
[----:B------:R-:W3:Y:S02]  /*cde0*/  LDC R75, c[0x0][0x3d8] ;  /* 0x0000f600ff4b7b82 */ /* 0x000ee40000000800 */
[----:B------:R-:W-:Y:S01]  /*cdf0*/  STL [R1+0x1130], R15 ;  /* 0x0011300f01007387 */ /* 0x000fe20000100800 */
[----:B------:R-:W-:-:S05]  /*ce00*/  PRMT R16, RZ, 0x7610, R16 ;  /* 0x00007610ff107816 */ /* 0x000fca0000000010 */
[----:B------:R-:W4:Y:S01]  /*ce10*/  LDC R74, c[0x0][0x3d8] ;  /* 0x0000f600ff4a7b82 */ /* 0x000f220000000800 */
[CC--:B--2---:R-:W-:Y:S01]  /*ce20*/  IADD3 R78, P3, PT, R69.reuse, R136.reuse, RZ ;  /* 0x00000088454e7210 */ /* 0x0c4fe20007f7e0ff */
[----:B------:R-:W-:Y:S03]  /*ce30*/  STL.64 [R1+0x708], R82 ;  /* 0x0007085201007387 */ /* 0x000fe60000100a00 */
[----:B------:R-:W-:Y:S02]  /*ce40*/  LEA.HI.X.SX32 R79, R69, R137, 0x1, P3 ;  /* 0x00000089454f7211 */ /* 0x000fe400018f0eff */
[----:B------:R-:W-:Y:S01]  /*ce50*/  PRMT R69, RZ, 0x7610, R69 ;  /* 0x00007610ff457816 */ /* 0x000fe20000000045 */
[----:B------:R-:W-:Y:S01]  /*ce60*/  STL [R1+0x1134], R34 ;  /* 0x0011342201007387 */ /* 0x000fe20000100800 */
[----:B------:R-:W2:Y:S03]  /*ce70*/  LDC R76, c[0x0][0x3d8] ;  /* 0x0000f600ff4c7b82 */ /* 0x000ea60000000800 */
[----:B------:R1:W-:Y:S04]  /*ce80*/  STL.64 [R1+0x700], R80 ;  /* 0x0007005001007387 */ /* 0x0003e80000100a00 */
[----:B------:R0:W4:Y:S01]  /*ce90*/  @P1 LDG.E.U8 R69, desc[UR18][R78.64] ;  /* 0x000000124e451981 */ /* 0x000122000c1e1100 */
[----:B-1----:R-:W-:-:S04]  /*cea0*/  IADD3 R80, P3, PT, R68, R136, RZ ;  /* 0x0000008844507210 */ /* 0x002fc80007f7e0ff */
[----:B------:R-:W-:Y:S01]  /*ceb0*/  LEA.HI.X.SX32 R81, R68, R137, 0x1, P3 ;  /* 0x0000008944517211 */ /* 0x000fe200018f0eff */
[----:B------:R-:W-:-:S04]  /*cec0*/  IMAD R68, R72, 0x23, RZ ;  /* 0x0000002348447824 */ /* 0x000fc800078e02ff */
[----:B------:R-:W4:Y:S01]  /*ced0*/  @P1 LDG.E.U8 R77, desc[UR18][R80.64] ;  /* 0x00000012504d1981 */ /* 0x000f22000c1e1100 */
[----:B------:R-:W-:-:S03]  /*cee0*/  IADD3 R72, P3, PT, R68, R136, RZ ;  /* 0x0000008844487210 */ /* 0x000fc60007f7e0ff */
[----:B------:R-:W-:Y:S04]  /*cef0*/  STL [R1+0x1138], R53 ;  /* 0x0011383501007387 */ /* 0x000fe80000100800 */
[----:B------:R0:W-:Y:S02]  /*cf00*/  STL.64 [R1+0x6e8], R78 ;  /* 0x0006e84e01007387 */ /* 0x0001e40000100a00 */
[----:B0-----:R-:W-:-:S04]  /*cf10*/  IADD3 R78, P4, PT, R71, R136, RZ ;  /* 0x00000088474e7210 */ /* 0x001fc80007f9e0ff */
[-C--:B------:R-:W-:Y:S01]  /*cf20*/  LEA.HI.X.SX32 R79, R71, R137.reuse, 0x1, P4 ;  /* 0x00000089474f7211 */ /* 0x080fe200020f0eff */
[----:B------:R-:W-:Y:S01]  /*cf30*/  IMAD R71, R73, 0x24, RZ ;  /* 0x0000002449477824 */ /* 0x000fe200078e02ff */
[----:B------:R-:W-:-:S03]  /*cf40*/  LEA.HI.X.SX32 R73, R68, R137, 0x1, P3 ;  /* 0x0000008944497211 */ /* 0x000fc600018f0eff */
[----:B------:R0:W4:Y:S04]  /*cf50*/  @P1 LDG.E.U8 R13, desc[UR18][R78.64] ;  /* 0x000000124e0d1981 */ /* 0x000128000c1e1100 */
[----:B------:R-:W4:Y:S01]  /*cf60*/  @P1 LDG.E.U8 R16, desc[UR18][R72.64] ;  /* 0x0000001248101981 */ /* 0x000f22000c1e1100 */
[----:B---3--:R-:W-:Y:S01]  /*cf70*/  IMAD R68, R75, 0x25, RZ ;  /* 0x000000254b447824 */ /* 0x008fe200078e02ff */
[----:B------:R-:W-:Y:S01]  /*cf80*/  PRMT R35, RZ, 0x7610, R35 ;  /* 0x00007610ff237816 */ /* 0x000fe20000000023 */
[----:B------:R-:W1:Y:S01]  /*cf90*/  LDC R75, c[0x0][0x3d8] ;  /* 0x0000f600ff4b7b82 */ /* 0x000e620000000800 */
[----:B------:R-:W-:Y:S04]  /*cfa0*/  STL.64 [R1+0x6e0], R80 ;  /* 0x0006e05001007387 */ /* 0x000fe80000100a00 */
[----:B------:R0:W-:Y:S01]  /*cfb0*/  STL.64 [R1+0x6d8], R78 ;  /* 0x0006d84e01007387 */ /* 0x0001e20000100a00 */
[----:B------:R-:W-:-:S02]  /*cfc0*/  IADD3 R82, P3, PT, R68, R136, RZ ;  /* 0x0000008844527210 */ /* 0x000fc40007f7e0ff */
[----:B0-----:R-:W-:-:S04]  /*cfd0*/  IADD3 R78, P4, PT, R71, R136, RZ ;  /* 0x00000088474e7210 */ /* 0x001fc80007f9e0ff */
[-C--:B------:R-:W-:Y:S01]  /*cfe0*/  LEA.HI.X.SX32 R79, R71, R137.reuse, 0x1, P4 ;  /* 0x00000089474f7211 */ /* 0x080fe200020f0eff */
[----:B--2---:R-:W-:Y:S01]  /*cff0*/  IMAD R71, R76, 0x29, RZ ;  /* 0x000000294c477824 */ /* 0x004fe200078e02ff */
[----:B------:R-:W-:Y:S01]  /*d000*/  LEA.HI.X.SX32 R83, R68, R137, 0x1, P3 ;  /* 0x0000008944537211 */ /* 0x000fe200018f0eff */
[----:B------:R-:W0:Y:S01]  /*d010*/  LDC R76, c[0x0][0x3d8] ;  /* 0x0000f600ff4c7b82 */ /* 0x000e220000000800 */
[----:B------:R-:W-:Y:S01]  /*d020*/  PRMT R54, RZ, 0x7610, R54 ;  /* 0x00007610ff367816 */ /* 0x000fe20000000036 */
[----:B------:R2:W3:Y:S05]  /*d030*/  @P1 LDG.E.U8 R35, desc[UR18][R78.64] ;  /* 0x000000124e231981 */ /* 0x0004ea000c1e1100 */
[----:B------:R-:W3:Y:S04]  /*d040*/  @P1 LDG.E.U8 R54, desc[UR18][R82.64] ;  /* 0x0000001252361981 */ /* 0x000ee8000c1e1100 */
[----:B----4-:R-:W-:Y:S04]  /*d050*/  STL [R1+0x113c], R13 ;  /* 0x00113c0d01007387 */ /* 0x010fe80000100800 */
[----:B------:R4:W-:Y:S04]  /*d060*/  STL [R1+0x578], R77 ;  /* 0x0005784d01007387 */ /* 0x0009e80000100800 */
[----:B------:R0:W-:Y:S04]  /*d070*/  STL.64 [R1+0x6d0], R72 ;  /* 0x0006d04801007387 */ /* 0x0001e80000100a00 */
[----:B------:R-:W-:Y:S01]  /*d080*/  STL [R1+0x1140], R16 ;  /* 0x0011401001007387 */ /* 0x000fe20000100800 */
[----:B----4-:R-:W4:Y:S01]  /*d090*/  LDC R77, c[0x0][0x3d8] ;  /* 0x0000f600ff4d7b82 */ /* 0x010f220000000800 */
[----:B0-----:R-:W-:-:S02]  /*d0a0*/  IMAD R72, R74, 0x28, RZ ;  /* 0x000000284a487824 */ /* 0x001fc400078e02ff */
[----:B------:R2:W-:Y:S05]  /*d0b0*/  STL.64 [R1+0x6c8], R78 ;  /* 0x0006c84e01007387 */ /* 0x0005ea0000100a00 */
[----:B------:R-:W0:Y:S01]  /*d0c0*/  LDC R73, c[0x0][0x3d8] ;  /* 0x0000f600ff497b82 */ /* 0x000e220000000800 */
[----:B------:R-:W-:-:S04]  /*d0d0*/  IADD3 R80, P4, PT, R72, R136, RZ ;  /* 0x0000008848507210 */ /* 0x000fc80007f9e0ff */
[----:B------:R-:W-:-:S03]  /*d0e0*/  LEA.HI.X.SX32 R81, R72, R137, 0x1, P4 ;  /* 0x0000008948517211 */ /* 0x000fc600020f0eff */
[----:B------:R-:W0:Y:S01]  /*d0f0*/  LDC R74, c[0x0][0x3d8] ;  /* 0x0000f600ff4a7b82 */ /* 0x000e220000000800 */
[C---:B--2---:R-:W-:Y:S02]  /*d100*/  IADD3 R78, P3, PT, R71.reuse, R136, RZ ;  /* 0x00000088474e7210 */ /* 0x044fe40007f7e0ff */
[----:B------:R-:W-:Y:S02]  /*d110*/  PRMT R72, RZ, 0x7610, R72 ;  /* 0x00007610ff487816 */ /* 0x000fe40000000048 */
[----:B------:R-:W-:-:S05]  /*d120*/  LEA.HI.X.SX32 R79, R71, R137, 0x1, P3 ;  /* 0x00000089474f7211 */ /* 0x000fca00018f0eff */
[----:B------:R-:W2:Y:S01]  /*d130*/  @P1 LDG.E.U8 R72, desc[UR18][R78.64] ;  /* 0x000000124e481981 */ /* 0x000ea2000c1e1100 */
[----:B------:R-:W-:Y:S01]  /*d140*/  PRMT R68, RZ, 0x7610, R68 ;  /* 0x00007610ff447816 */ /* 0x000fe20000000044 */
[----:B----4-:R-:W-:Y:S02]  /*d150*/  IMAD R71, R77, 0x2a, RZ ;  /* 0x0000002a4d477824 */ /* 0x010fe400078e02ff */
[----:B---3--:R-:W-:Y:S01]  /*d160*/  STL [R1+0x1144], R35 ;  /* 0x0011442301007387 */ /* 0x008fe20000100800 */
[----:B------:R-:W-:Y:S01]  /*d170*/  PRMT R134, RZ, 0x7610, R134 ;  /* 0x00007610ff867816 */ /* 0x000fe20000000086 */
[----:B------:R-:W3:Y:S02]  /*d180*/  LDC R77, c[0x0][0x3d8] ;  /* 0x0000f600ff4d7b82 */ /* 0x000ee40000000800 */
[----:B------:R-:W-:Y:S04]  /*d190*/  STL.64 [R1+0x6c0], R82 ;  /* 0x0006c05201007387 */ /* 0x000fe80000100a00 */
[----:B------:R-:W-:Y:S04]  /*d1a0*/  STL [R1+0x1148], R54 ;  /* 0x0011483601007387 */ /* 0x000fe80000100800 */
[----:B------:R4:W-:Y:S04]  /*d1b0*/  STL.64 [R1+0x6a8], R80 ;  /* 0x0006a85001007387 */ /* 0x0009e80000100a00 */
[----:B------:R-:W-:Y:S04]  /*d1c0*/  STL.64 [R1+0x6a0], R78 ;  /* 0x0006a04e01007387 */ /* 0x000fe80000100a00 */
[----:B------:R4:W3:Y:S01]  /*d1d0*/  @P1 LDG.E.U8 R68, desc[UR18][R80.64] ;  /* 0x0000001250441981 */ /* 0x0008e2000c1e1100 */
[----:B------:R-:W-:-:S02]  /*d1e0*/  PRMT R17, RZ, 0x7610, R17 ;  /* 0x00007610ff117816 */ /* 0x000fc40000000011 */
[----:B----4-:R-:W-:-:S04]  /*d1f0*/  IADD3 R80, P3, PT, R71, R136, RZ ;  /* 0x0000008847507210 */ /* 0x010fc80007f7e0ff */
[----:B------:R-:W-:Y:S01]  /*d200*/  LEA.HI.X.SX32 R81, R71, R137, 0x1, P3 ;  /* 0x0000008947517211 */ /* 0x000fe200018f0eff */
[----:B0-----:R-:W-:Y:S01]  /*d210*/  IMAD R71, R74, 0x2c, RZ ;  /* 0x0000002c4a477824 */ /* 0x001fe200078e02ff */
[----:B------:R-:W-:-:S03]  /*d220*/  PRMT R36, RZ, 0x7610, R36 ;  /* 0x00007610ff247816 */ /* 0x000fc60000000024 */
[----:B------:R0:W4:Y:S01]  /*d230*/  @P1 LDG.E.U8 R134, desc[UR18][R80.64] ;  /* 0x0000001250861981 */ /* 0x000122000c1e1100 */
[----:B------:R-:W-:-:S04]  /*d240*/  IADD3 R82, P3, PT, R71, R136, RZ ;  /* 0x0000008847527210 */ /* 0x000fc80007f7e0ff */
[----:B------:R-:W-:-:S05]  /*d250*/  LEA.HI.X.SX32 R83, R71, R137, 0x1, P3 ;  /* 0x0000008947537211 */ /* 0x000fca00018f0eff */
[----:B------:R-:W3:Y:S04]  /*d260*/  @P1 LDG.E.U8 R36, desc[UR18][R82.64] ;  /* 0x0000001252241981 */ /* 0x000ee8000c1e1100 */
[----:B--2---:R2:W-:Y:S02]  /*d270*/  STL [R1+0x534], R72 ;  /* 0x0005344801007387 */ /* 0x0045e40000100800 */
[----:B--2---:R-:W-:Y:S02]  /*d280*/  IMAD R72, R73, 0x2b, RZ ;  /* 0x0000002b49487824 */ /* 0x004fe400078e02ff */
[----:B------:R-:W2:Y:S03]  /*d290*/  LDC R73, c[0x0][0x3d8] ;  /* 0x0000f600ff497b82 */ /* 0x000ea60000000800 */
[----:B------:R-:W-:-:S04]  /*d2a0*/  IADD3 R78, P4, PT, R72, R136, RZ ;  /* 0x00000088484e7210 */ /* 0x000fc80007f9e0ff */
[----:B------:R-:W-:-:S05]  /*d2b0*/  LEA.HI.X.SX32 R79, R72, R137, 0x1, P4 ;  /* 0x00000089484f7211 */ /* 0x000fca00020f0eff */
[----:B------:R0:W3:Y:S01]  /*d2c0*/  @P1 LDG.E.U8 R17, desc[UR18][R78.64] ;  /* 0x000000124e111981 */ /* 0x0000e2000c1e1100 */
[----:B-1----:R-:W-:Y:S02]  /*d2d0*/  IMAD R72, R75, 0x2d, RZ ;  /* 0x0000002d4b487824 */ /* 0x002fe400078e02ff */
[----:B------:R-:W-:Y:S01]  /*d2e0*/  IMAD R71, R76, 0x30, RZ ;  /* 0x000000304c477824 */ /* 0x000fe200078e02ff */
[----:B------:R0:W-:Y:S01]  /*d2f0*/  STL.64 [R1+0x698], R80 ;  /* 0x0006985001007387 */ /* 0x0001e20000100a00 */
[----:B------:R-:W-:Y:S01]  /*d300*/  PRMT R55, RZ, 0x7610, R55 ;  /* 0x00007610ff377816 */ /* 0x000fe20000000037 */
[----:B------:R-:W1:Y:S01]  /*d310*/  LDC R75, c[0x0][0x3d8] ;  /* 0x0000f600ff4b7b82 */ /* 0x000e620000000800 */
[----:B--2---:R-:W-:Y:S01]  /*d320*/  IMAD R73, R73, 0x31, RZ ;  /* 0x0000003149497824 */ /* 0x004fe200078e02ff */
[----:B------:R-:W-:-:S06]  /*d330*/  PRMT R54, RZ, 0x7610, R54 ;  /* 0x00007610ff367816 */ /* 0x000fcc0000000036 */
[----:B------:R-:W2:Y:S01]  /*d340*/  LDC R76, c[0x0][0x3d8] ;  /* 0x0000f600ff4c7b82 */ /* 0x000ea20000000800 */
[CC--:B0-----:R-:W-:Y:S01]  /*d350*/  IADD3 R80, P4, PT, R72.reuse, R136.reuse, RZ ;  /* 0x0000008848507210 */ /* 0x0c1fe20007f9e0ff */
[----:B----4-:R-:W-:Y:S03]  /*d360*/  STL [R1+0x114c], R134 ;  /* 0x00114c8601007387 */ /* 0x010fe60000100800 */
[-C--:B------:R-:W-:Y:S01]  /*d370*/  LEA.HI.X.SX32 R81, R72, R137.reuse, 0x1, P4 ;  /* 0x0000008948517211 */ /* 0x080fe200020f0eff */
[----:B------:R0:W-:Y:S01]  /*d380*/  STL.64 [R1+0x690], R78 ;  /* 0x0006904e01007387 */ /* 0x0001e20000100a00 */
[----:B------:R-:W-:Y:S01]  /*d390*/  IADD3 R84, P3, PT, R71, R136, RZ ;  /* 0x0000008847547210 */ /* 0x000fe20007f7e0ff */
[----:B---3--:R-:W-:Y:S02]  /*d3a0*/  IMAD R72, R77, 0x32, RZ ;  /* 0x000000324d487824 */ /* 0x008fe400078e02ff */
[----:B------:R3:W4:Y:S01]  /*d3b0*/  @P1 LDG.E.U8 R55, desc[UR18][R80.64] ;  /* 0x0000001250371981 */ /* 0x000722000c1e1100 */
[----:B------:R-:W-:Y:S01]  /*d3c0*/  LEA.HI.X.SX32 R85, R71, R137, 0x1, P3 ;  /* 0x0000008947557211 */ /* 0x000fe200018f0eff */
[----:B------:R-:W1:Y:S01]  /*d3d0*/  LDC R77, c[0x0][0x3d8] ;  /* 0x0000f600ff4d7b82 */ /* 0x000e620000000800 */
[----:B------:R-:W-:-:S07]  /*d3e0*/  PRMT R50, RZ, 0x7610, R50 ;  /* 0x00007610ff327816 */ /* 0x000fce0000000032 */
[----:B0-----:R-:W0:Y:S08]  /*d3f0*/  LDC R78, c[0x0][0x3d8] ;  /* 0x0000f600ff4e7b82 */ /* 0x001e300000000800 */
[----:B------:R-:W0:Y:S01]  /*d400*/  LDC R79, c[0x0][0x3d8] ;  /* 0x0000f600ff4f7b82 */ /* 0x000e220000000800 */
[----:B------:R-:W-:Y:S04]  /*d410*/  STL [R1+0x1150], R17 ;  /* 0x0011501101007387 */ /* 0x000fe80000100800 */
[----:B------:R0:W-:Y:S04]  /*d420*/  STL.64 [R1+0x688], R82 ;  /* 0x0006885201007387 */ /* 0x0001e80000100a00 */
[----:B------:R-:W-:Y:S04]  /*d430*/  STL [R1+0x1154], R36 ;  /* 0x0011542401007387 */ /* 0x000fe80000100800 */
[----:B------:R3:W-:Y:S01]  /*d440*/  STL.64 [R1+0x680], R80 ;  /* 0x0006805001007387 */ /* 0x0007e20000100a00 */
[----:B0-----:R-:W-:-:S04]  /*d450*/  IADD3 R82, P4, PT, R73, R136, RZ ;  /* 0x0000008849527210 */ /* 0x001fc80007f9e0ff */
[----:B------:R-:W-:Y:S02]  /*d460*/  LEA.HI.X.SX32 R83, R73, R137, 0x1, P4 ;  /* 0x0000008949537211 */ /* 0x000fe400020f0eff */
[----:B---3--:R-:W-:-:S03]  /*d470*/  IADD3 R80, P3, PT, R72, R136, RZ ;  /* 0x0000008848507210 */ /* 0x008fc60007f7e0ff */
[----:B------:R0:W3:Y:S01]  /*d480*/  @P1 LDG.E.U8 R54, desc[UR18][R82.64] ;  /* 0x0000001252361981 */ /* 0x0000e2000c1e1100 */
[----:B------:R-:W-:-:S05]  /*d490*/  LEA.HI.X.SX32 R81, R72, R137, 0x1, P3 ;  /* 0x0000008948517211 */ /* 0x000fca00018f0eff */
[----:B------:R-:W3:Y:S01]  /*d4a0*/  @P1 LDG.E.U8 R50, desc[UR18][R80.64] ;  /* 0x0000001250321981 */ /* 0x000ee2000c1e1100 */
[----:B------:R-:W-:Y:S02]  /*d4b0*/  IMAD R71, R78, 0x33, RZ ;  /* 0x000000334e477824 */ /* 0x000fe400078e02ff */
[----:B-1----:R-:W-:Y:S01]  /*d4c0*/  IMAD R72, R75, 0x34, RZ ;  /* 0x000000344b487824 */ /* 0x002fe200078e02ff */
[----:B------:R-:W1:Y:S01]  /*d4d0*/  LDC R78, c[0x0][0x3d8] ;  /* 0x0000f600ff4e7b82 */ /* 0x000e620000000800 */
[----:B----4-:R-:W-:Y:S04]  /*d4e0*/  STL [R1+0x1158], R55 ;  /* 0x0011583701007387 */ /* 0x010fe80000100800 */
[----:B------:R-:W-:Y:S03]  /*d4f0*/  STL.64 [R1+0x668], R84 ;  /* 0x0006685401007387 */ /* 0x000fe60000100a00 */
[----:B------:R-:W4:Y:S01]  /*d500*/  LDC R75, c[0x0][0x3d8] ;  /* 0x0000f600ff4b7b82 */ /* 0x000f220000000800 */
[----:B------:R0:W-:Y:S01]  /*d510*/  STL.64 [R1+0x660], R82 ;  /* 0x0006605201007387 */ /* 0x0001e20000100a00 */
[----:B------:R-:W-:-:S02]  /*d520*/  PRMT R18, RZ, 0x7610, R18 ;  /* 0x00007610ff127816 */ /* 0x000fc40000000012 */
[----:B------:R-:W-:Y:S02]  /*d530*/  PRMT R37, RZ, 0x7610, R37 ;  /* 0x00007610ff257816 */ /* 0x000fe40000000025 */
[----:B0-----:R-:W-:-:S04]  /*d540*/  IADD3 R82, P3, PT, R71, R136, RZ ;  /* 0x0000008847527210 */ /* 0x001fc80007f7e0ff */
[----:B------:R-:W-:Y:S01]  /*d550*/  LEA.HI.X.SX32 R83, R71, R137, 0x1, P3 ;  /* 0x0000008947537211 */ /* 0x000fe200018f0eff */
[----:B--2---:R-:W-:Y:S02]  /*d560*/  IMAD R71, R76, 0x35, RZ ;  /* 0x000000354c477824 */ /* 0x004fe400078e02ff */
[----:B------:R-:W0:Y:S02]  /*d570*/  LDC R76, c[0x0][0x3d8] ;  /* 0x0000f600ff4c7b82 */ /* 0x000e240000000800 */
[----:B------:R2:W2:Y:S01]  /*d580*/  @P1 LDG.E.U8 R18, desc[UR18][R82.64] ;  /* 0x0000001252121981 */ /* 0x0004a2000c1e1100 */
[----:B------:R-:W-:Y:S02]  /*d590*/  PRMT R74, RZ, 0x7610, R74 ;  /* 0x00007610ff4a7816 */ /* 0x000fe4000000004a */
[----:B------:R-:W-:Y:S01]  /*d5a0*/  PRMT R56, RZ, 0x7610, R56 ;  /* 0x00007610ff387816 */ /* 0x000fe20000000038 */
[----:B----4-:R-:W-:-:S03]  /*d5b0*/  IMAD R75, R75, 0x3a, RZ ;  /* 0x0000003a4b4b7824 */ /* 0x010fc600078e02ff */
[----:B------:R-:W4:Y:S01]  /*d5c0*/  @P1 LDG.E.U8 R74, desc[UR18][R84.64] ;  /* 0x00000012544a1981 */ /* 0x000f22000c1e1100 */
[----:B------:R-:W-:Y:S02]  /*d5d0*/  PRMT R31, RZ, 0x7610, R31 ;  /* 0x00007610ff1f7816 */ /* 0x000fe4000000001f */
[----:B------:R-:W-:Y:S02]  /*d5e0*/  PRMT R19, RZ, 0x7610, R19 ;  /* 0x00007610ff137816 */ /* 0x000fe40000000013 */
[----:B------:R-:W-:Y:S01]  /*d5f0*/  PRMT R57, RZ, 0x7610, R57 ;  /* 0x00007610ff397816 */ /* 0x000fe20000000039 */
[----:B---3--:R-:W-:Y:S04]  /*d600*/  STL [R1+0x115c], R54 ;  /* 0x00115c3601007387 */ /* 0x008fe80000100800 */
[----:B------:R3:W-:Y:S04]  /*d610*/  STL.64 [R1+0x658], R80 ;  /* 0x0006585001007387 */ /* 0x0007e80000100a00 */
[----:B------:R-:W-:Y:S04]  /*d620*/  STL [R1+0x1160], R50 ;  /* 0x0011603201007387 */ /* 0x000fe80000100800 */
[----:B------:R2:W-:Y:S01]  /*d630*/  STL.64 [R1+0x650], R82 ;  /* 0x0006505201007387 */ /* 0x0005e20000100a00 */
[----:B---3--:R-:W-:-:S04]  /*d640*/  IADD3 R80, P4, PT, R72, R136, RZ ;  /* 0x0000008848507210 */ /* 0x008fc80007f9e0ff */
[-C--:B------:R-:W-:Y:S01]  /*d650*/  LEA.HI.X.SX32 R81, R72, R137.reuse, 0x1, P4 ;  /* 0x0000008948517211 */ /* 0x080fe200020f0eff */
[----:B------:R-:W-:Y:S02]  /*d660*/  IMAD R72, R79, 0x38, RZ ;  /* 0x000000384f487824 */ /* 0x000fe400078e02ff */
[----:B------:R-:W3:Y:S01]  /*d670*/  LDC R79, c[0x0][0x3d8] ;  /* 0x0000f600ff4f7b82 */ /* 0x000ee20000000800 */
[CC--:B--2---:R-:W-:Y:S01]  /*d680*/  IADD3 R82, P3, PT, R71.reuse, R136.reuse, RZ ;  /* 0x0000008847527210 */ /* 0x0c4fe20007f7e0ff */
[----:B------:R2:W-:Y:S03]  /*d690*/  STL.64 [R1+0x648], R80 ;  /* 0x0006485001007387 */ /* 0x0005e60000100a00 */
[----:B------:R-:W-:Y:S01]  /*d6a0*/  LEA.HI.X.SX32 R83, R71, R137, 0x1, P3 ;  /* 0x0000008947537211 */ /* 0x000fe200018f0eff */
[----:B------:R2:W4:Y:S01]  /*d6b0*/  @P1 LDG.E.U8 R37, desc[UR18][R80.64] ;  /* 0x0000001250251981 */ /* 0x000522000c1e1100 */
[----:B------:R-:W-:Y:S01]  /*d6c0*/  IMAD R71, R77, 0x39, RZ ;  /* 0x000000394d477824 */ /* 0x000fe200078e02ff */
[----:B------:R-:W-:Y:S01]  /*d6d0*/  PRMT R73, RZ, 0x7610, R73 ;  /* 0x00007610ff497816 */ /* 0x000fe20000000049 */
[----:B------:R-:W3:Y:S01]  /*d6e0*/  LDC R77, c[0x0][0x3d8] ;  /* 0x0000f600ff4d7b82 */ /* 0x000ee20000000800 */
[----:B------:R0:W4:Y:S01]  /*d6f0*/  @P1 LDG.E.U8 R56, desc[UR18][R82.64] ;  /* 0x0000001252381981 */ /* 0x000122000c1e1100 */
[----:B--2---:R-:W-:-:S02]  /*d700*/  IADD3 R80, P4, PT, R72, R136, RZ ;  /* 0x0000008848507210 */ /* 0x004fc40007f9e0ff */
[CC--:B------:R-:W-:Y:S02]  /*d710*/  IADD3 R88, P3, PT, R71.reuse, R136.reuse, RZ ;  /* 0x0000008847587210 */ /* 0x0c0fe40007f7e0ff */
[-C--:B------:R-:W-:Y:S01]  /*d720*/  LEA.HI.X.SX32 R81, R72, R137.reuse, 0x1, P4 ;  /* 0x0000008948517211 */ /* 0x080fe200020f0eff */
[----:B-1----:R-:W-:Y:S01]  /*d730*/  IMAD R72, R78, 0x3b, RZ ;  /* 0x0000003b4e487824 */ /* 0x002fe200078e02ff */
[----:B------:R0:W-:Y:S01]  /*d740*/  STL.64 [R1+0x640], R82 ;  /* 0x0006405201007387 */ /* 0x0001e20000100a00 */
[-C--:B------:R-:W-:Y:S01]  /*d750*/  LEA.HI.X.SX32 R89, R71, R137.reuse, 0x1, P3 ;  /* 0x0000008947597211 */ /* 0x080fe200018f0eff */
[----:B------:R-:W1:Y:S01]  /*d760*/  LDC R78, c[0x0][0x3d8] ;  /* 0x0000f600ff4e7b82 */ /* 0x000e620000000800 */
[CC--:B------:R-:W-:Y:S01]  /*d770*/  IADD3 R84, P4, PT, R75.reuse, R136.reuse, RZ ;  /* 0x000000884b547210 */ /* 0x0c0fe20007f9e0ff */
[----:B------:R2:W-:Y:S03]  /*d780*/  STL.64 [R1+0x628], R80 ;  /* 0x0006285001007387 */ /* 0x0005e60000100a00 */
[----:B------:R-:W-:Y:S01]  /*d790*/  LEA.HI.X.SX32 R85, R75, R137, 0x1, P4 ;  /* 0x000000894b557211 */ /* 0x000fe200020f0eff */
[----:B------:R2:W4:Y:S01]  /*d7a0*/  @P1 LDG.E.U8 R73, desc[UR18][R80.64] ;  /* 0x0000001250491981 */ /* 0x000522000c1e1100 */
[----:B0-----:R-:W-:-:S03]  /*d7b0*/  IADD3 R82, P3, PT, R72, R136, RZ ;  /* 0x0000008848527210 */ /* 0x001fc60007f7e0ff */
[----:B------:R-:W-:Y:S01]  /*d7c0*/  STL.64 [R1+0x620], R88 ;  /* 0x0006205801007387 */ /* 0x000fe20000100a00 */
[----:B------:R-:W-:Y:S01]  /*d7d0*/  LEA.HI.X.SX32 R83, R72, R137, 0x1, P3 ;  /* 0x0000008948537211 */ /* 0x000fe200018f0eff */
[----:B------:R-:W-:Y:S02]  /*d7e0*/  IMAD R72, R76, 0x3d, RZ ;  /* 0x0000003d4c487824 */ /* 0x000fe400078e02ff */
[----:B------:R0:W-:Y:S01]  /*d7f0*/  STL.64 [R1+0x618], R84 ;  /* 0x0006185401007387 */ /* 0x0001e20000100a00 */
[----:B--2---:R-:W2:Y:S03]  /*d800*/  LDC R80, c[0x0][0x3d8] ;  /* 0x0000f600ff507b82 */ /* 0x004ea60000000800 */
[----:B------:R0:W4:Y:S04]  /*d810*/  @P1 LDG.E.U8 R31, desc[UR18][R84.64] ;  /* 0x00000012541f1981 */ /* 0x000128000c1e1100 */
[----:B------:R1:W4:Y:S01]  /*d820*/  @P1 LDG.E.U8 R19, desc[UR18][R82.64] ;  /* 0x0000001252131981 */ /* 0x000322000c1e1100 */
[----:B---3--:R-:W-:Y:S01]  /*d830*/  IMAD R71, R79, 0x3c, RZ ;  /* 0x0000003c4f477824 */ /* 0x008fe200078e02ff */
[----:B------:R-:W3:Y:S01]  /*d840*/  LDC R76, c[0x0][0x3d8] ;  /* 0x0000f600ff4c7b82 */ /* 0x000ee20000000800 */
[----:B0-----:R-:W-:-:S04]  /*d850*/  IADD3 R84, P4, PT, R72, R136, RZ ;  /* 0x0000008848547210 */ /* 0x001fc80007f9e0ff */
[----:B------:R-:W-:-:S03]  /*d860*/  LEA.HI.X.SX32 R85, R72, R137, 0x1, P4 ;  /* 0x0000008948557211 */ /* 0x000fc600020f0eff */
[----:B------:R-:W0:Y:S02]  /*d870*/  LDC R79, c[0x0][0x3d8] ;  /* 0x0000f600ff4f7b82 */ /* 0x000e240000000800 */
[----:B------:R-:W4:Y:S04]  /*d880*/  @P1 LDG.E.U8 R57, desc[UR18][R84.64] ;  /* 0x0000001254391981 */ /* 0x000f28000c1e1100 */
[----:B------:R1:W-:Y:S01]  /*d890*/  STL.64 [R1+0x610], R82 ;  /* 0x0006105201007387 */ /* 0x0003e20000100a00 */
[----:B------:R-:W-:Y:S01]  /*d8a0*/  PRMT R38, RZ, 0x7610, R38 ;  /* 0x00007610ff267816 */ /* 0x000fe20000000026 */
[----:B--2---:R-:W-:Y:S01]  /*d8b0*/  IMAD R75, R80, 0x41, RZ ;  /* 0x00000041504b7824 */ /* 0x004fe200078e02ff */
[----:B------:R-:W2:Y:S01]  /*d8c0*/  LDC R81, c[0x0][0x3d8] ;  /* 0x0000f600ff517b82 */ /* 0x000ea20000000800 */
[----:B------:R-:W-:-:S07]  /*d8d0*/  PRMT R72, RZ, 0x7610, R72 ;  /* 0x00007610ff487816 */ /* 0x000fce0000000048 */
[----:B------:R-:W0:Y:S01]  /*d8e0*/  LDC R80, c[0x0][0x3d8] ;  /* 0x0000f600ff507b82 */ /* 0x000e220000000800 */
[----:B-1----:R-:W-:-:S04]  /*d8f0*/  IADD3 R82, P3, PT, R71, R136, RZ ;  /* 0x0000008847527210 */ /* 0x002fc80007f7e0ff */
[----:B------:R-:W-:Y:S01]  /*d900*/  LEA.HI.X.SX32 R83, R71, R137, 0x1, P3 ;  /* 0x0000008947537211 */ /* 0x000fe200018f0eff */
[----:B------:R-:W-:Y:S02]  /*d910*/  IMAD.SHL.U32 R71, R77, 0x40, RZ ;  /* 0x000000404d477824 */ /* 0x000fe400078e00ff */
[----:B------:R-:W1:Y:S02]  /*d920*/  LDC R77, c[0x0][0x3d8] ;  /* 0x0000f600ff4d7b82 */ /* 0x000e640000000800 */
[----:B------:R0:W2:Y:S01]  /*d930*/  @P1 LDG.E.U8 R38, desc[UR18][R82.64] ;  /* 0x0000001252261981 */ /* 0x0000a2000c1e1100 */
[----:B------:R-:W-:Y:S01]  /*d940*/  PRMT R16, RZ, 0x7610, R16 ;  /* 0x00007610ff107816 */ /* 0x000fe20000000010 */
[----:B---3--:R-:W-:Y:S01]  /*d950*/  IMAD R76, R76, 0x43, RZ ;  /* 0x000000434c4c7824 */ /* 0x008fe200078e02ff */
        /* <DEDUP_REMOVED lines=19> */
[----:B------:R-:W3:Y:S01]  /*da90*/  @P1 LDG.E.U8 R35, desc[UR18][R88.64] ;  /* 0x0000001258231981 */ /* 0x000ee2000c1e1100 */
        /* <DEDUP_REMOVED lines=11> */
[----:B------:R-:W-:Y:S01]  /*db50*/  PRMT R50, RZ, 0x7610, R50 ;  /* 0x00007610ff327816 */ /* 0x000fe20000000032 */
[----:B----4-:R-:W-:Y:S04]  /*db60*/  STL.64 [R1+0x1168], R18 ;  /* 0x0011681201007387 */ /* 0x010fe80000100a00 */
[----:B------:R0:W-:Y:S04]  /*db70*/  STL.64 [R1+0x608], R82 ;  /* 0x0006085201007387 */ /* 0x0001e80000100a00 */
[----:B------:R-:W-:Y:S01]  /*db80*/  STL.64 [R1+0x600], R84 ;  /* 0x0006005401007387 */ /* 0x000fe20000100a00 */
[----:B0-----:R-:W-:-:S02]  /*db90*/  IADD3 R82, P3, PT, R71, R136, RZ ;  /* 0x0000008847527210 */ /* 0x001fc40007f7e0ff */
[-C--:B------:R-:W-:Y:S02]  /*dba0*/  IADD3 R18, P4, PT, R75, R136.reuse, RZ ;  /* 0x000000884b127210 */ /* 0x080fe40007f9e0ff */
[-C--:B------:R-:W-:Y:S01]  /*dbb0*/  LEA.HI.X.SX32 R83, R71, R137.reuse, 0x1, P3 ;  /* 0x0000008947537211 */ /* 0x080fe200018f0eff */
[----:B------:R-:W-:Y:S02]  /*dbc0*/  IMAD R71, R78, 0x42, RZ ;  /* 0x000000424e477824 */ /* 0x000fe400078e02ff */
[----:B------:R-:W0:Y:S01]  /*dbd0*/  LDC R78, c[0x0][0x3d8] ;  /* 0x0000f600ff4e7b82 */ /* 0x000e220000000800 */
[----:B------:R4:W-:Y:S01]  /*dbe0*/  STL.64 [R1+0x1170], R56 ;  /* 0x0011703801007387 */ /* 0x0009e20000100a00 */
[----:B------:R-:W-:Y:S01]  /*dbf0*/  LEA.HI.X.SX32 R19, R75, R137, 0x1, P4 ;  /* 0x000000894b137211 */ /* 0x000fe200020f0eff */
[----:B------:R-:W-:Y:S02]  /*dc00*/  IMAD R75, R79, 0x44, RZ ;  /* 0x000000444f4b7824 */ /* 0x000fe400078e02ff */
[----:B------:R1:W-:Y:S03]  /*dc10*/  STL.64 [R1+0x5e8], R82 ;  /* 0x0005e85201007387 */ /* 0x0003e60000100a00 */
[----:B------:R-:W0:Y:S01]  /*dc20*/  LDC R79, c[0x0][0x3d8] ;  /* 0x0000f600ff4f7b82 */ /* 0x000e220000000800 */
[----:B------:R1:W3:Y:S04]  /*dc30*/  @P1 LDG.E.U8 R72, desc[UR18][R82.64] ;  /* 0x0000001252481981 */ /* 0x0002e8000c1e1100 */
[----:B------:R1:W-:Y:S01]  /*dc40*/  STL.64 [R1+0x5e0], R18 ;  /* 0x0005e01201007387 */ /* 0x0003e20000100a00 */
[----:B----4-:R-:W-:-:S03]  /*dc50*/  IADD3 R56, P4, PT, R76, R136, RZ ;  /* 0x000000884c387210 */ /* 0x010fc60007f9e0ff */
[----:B------:R4:W3:Y:S01]  /*dc60*/  @P1 LDG.E.U8 R16, desc[UR18][R18.64] ;  /* 0x0000001212101981 */ /* 0x0008e2000c1e1100 */
[----:B-1----:R-:W-:-:S04]  /*dc70*/  IADD3 R82, P3, PT, R71, R136, RZ ;  /* 0x0000008847527210 */ /* 0x002fc80007f7e0ff */
[-C--:B------:R-:W-:Y:S02]  /*dc80*/  LEA.HI.X.SX32 R83, R71, R137.reuse, 0x1, P3 ;  /* 0x0000008947537211 */ /* 0x080fe400018f0eff */
[-C--:B----4-:R-:W-:Y:S02]  /*dc90*/  IADD3 R18, P3, PT, R75, R136.reuse, RZ ;  /* 0x000000884b127210 */ /* 0x090fe40007f7e0ff */
[-C--:B------:R-:W-:Y:S01]  /*dca0*/  LEA.HI.X.SX32 R57, R76, R137.reuse, 0x1, P4 ;  /* 0x000000894c397211 */ /* 0x080fe200020f0eff */
[----:B------:R-:W-:Y:S01]  /*dcb0*/  IMAD R76, R77, 0x48, RZ ;  /* 0x000000484d4c7824 */ /* 0x000fe200078e02ff */
[----:B------:R-:W-:Y:S01]  /*dcc0*/  LEA.HI.X.SX32 R19, R75, R137, 0x1, P3 ;  /* 0x000000894b137211 */ /* 0x000fe200018f0eff */
[----:B------:R-:W-:Y:S01]  /*dcd0*/  IMAD R75, R80, 0x45, RZ ;  /* 0x00000045504b7824 */ /* 0x000fe200078e02ff */
[----:B------:R-:W1:Y:S01]  /*dce0*/  LDC R77, c[0x0][0x3d8] ;  /* 0x0000f600ff4d7b82 */ /* 0x000e620000000800 */
[----:B------:R-:W-:Y:S04]  /*dcf0*/  STL.64 [R1+0x5d8], R82 ;  /* 0x0005d85201007387 */ /* 0x000fe80000100a00 */
[----:B------:R4:W-:Y:S03]  /*dd00*/  STL.64 [R1+0x5d0], R56 ;  /* 0x0005d03801007387 */ /* 0x0009e60000100a00 */
[----:B------:R-:W1:Y:S01]  /*dd10*/  LDC R80, c[0x0][0x3d8] ;  /* 0x0000f600ff507b82 */ /* 0x000e620000000800 */
[----:B------:R4:W3:Y:S04]  /*dd20*/  @P1 LDG.E.U8 R20, desc[UR18][R56.64] ;  /* 0x0000001238141981 */ /* 0x0008e8000c1e1100 */
[----:B------:R0:W-:Y:S04]  /*dd30*/  STL.64 [R1+0x5c8], R18 ;  /* 0x0005c81201007387 */ /* 0x0001e80000100a00 */
[----:B------:R0:W3:Y:S01]  /*dd40*/  @P1 LDG.E.U8 R39, desc[UR18][R18.64] ;  /* 0x0000001212271981 */ /* 0x0000e2000c1e1100 */
[----:B----4-:R-:W-:-:S02]  /*dd50*/  IADD3 R56, P3, PT, R75, R136, RZ ;  /* 0x000000884b387210 */ /* 0x010fc40007f7e0ff */
[----:B------:R-:W-:Y:S01]  /*dd60*/  PRMT R71, RZ, 0x7610, R71 ;  /* 0x00007610ff477816 */ /* 0x000fe20000000047 */
[----:B------:R-:W4:Y:S01]  /*dd70*/  @P1 LDG.E.U8 R12, desc[UR18][R82.64] ;  /* 0x00000012520c1981 */ /* 0x000f22000c1e1100 */
[-C--:B------:R-:W-:Y:S02]  /*dd80*/  LEA.HI.X.SX32 R57, R75, R137.reuse, 0x1, P3 ;  /* 0x000000894b397211 */ /* 0x080fe400018f0eff */
[-C--:B0-----:R-:W-:Y:S01]  /*dd90*/  IADD3 R18, P4, PT, R76, R136.reuse, RZ ;  /* 0x000000884c127210 */ /* 0x081fe20007f9e0ff */
[----:B------:R-:W-:Y:S02]  /*dda0*/  IMAD R75, R78, 0x49, RZ ;  /* 0x000000494e4b7824 */ /* 0x000fe400078e02ff */
[----:B------:R0:W3:Y:S01]  /*ddb0*/  @P1 LDG.E.U8 R58, desc[UR18][R56.64] ;  /* 0x00000012383a1981 */ /* 0x0000e2000c1e1100 */
[----:B------:R-:W1:Y:S01]  /*ddc0*/  LDC R78, c[0x0][0x3d8] ;  /* 0x0000f600ff4e7b82 */ /* 0x000e620000000800 */
[----:B------:R-:W-:Y:S01]  /*ddd0*/  LEA.HI.X.SX32 R19, R76, R137, 0x1, P4 ;  /* 0x000000894c137211 */ /* 0x000fe200020f0eff */
[----:B--2---:R-:W-:Y:S01]  /*dde0*/  IMAD R76, R81, 0x4a, RZ ;  /* 0x0000004a514c7824 */ /* 0x004fe200078e02ff */
[----:B------:R0:W-:Y:S04]  /*ddf0*/  STL.64 [R1+0x5c0], R56 ;  /* 0x0005c03801007387 */ /* 0x0001e80000100a00 */
[----:B------:R2:W3:Y:S01]  /*de00*/  @P1 LDG.E.U8 R71, desc[UR18][R18.64] ;  /* 0x0000001212471981 */ /* 0x0004e2000c1e1100 */
[----:B------:R-:W1:Y:S03]  /*de10*/  LDC R81, c[0x0][0x3d8] ;  /* 0x0000f600ff517b82 */ /* 0x000e660000000800 */
[----:B------:R2:W-:Y:S01]  /*de20*/  STL.64 [R1+0x5a8], R18 ;  /* 0x0005a81201007387 */ /* 0x0005e20000100a00 */
[----:B0-----:R-:W-:-:S04]  /*de30*/  IADD3 R56, P3, PT, R75, R136, RZ ;  /* 0x000000884b387210 */ /* 0x001fc80007f7e0ff */
[----:B------:R-:W0:Y:S01]  /*de40*/  LDC R82, c[0x0][0x3d8] ;  /* 0x0000f600ff527b82 */ /* 0x000e220000000800 */
[----:B------:R-:W-:Y:S01]  /*de50*/  LEA.HI.X.SX32 R57, R75, R137, 0x1, P3 ;  /* 0x000000894b397211 */ /* 0x000fe200018f0eff */
[----:B------:R-:W-:Y:S01]  /*de60*/  IMAD R75, R79, 0x4b, RZ ;  /* 0x0000004b4f4b7824 */ /* 0x000fe200078e02ff */
[----:B--2---:R-:W-:-:S05]  /*de70*/  IADD3 R18, P4, PT, R76, R136, RZ ;  /* 0x000000884c127210 */ /* 0x004fca0007f9e0ff */
[----:B------:R-:W2:Y:S01]  /*de80*/  LDC R79, c[0x0][0x3d8] ;  /* 0x0000f600ff4f7b82 */ /* 0x000ea20000000800 */
[----:B-1----:R-:W-:Y:S01]  /*de90*/  IMAD R77, R77, 0x4c, RZ ;  /* 0x0000004c4d4d7824 */ /* 0x002fe200078e02ff */
[CC--:B------:R-:W-:Y:S01]  /*dea0*/  IADD3 R84, P3, PT, R75.reuse, R136.reuse, RZ ;  /* 0x000000884b547210 */ /* 0x0c0fe20007f7e0ff */
[----:B------:R1:W3:Y:S01]  /*deb0*/  @P1 LDG.E.U8 R13, desc[UR18][R56.64] ;  /* 0x00000012380d1981 */ /* 0x0002e2000c1e1100 */
[-C--:B------:R-:W-:Y:S01]  /*dec0*/  LEA.HI.X.SX32 R19, R76, R137.reuse, 0x1, P4 ;  /* 0x000000894c137211 */ /* 0x080fe200020f0eff */
[----:B------:R-:W-:Y:S01]  /*ded0*/  IMAD R76, R80, 0x4d, RZ ;  /* 0x0000004d504c7824 */ /* 0x000fe200078e02ff */
[----:B------:R-:W-:Y:S01]  /*dee0*/  LEA.HI.X.SX32 R85, R75, R137, 0x1, P3 ;  /* 0x000000894b557211 */ /* 0x000fe200018f0eff */
[----:B------:R1:W-:Y:S01]  /*def0*/  STL.64 [R1+0x5a0], R56 ;  /* 0x0005a03801007387 */ /* 0x0003e20000100a00 */
[----:B------:R-:W0:Y:S03]  /*df00*/  LDC R80, c[0x0][0x3d8] ;  /* 0x0000f600ff507b82 */ /* 0x000e260000000800 */
[----:B------:R1:W-:Y:S04]  /*df10*/  STL.64 [R1+0x598], R18 ;  /* 0x0005981201007387 */ /* 0x0003e80000100a00 */
[----:B------:R1:W3:Y:S01]  /*df20*/  @P1 LDG.E.U8 R158, desc[UR18][R18.64] ;  /* 0x00000012129e1981 */ /* 0x0002e2000c1e1100 */
[----:B------:R-:W0:Y:S01]  /*df30*/  LDC R83, c[0x0][0x3d8] ;  /* 0x0000f600ff537b82 */ /* 0x000e220000000800 */
[-C--:B-1----:R-:W-:Y:S01]  /*df40*/  IADD3 R56, P4, PT, R77, R136.reuse, RZ ;  /* 0x000000884d387210 */ /* 0x082fe20007f9e0ff */
[----:B------:R-:W-:Y:S01]  /*df50*/  IMAD R75, R81, 0x50, RZ ;  /* 0x00000050514b7824 */ /* 0x000fe200078e02ff */
[----:B------:R-:W3:Y:S01]  /*df60*/  @P1 LDG.E.U8 R21, desc[UR18][R84.64] ;  /* 0x0000001254151981 */ /* 0x000ee2000c1e1100 */
[----:B------:R-:W-:-:S04]  /*df70*/  IADD3 R18, P3, PT, R76, R136, RZ ;  /* 0x000000884c127210 */ /* 0x000fc80007f7e0ff */
[----:B------:R-:W1:Y:S01]  /*df80*/  LDC R81, c[0x0][0x3d8] ;  /* 0x0000f600ff517b82 */ /* 0x000e620000000800 */
[-C--:B------:R-:W-:Y:S01]  /*df90*/  LEA.HI.X.SX32 R57, R77, R137.reuse, 0x1, P4 ;  /* 0x000000894d397211 */ /* 0x080fe200020f0eff */
[----:B------:R-:W-:Y:S01]  /*dfa0*/  IMAD R77, R78, 0x51, RZ ;  /* 0x000000514e4d7824 */ /* 0x000fe200078e02ff */
[----:B------:R-:W-:Y:S01]  /*dfb0*/  LEA.HI.X.SX32 R19, R76, R137, 0x1, P3 ;  /* 0x000000894c137211 */ /* 0x000fe200018f0eff */
[----:B------:R-:W-:Y:S04]  /*dfc0*/  STL.64 [R1+0x590], R84 ;  /* 0x0005905401007387 */ /* 0x000fe80000100a00 */
[----:B------:R-:W1:Y:S01]  /*dfd0*/  LDC R78, c[0x0][0x3d8] ;  /* 0x0000f600ff4e7b82 */ /* 0x000e620000000800 */
[----:B------:R2:W-:Y:S04]  /*dfe0*/  STL.64 [R1+0x588], R56 ;  /* 0x0005883801007387 */ /* 0x0005e80000100a00 */
[----:B------:R2:W3:Y:S04]  /*dff0*/  @P1 LDG.E.U8 R40, desc[UR18][R56.64] ;  /* 0x0000001238281981 */ /* 0x0004e8000c1e1100 */
[----:B------:R0:W-:Y:S04]  /*e000*/  STL.64 [R1+0x580], R18 ;  /* 0x0005801201007387 */ /* 0x0001e80000100a00 */
[----:B------:R0:W3:Y:S01]  /*e010*/  @P1 LDG.E.U8 R59, desc[UR18][R18.64] ;  /* 0x00000012123b1981 */ /* 0x0000e2000c1e1100 */
[----:B--2---:R-:W-:-:S02]  /*e020*/  IADD3 R56, P3, PT, R75, R136, RZ ;  /* 0x000000884b387210 */ /* 0x004fc40007f7e0ff */
[----:B------:R-:W-:Y:S02]  /*e030*/  PRMT R76, RZ, 0x7610, R76 ;  /* 0x00007610ff4c7816 */ /* 0x000fe4000000004c */
[-C--:B------:R-:W-:Y:S02]  /*e040*/  LEA.HI.X.SX32 R57, R75, R137.reuse, 0x1, P3 ;  /* 0x000000894b397211 */ /* 0x080fe400018f0eff */
[-C--:B0-----:R-:W-:Y:S01]  /*e050*/  IADD3 R18, P4, PT, R77, R136.reuse, RZ ;  /* 0x000000884d127210 */ /* 0x081fe20007f9e0ff */
[----:B------:R-:W-:Y:S02]  /*e060*/  IMAD R75, R79, 0x52, RZ ;  /* 0x000000524f4b7824 */ /* 0x000fe400078e02ff */
[----:B------:R0:W2:Y:S01]  /*e070*/  @P1 LDG.E.U8 R76, desc[UR18][R56.64] ;  /* 0x00000012384c1981 */ /* 0x0000a2000c1e1100 */
[----:B------:R-:W1:Y:S01]  /*e080*/  LDC R79, c[0x0][0x3d8] ;  /* 0x0000f600ff4f7b82 */ /* 0x000e620000000800 */
[----:B------:R-:W-:Y:S01]  /*e090*/  LEA.HI.X.SX32 R19, R77, R137, 0x1, P4 ;  /* 0x000000894d137211 */ /* 0x000fe200020f0eff */
[----:B------:R-:W-:Y:S01]  /*e0a0*/  IMAD R77, R82, 0x53, RZ ;  /* 0x00000053524d7824 */ /* 0x000fe200078e02ff */
[----:B------:R0:W-:Y:S04]  /*e0b0*/  STL.64 [R1+0x568], R56 ;  /* 0x0005683801007387 */ /* 0x0001e80000100a00 */
[----:B------:R1:W2:Y:S01]  /*e0c0*/  @P1 LDG.E.U8 R53, desc[UR18][R18.64] ;  /* 0x0000001212351981 */ /* 0x0002a2000c1e1100 */
[----:B------:R-:W1:Y:S03]  /*e0d0*/  LDC R82, c[0x0][0x3d8] ;  /* 0x0000f600ff527b82 */ /* 0x000e660000000800 */
[----:B------:R1:W-:Y:S01]  /*e0e0*/  STL.64 [R1+0x560], R18 ;  /* 0x0005601201007387 */ /* 0x0003e20000100a00 */
[----:B0-----:R-:W-:-:S04]  /*e0f0*/  IADD3 R56, P3, PT, R75, R136, RZ ;  /* 0x000000884b387210 */ /* 0x001fc80007f7e0ff */
[-C--:B------:R-:W-:Y:S01]  /*e100*/  LEA.HI.X.SX32 R57, R75, R137.reuse, 0x1, P3 ;  /* 0x000000894b397211 */ /* 0x080fe200018f0eff */
[----:B------:R-:W-:Y:S02]  /*e110*/  IMAD R75, R80, 0x54, RZ ;  /* 0x00000054504b7824 */ /* 0x000fe400078e02ff */
[----:B------:R-:W0:Y:S01]  /*e120*/  LDC R80, c[0x0][0x3d8] ;  /* 0x0000f600ff507b82 */ /* 0x000e220000000800 */
[-C--:B-1----:R-:W-:Y:S01]  /*e130*/  IADD3 R18, P4, PT, R77, R136.reuse, RZ ;  /* 0x000000884d127210 */ /* 0x082fe20007f9e0ff */
[----:B------:R-:W-:Y:S01]  /*e140*/  IMAD R78, R78, 0x55, RZ ;  /* 0x000000554e4e7824 */ /* 0x000fe200078e02ff */
[-C--:B------:R-:W-:Y:S01]  /*e150*/  IADD3 R84, P3, PT, R75, R136.reuse, RZ ;  /* 0x000000884b547210 */ /* 0x080fe20007f7e0ff */
[----:B------:R1:W2:Y:S01]  /*e160*/  @P1 LDG.E.U8 R159, desc[UR18][R56.64] ;  /* 0x00000012389f1981 */ /* 0x0002a2000c1e1100 */
[-C--:B------:R-:W-:Y:S01]  /*e170*/  LEA.HI.X.SX32 R19, R77, R137.reuse, 0x1, P4 ;  /* 0x000000894d137211 */ /* 0x080fe200020f0eff */
[----:B------:R-:W-:Y:S01]  /*e180*/  IMAD R77, R81, 0x58, RZ ;  /* 0x00000058514d7824 */ /* 0x000fe200078e02ff */
[----:B------:R-:W-:Y:S01]  /*e190*/  LEA.HI.X.SX32 R85, R75, R137, 0x1, P3 ;  /* 0x000000894b557211 */ /* 0x000fe200018f0eff */
[----:B------:R1:W-:Y:S01]  /*e1a0*/  STL.64 [R1+0x558], R56 ;  /* 0x0005583801007387 */ /* 0x0003e20000100a00 */
[----:B------:R-:W0:Y:S03]  /*e1b0*/  LDC R81, c[0x0][0x3d8] ;  /* 0x0000f600ff517b82 */ /* 0x000e260000000800 */
[----:B------:R1:W-:Y:S04]  /*e1c0*/  STL.64 [R1+0x550], R18 ;  /* 0x0005501201007387 */ /* 0x0003e80000100a00 */
[----:B------:R1:W2:Y:S02]  /*e1d0*/  @P1 LDG.E.U8 R22, desc[UR18][R18.64] ;  /* 0x0000001212161981 */ /* 0x0002a4000c1e1100 */
[----:B-1----:R-:W-:-:S02]  /*e1e0*/  IADD3 R56, P4, PT, R78, R136, RZ ;  /* 0x000000884e387210 */ /* 0x002fc40007f9e0ff */
[----:B------:R1:W2:Y:S01]  /*e1f0*/  @P1 LDG.E.U8 R41, desc[UR18][R84.64] ;  /* 0x0000001254291981 */ /* 0x0002a2000c1e1100 */
[-C--:B------:R-:W-:Y:S02]  /*e200*/  IADD3 R18, P3, PT, R77, R136.reuse, RZ ;  /* 0x000000884d127210 */ /* 0x080fe40007f7e0ff */
[-C--:B------:R-:W-:Y:S01]  /*e210*/  LEA.HI.X.SX32 R57, R78, R137.reuse, 0x1, P4 ;  /* 0x000000894e397211 */ /* 0x080fe200020f0eff */
[----:B------:R-:W-:Y:S01]  /*e220*/  IMAD R78, R79, 0x5a, RZ ;  /* 0x0000005a4f4e7824 */ /* 0x000fe200078e02ff */
[----:B------:R-:W-:Y:S01]  /*e230*/  LEA.HI.X.SX32 R19, R77, R137, 0x1, P3 ;  /* 0x000000894d137211 */ /* 0x000fe200018f0eff */
[----:B------:R-:W-:Y:S01]  /*e240*/  IMAD R77, R82, 0x59, RZ ;  /* 0x00000059524d7824 */ /* 0x000fe200078e02ff */
[----:B------:R-:W-:Y:S01]  /*e250*/  PRMT R75, RZ, 0x7610, R75 ;  /* 0x00007610ff4b7816 */ /* 0x000fe2000000004b */
[----:B------:R-:W0:Y:S01]  /*e260*/  LDC R79, c[0x0][0x3d8] ;  /* 0x0000f600ff4f7b82 */ /* 0x000e220000000800 */
[----:B------:R1:W-:Y:S04]  /*e270*/  STL.64 [R1+0x548], R84 ;  /* 0x0005485401007387 */ /* 0x0003e80000100a00 */
[----:B------:R1:W-:Y:S03]  /*e280*/  STL.64 [R1+0x540], R56 ;  /* 0x0005403801007387 */ /* 0x0003e60000100a00 */
[----:B------:R-:W0:Y:S01]  /*e290*/  LDC R82, c[0x0][0x3d8] ;  /* 0x0000f600ff527b82 */ /* 0x000e220000000800 */
[----:B------:R1:W2:Y:S04]  /*e2a0*/  @P1 LDG.E.U8 R60, desc[UR18][R56.64] ;  /* 0x00000012383c1981 */ /* 0x0002a8000c1e1100 */
[----:B------:R0:W-:Y:S03]  /*e2b0*/  STL.64 [R1+0x528], R18 ;  /* 0x0005281201007387 */ /* 0x0001e60000100a00 */
[----:B-1----:R-:W1:Y:S01]  /*e2c0*/  LDC R84, c[0x0][0x3d8] ;  /* 0x0000f600ff547b82 */ /* 0x002e620000000800 */
[----:B------:R0:W2:Y:S01]  /*e2d0*/  @P1 LDG.E.U8 R75, desc[UR18][R18.64] ;  /* 0x00000012124b1981 */ /* 0x0000a2000c1e1100 */
[----:B------:R-:W-:-:S04]  /*e2e0*/  IADD3 R56, P3, PT, R77, R136, RZ ;  /* 0x000000884d387210 */ /* 0x000fc80007f7e0ff */
[-C--:B------:R-:W-:Y:S01]  /*e2f0*/  LEA.HI.X.SX32 R57, R77, R137.reuse, 0x1, P3 ;  /* 0x000000894d397211 */ /* 0x080fe200018f0eff */
[----:B0-----:R-:W-:Y:S01]  /*e300*/  IMAD R77, R80, 0x5b, RZ ;  /* 0x0000005b504d7824 */ /* 0x001fe200078e02ff */
[----:B------:R-:W0:Y:S01]  /*e310*/  LDC R85, c[0x0][0x3d8] ;  /* 0x0000f600ff557b82 */ /* 0x000e220000000800 */
[CC--:B------:R-:W-:Y:S02]  /*e320*/  IADD3 R18, P4, PT, R78.reuse, R136.reuse, RZ ;  /* 0x000000884e127210 */ /* 0x0c0fe40007f9e0ff */
[----:B------:R1:W-:Y:S02]  /*e330*/  STL.64 [R1+0x520], R56 ;  /* 0x0005203801007387 */ /* 0x0003e40000100a00 */
[----:B------:R-:W-:Y:S01]  /*e340*/  LEA.HI.X.SX32 R19, R78, R137, 0x1, P4 ;  /* 0x000000894e137211 */ /* 0x000fe200020f0eff */
[----:B------:R-:W-:Y:S01]  /*e350*/  IMAD R78, R83, 0x5c, RZ ;  /* 0x0000005c534e7824 */ /* 0x000fe200078e02ff */
[----:B------:R1:W2:Y:S01]  /*e360*/  @P1 LDG.E.U8 R34, desc[UR18][R56.64] ;  /* 0x0000001238221981 */ /* 0x0002a2000c1e1100 */
[----:B------:R-:W0:Y:S03]  /*e370*/  LDC R83, c[0x0][0x3d8] ;  /* 0x0000f600ff537b82 */ /* 0x000e260000000800 */
[----:B------:R1:W2:Y:S02]  /*e380*/  @P1 LDG.E.U8 R4, desc[UR18][R18.64] ;  /* 0x0000001212041981 */ /* 0x0002a4000c1e1100 */
[----:B-1----:R-:W-:-:S02]  /*e390*/  IADD3 R56, P3, PT, R77, R136, RZ ;  /* 0x000000884d387210 */ /* 0x002fc40007f7e0ff */
[----:B------:R1:W-:Y:S02]  /*e3a0*/  STL.64 [R1+0x518], R18 ;  /* 0x0005181201007387 */ /* 0x0003e40000100a00 */
[-C--:B------:R-:W-:Y:S01]  /*e3b0*/  LEA.HI.X.SX32 R57, R77, R137.reuse, 0x1, P3 ;  /* 0x000000894d397211 */ /* 0x080fe200018f0eff */
[----:B------:R-:W-:Y:S02]  /*e3c0*/  IMAD R77, R81, 0x5d, RZ ;  /* 0x0000005d514d7824 */ /* 0x000fe400078e02ff */
[----:B------:R-:W0:Y:S01]  /*e3d0*/  LDC R81, c[0x0][0x3d8] ;  /* 0x0000f600ff517b82 */ /* 0x000e220000000800 */
[----:B------:R-:W-:Y:S01]  /*e3e0*/  IMAD R80, R79, 0x60, RZ ;  /* 0x000000604f507824 */ /* 0x000fe200078e02ff */
[-C--:B-1----:R-:W-:Y:S01]  /*e3f0*/  IADD3 R18, P4, PT, R78, R136.reuse, RZ ;  /* 0x000000884e127210 */ /* 0x082fe20007f9e0ff */
[----:B------:R-:W-:Y:S01]  /*e400*/  IMAD R79, R82, 0x61, RZ ;  /* 0x00000061524f7824 */ /* 0x000fe200078e02ff */
[----:B------:R-:W-:Y:S01]  /*e410*/  IADD3 R88, P3, PT, R77, R136, RZ ;  /* 0x000000884d587210 */ /* 0x000fe20007f7e0ff */
[----:B------:R1:W-:Y:S01]  /*e420*/  STL.64 [R1+0x510], R56 ;  /* 0x0005103801007387 */ /* 0x0003e20000100a00 */
[----:B------:R-:W-:-:S02]  /*e430*/  LEA.HI.X.SX32 R19, R78, R137, 0x1, P4 ;  /* 0x000000894e137211 */ /* 0x000fc400020f0eff */
[----:B------:R-:W4:Y:S01]  /*e440*/  LDC R82, c[0x0][0x3d8] ;  /* 0x0000f600ff527b82 */ /* 0x000f220000000800 */
[----:B------:R1:W2:Y:S01]  /*e450*/  @P1 LDG.E.U8 R23, desc[UR18][R56.64] ;  /* 0x0000001238171981 */ /* 0x0002a2000c1e1100 */
[----:B------:R-:W-:Y:S02]  /*e460*/  LEA.HI.X.SX32 R89, R77, R137, 0x1, P3 ;  /* 0x000000894d597211 */ /* 0x000fe400018f0eff */
[----:B------:R-:W-:Y:S01]  /*e470*/  PRMT R78, RZ, 0x7610, R78 ;  /* 0x00007610ff4e7816 */ /* 0x000fe2000000004e */
[----:B------:R0:W-:Y:S01]  /*e480*/  STL.64 [R1+0x508], R18 ;  /* 0x0005081201007387 */ /* 0x0001e20000100a00 */
[----:B------:R-:W-:Y:S02]  /*e490*/  IMAD R77, R84, 0x62, RZ ;  /* 0x00000062544d7824 */ /* 0x000fe400078e02ff */
[----:B------:R-:W4:Y:S01]  /*e4a0*/  LDC R84, c[0x0][0x3d8] ;  /* 0x0000f600ff547b82 */ /* 0x000f220000000800 */
[----:B------:R0:W2:Y:S01]  /*e4b0*/  @P1 LDG.E.U8 R42, desc[UR18][R18.64] ;  /* 0x00000012122a1981 */ /* 0x0000a2000c1e1100 */
[----:B-1----:R-:W-:-:S03]  /*e4c0*/  IADD3 R56, P4, PT, R80, R136, RZ ;  /* 0x0000008850387210 */ /* 0x002fc60007f9e0ff */
[----:B------:R-:W2:Y:S01]  /*e4d0*/  @P1 LDG.E.U8 R61, desc[UR18][R88.64] ;  /* 0x00000012583d1981 */ /* 0x000ea2000c1e1100 */
[-C--:B------:R-:W-:Y:S02]  /*e4e0*/  LEA.HI.X.SX32 R57, R80, R137.reuse, 0x1, P4 ;  /* 0x0000008950397211 */ /* 0x080fe400020f0eff */
[----:B------:R-:W1:Y:S01]  /*e4f0*/  LDC R80, c[0x0][0x3d8] ;  /* 0x0000f600ff507b82 */ /* 0x000e620000000800 */
[CC--:B0-----:R-:W-:Y:S01]  /*e500*/  IADD3 R18, P3, PT, R79.reuse, R136.reuse, RZ ;  /* 0x000000884f127210 */ /* 0x0c1fe20007f7e0ff */
[----:B------:R-:W-:Y:S03]  /*e510*/  STL.64 [R1+0x500], R88 ;  /* 0x0005005801007387 */ /* 0x000fe60000100a00 */
[----:B------:R-:W-:Y:S01]  /*e520*/  LEA.HI.X.SX32 R19, R79, R137, 0x1, P3 ;  /* 0x000000894f137211 */ /* 0x000fe200018f0eff */
[----:B------:R-:W-:Y:S01]  /*e530*/  IMAD R79, R83, 0x63, RZ ;  /* 0x00000063534f7824 */ /* 0x000fe200078e02ff */
[----:B------:R0:W-:Y:S01]  /*e540*/  STL.64 [R1+0x4e8], R56 ;  /* 0x0004e83801007387 */ /* 0x0001e20000100a00 */
[----:B------:R-:W1:Y:S03]  /*e550*/  LDC R83, c[0x0][0x3d8] ;  /* 0x0000f600ff537b82 */ /* 0x000e660000000800 */
[----:B------:R0:W2:Y:S04]  /*e560*/  @P1 LDG.E.U8 R78, desc[UR18][R56.64] ;  /* 0x00000012384e1981 */ /* 0x0000a8000c1e1100 */
[----:B------:R0:W2:Y:S02]  /*e570*/  @P1 LDG.E.U8 R15, desc[UR18][R18.64] ;  /* 0x00000012120f1981 */ /* 0x0000a4000c1e1100 */
[----:B0-----:R-:W-:-:S02]  /*e580*/  IADD3 R56, P3, PT, R77, R136, RZ ;  /* 0x000000884d387210 */ /* 0x001fc40007f7e0ff */
[----:B------:R0:W-:Y:S02]  /*e590*/  STL.64 [R1+0x4e0], R18 ;  /* 0x0004e01201007387 */ /* 0x0001e40000100a00 */
[-C--:B------:R-:W-:Y:S01]  /*e5a0*/  LEA.HI.X.SX32 R57, R77, R137.reuse, 0x1, P3 ;  /* 0x000000894d397211 */ /* 0x080fe200018f0eff */
[----:B------:R-:W-:Y:S02]  /*e5b0*/  IMAD R77, R81, 0x64, RZ ;  /* 0x00000064514d7824 */ /* 0x000fe400078e02ff */
[----:B------:R-:W1:Y:S02]  /*e5c0*/  LDC R81, c[0x0][0x3d8] ;  /* 0x0000f600ff517b82 */ /* 0x000e640000000800 */
[----:B------:R0:W-:Y:S02]  /*e5d0*/  STL.64 [R1+0x4d8], R56 ;  /* 0x0004d83801007387 */ /* 0x0001e40000100a00 */
[C---:B0-----:R-:W-:Y:S02]  /*e5e0*/  IADD3 R18, P4, PT, R79.reuse, R136, RZ ;  /* 0x000000884f127210 */ /* 0x041fe40007f9e0ff */
[----:B------:R0:W2:Y:S02]  /*e5f0*/  @P1 LDG.E.U8 R5, desc[UR18][R56.64] ;  /* 0x0000001238051981 */ /* 0x0000a4000c1e1100 */
[----:B------:R-:W-:Y:S01]  /*e600*/  LEA.HI.X.SX32 R19, R79, R137, 0x1, P4 ;  /* 0x000000894f137211 */ /* 0x000fe200020f0eff */
[----:B------:R-:W-:-:S02]  /*e610*/  IMAD R79, R85, 0x65, RZ ;  /* 0x00000065554f7824 */ /* 0x000fc400078e02ff */
[----:B------:R-:W1:Y:S01]  /*e620*/  LDC R85, c[0x0][0x3d8] ;  /* 0x0000f600ff557b82 */ /* 0x000e620000000800 */
[CC--:B0-----:R-:W-:Y:S01]  /*e630*/  IADD3 R56, P3, PT, R77.reuse, R136.reuse, RZ ;  /* 0x000000884d387210 */ /* 0x0c1fe20007f7e0ff */
[----:B------:R0:W-:Y:S03]  /*e640*/  STL.64 [R1+0x4d0], R18 ;  /* 0x0004d01201007387 */ /* 0x0001e60000100a00 */
[----:B------:R-:W-:Y:S01]  /*e650*/  LEA.HI.X.SX32 R57, R77, R137, 0x1, P3 ;  /* 0x000000894d397211 */ /* 0x000fe200018f0eff */
[----:B------:R0:W2:Y:S01]  /*e660*/  @P1 LDG.E.U8 R24, desc[UR18][R18.64] ;  /* 0x0000001212181981 */ /* 0x0000a2000c1e1100 */
[----:B----4-:R-:W-:Y:S02]  /*e670*/  IMAD R77, R82, 0x68, RZ ;  /* 0x00000068524d7824 */ /* 0x010fe400078e02ff */
[----:B------:R-:W4:Y:S01]  /*e680*/  LDC R82, c[0x0][0x3d8] ;  /* 0x0000f600ff527b82 */ /* 0x000f220000000800 */
[----:B-1----:R-:W-:Y:S01]  /*e690*/  IMAD R80, R80, 0x69, RZ ;  /* 0x0000006950507824 */ /* 0x002fe200078e02ff */
[----:B------:R1:W2:Y:S01]  /*e6a0*/  @P1 LDG.E.U8 R43, desc[UR18][R56.64] ;  /* 0x00000012382b1981 */ /* 0x0002a2000c1e1100 */
[----:B0-----:R-:W-:-:S03]  /*e6b0*/  IADD3 R18, P4, PT, R79, R136, RZ ;  /* 0x000000884f127210 */ /* 0x001fc60007f9e0ff */
[----:B------:R1:W-:Y:S01]  /*e6c0*/  STL.64 [R1+0x4c8], R56 ;  /* 0x0004c83801007387 */ /* 0x0003e20000100a00 */
[-C--:B------:R-:W-:Y:S02]  /*e6d0*/  IADD3 R88, P3, PT, R77, R136.reuse, RZ ;  /* 0x000000884d587210 */ /* 0x080fe40007f7e0ff */
[-C--:B------:R-:W-:Y:S01]  /*e6e0*/  LEA.HI.X.SX32 R19, R79, R137.reuse, 0x1, P4 ;  /* 0x000000894f137211 */ /* 0x080fe200020f0eff */
[----:B------:R-:W-:Y:S01]  /*e6f0*/  IMAD R79, R83, 0x6a, RZ ;  /* 0x0000006a534f7824 */ /* 0x000fe200078e02ff */
[----:B------:R-:W-:Y:S01]  /*e700*/  LEA.HI.X.SX32 R89, R77, R137, 0x1, P3 ;  /* 0x000000894d597211 */ /* 0x000fe200018f0eff */
[----:B------:R-:W0:Y:S02]  /*e710*/  LDC R83, c[0x0][0x3d8] ;  /* 0x0000f600ff537b82 */ /* 0x000e240000000800 */
[----:B------:R1:W-:Y:S02]  /*e720*/  STL.64 [R1+0x4c0], R18 ;  /* 0x0004c01201007387 */ /* 0x0003e40000100a00 */
[----:B-1----:R-:W-:-:S02]  /*e730*/  IADD3 R56, P4, PT, R80, R136, RZ ;  /* 0x0000008850387210 */ /* 0x002fc40007f9e0ff */
[----:B------:R1:W2:Y:S02]  /*e740*/  @P1 LDG.E.U8 R62, desc[UR18][R18.64] ;  /* 0x00000012123e1981 */ /* 0x0002a4000c1e1100 */
[----:B------:R-:W-:Y:S01]  /*e750*/  LEA.HI.X.SX32 R57, R80, R137, 0x1, P4 ;  /* 0x0000008950397211 */ /* 0x000fe200020f0eff */
[----:B------:R-:W-:Y:S02]  /*e760*/  IMAD R80, R81, 0x6c, RZ ;  /* 0x0000006c51507824 */ /* 0x000fe400078e02ff */
[----:B------:R-:W0:Y:S01]  /*e770*/  LDC R81, c[0x0][0x3d8] ;  /* 0x0000f600ff517b82 */ /* 0x000e220000000800 */
[----:B------:R-:W-:Y:S01]  /*e780*/  STL.64 [R1+0x4a8], R88 ;  /* 0x0004a85801007387 */ /* 0x000fe20000100a00 */
[----:B-1----:R-:W-:-:S03]  /*e790*/  IADD3 R18, P3, PT, R79, R136, RZ ;  /* 0x000000884f127210 */ /* 0x002fc60007f7e0ff */
[----:B------:R1:W2:Y:S01]  /*e7a0*/  @P1 LDG.E.U8 R32, desc[UR18][R56.64] ;  /* 0x0000001238201981 */ /* 0x0002a2000c1e1100 */
[----:B------:R-:W-:Y:S01]  /*e7b0*/  LEA.HI.X.SX32 R19, R79, R137, 0x1, P3 ;  /* 0x000000894f137211 */ /* 0x000fe200018f0eff */
[----:B------:R-:W-:Y:S02]  /*e7c0*/  IMAD R79, R84, 0x6b, RZ ;  /* 0x0000006b544f7824 */ /* 0x000fe400078e02ff */
[----:B------:R1:W-:Y:S01]  /*e7d0*/  STL.64 [R1+0x4a0], R56 ;  /* 0x0004a03801007387 */ /* 0x0003e20000100a00 */
[----:B------:R-:W3:Y:S03]  /*e7e0*/  LDC R84, c[0x0][0x3d8] ;  /* 0x0000f600ff547b82 */ /* 0x000ee60000000800 */
[----:B------:R4:W-:Y:S04]  /*e7f0*/  STL.64 [R1+0x498], R18 ;  /* 0x0004981201007387 */ /* 0x0009e80000100a00 */
[----:B------:R4:W2:Y:S01]  /*e800*/  @P1 LDG.E.U8 R6, desc[UR18][R18.64] ;  /* 0x0000001212061981 */ /* 0x0008a2000c1e1100 */
[----:B-1----:R-:W-:-:S02]  /*e810*/  IADD3 R56, P3, PT, R79, R136, RZ ;  /* 0x000000884f387210 */ /* 0x002fc40007f7e0ff */
[----:B----4-:R-:W-:Y:S02]  /*e820*/  IADD3 R18, P4, PT, R80, R136, RZ ;  /* 0x0000008850127210 */ /* 0x010fe40007f9e0ff */
[-C--:B------:R-:W-:Y:S01]  /*e830*/  LEA.HI.X.SX32 R57, R79, R137.reuse, 0x1, P3 ;  /* 0x000000894f397211 */ /* 0x080fe200018f0eff */
[----:B------:R-:W-:Y:S01]  /*e840*/  IMAD R79, R82, 0x6d, RZ ;  /* 0x0000006d524f7824 */ /* 0x000fe200078e02ff */
[----:B------:R-:W-:Y:S01]  /*e850*/  LEA.HI.X.SX32 R19, R80, R137, 0x1, P4 ;  /* 0x0000008950137211 */ /* 0x000fe200020f0eff */
[----:B------:R-:W-:Y:S01]  /*e860*/  IMAD R80, R85, 0x70, RZ ;  /* 0x0000007055507824 */ /* 0x000fe200078e02ff */
[----:B------:R-:W1:Y:S01]  /*e870*/  LDC R82, c[0x0][0x3d8] ;  /* 0x0000f600ff527b82 */ /* 0x000e620000000800 */
[----:B------:R4:W-:Y:S04]  /*e880*/  STL.64 [R1+0x490], R56 ;  /* 0x0004903801007387 */ /* 0x0009e80000100a00 */
[----:B------:R4:W2:Y:S03]  /*e890*/  @P1 LDG.E.U8 R25, desc[UR18][R56.64] ;  /* 0x0000001238191981 */ /* 0x0008a6000c1e1100 */
[----:B------:R-:W1:Y:S01]  /*e8a0*/  LDC R85, c[0x0][0x3d8] ;  /* 0x0000f600ff557b82 */ /* 0x000e620000000800 */
[----:B------:R-:W-:Y:S01]  /*e8b0*/  PRMT R77, RZ, 0x7610, R77 ;  /* 0x00007610ff4d7816 */ /* 0x000fe2000000004d */
[----:B------:R3:W-:Y:S01]  /*e8c0*/  STL.64 [R1+0x488], R18 ;  /* 0x0004881201007387 */ /* 0x0007e20000100a00 */
[----:B0-----:R-:W-:-:S03]  /*e8d0*/  IMAD R81, R81, 0x72, RZ ;  /* 0x0000007251517824 */ /* 0x001fc600078e02ff */
[----:B------:R3:W2:Y:S01]  /*e8e0*/  @P1 LDG.E.U8 R44, desc[UR18][R18.64] ;  /* 0x00000012122c1981 */ /* 0x0006a2000c1e1100 */
[----:B----4-:R-:W-:-:S03]  /*e8f0*/  IADD3 R56, P3, PT, R79, R136, RZ ;  /* 0x000000884f387210 */ /* 0x010fc60007f7e0ff */
[----:B------:R0:W4:Y:S01]  /*e900*/  @P1 LDG.E.U8 R77, desc[UR18][R88.64] ;  /* 0x00000012584d1981 */ /* 0x000122000c1e1100 */
[-C--:B------:R-:W-:Y:S01]  /*e910*/  LEA.HI.X.SX32 R57, R79, R137.reuse, 0x1, P3 ;  /* 0x000000894f397211 */ /* 0x080fe200018f0eff */
[----:B------:R-:W-:Y:S02]  /*e920*/  IMAD R79, R83, 0x71, RZ ;  /* 0x00000071534f7824 */ /* 0x000fe400078e02ff */
[----:B------:R-:W1:Y:S01]  /*e930*/  LDC R83, c[0x0][0x3d8] ;  /* 0x0000f600ff537b82 */ /* 0x000e620000000800 */
[CC--:B---3--:R-:W-:Y:S01]  /*e940*/  IADD3 R18, P4, PT, R80.reuse, R136.reuse, RZ ;  /* 0x0000008850127210 */ /* 0x0c8fe20007f9e0ff */
[----:B------:R3:W-:Y:S03]  /*e950*/  STL.64 [R1+0x480], R56 ;  /* 0x0004803801007387 */ /* 0x0007e60000100a00 */
[----:B------:R-:W-:Y:S01]  /*e960*/  LEA.HI.X.SX32 R19, R80, R137, 0x1, P4 ;  /* 0x0000008950137211 */ /* 0x000fe200020f0eff */
[----:B------:R3:W2:Y:S01]  /*e970*/  @P1 LDG.E.U8 R63, desc[UR18][R56.64] ;  /* 0x00000012383f1981 */ /* 0x0006a2000c1e1100 */
[----:B0-----:R-:W-:Y:S01]  /*e980*/  IADD3 R88, P3, PT, R79, R136, RZ ;  /* 0x000000884f587210 */ /* 0x001fe20007f7e0ff */
[----:B------:R-:W-:-:S02]  /*e990*/  IMAD R80, R84, 0x73, RZ ;  /* 0x0000007354507824 */ /* 0x000fc400078e02ff */
[----:B------:R0:W-:Y:S01]  /*e9a0*/  STL.64 [R1+0x468], R18 ;  /* 0x0004681201007387 */ /* 0x0001e20000100a00 */
[-C--:B------:R-:W-:Y:S01]  /*e9b0*/  LEA.HI.X.SX32 R89, R79, R137.reuse, 0x1, P3 ;  /* 0x000000894f597211 */ /* 0x080fe200018f0eff */
[----:B------:R-:W1:Y:S02]  /*e9c0*/  LDC R84, c[0x0][0x3d8] ;  /* 0x0000f600ff547b82 */ /* 0x000e640000000800 */
[----:B------:R0:W2:Y:S01]  /*e9d0*/  @P1 LDG.E.U8 R50, desc[UR18][R18.64] ;  /* 0x0000001212321981 */ /* 0x0000a2000c1e1100 */
[CC--:B---3--:R-:W-:Y:S02]  /*e9e0*/  IADD3 R56, P4, PT, R81.reuse, R136.reuse, RZ ;  /* 0x0000008851387210 */ /* 0x0c8fe40007f9e0ff */
[----:B------:R-:W-:Y:S02]  /*e9f0*/  PRMT R7, RZ, 0x7610, R7 ;  /* 0x00007610ff077816 */ /* 0x000fe40000000007 */
[-C--:B------:R-:W-:Y:S02]  /*ea00*/  LEA.HI.X.SX32 R57, R81, R137.reuse, 0x1, P4 ;  /* 0x0000008951397211 */ /* 0x080fe400020f0eff */
[----:B------:R-:W3:Y:S01]  /*ea10*/  LDC R81, c[0x0][0x3d8] ;  /* 0x0000f600ff517b82 */ /* 0x000ee20000000800 */
[C---:B0-----:R-:W-:Y:S01]  /*ea20*/  IADD3 R18, P3, PT, R80.reuse, R136, RZ ;  /* 0x0000008850127210 */ /* 0x041fe20007f7e0ff */
[----:B-1----:R-:W-:Y:S01]  /*ea30*/  IMAD R79, R85, 0x74, RZ ;  /* 0x00000074554f7824 */ /* 0x002fe200078e02ff */
[----:B------:R-:W-:Y:S02]  /*ea40*/  STL.64 [R1+0x460], R88 ;  /* 0x0004605801007387 */ /* 0x000fe40000100a00 */
[----:B------:R-:W-:Y:S01]  /*ea50*/  LEA.HI.X.SX32 R19, R80, R137, 0x1, P3 ;  /* 0x0000008950137211 */ /* 0x000fe200018f0eff */
[----:B------:R-:W-:Y:S01]  /*ea60*/  IMAD R80, R82, 0x75, RZ ;  /* 0x0000007552507824 */ /* 0x000fe200078e02ff */
[----:B------:R-:W-:Y:S01]  /*ea70*/  PRMT R26, RZ, 0x7610, R26 ;  /* 0x00007610ff1a7816 */ /* 0x000fe2000000001a */
[----:B------:R-:W0:Y:S01]  /*ea80*/  LDC R82, c[0x0][0x3d8] ;  /* 0x0000f600ff527b82 */ /* 0x000e220000000800 */
[----:B------:R1:W-:Y:S04]  /*ea90*/  STL.64 [R1+0x458], R56 ;  /* 0x0004583801007387 */ /* 0x0003e80000100a00 */
[----:B------:R1:W2:Y:S01]  /*eaa0*/  @P1 LDG.E.U8 R7, desc[UR18][R56.64] ;  /* 0x0000001238071981 */ /* 0x0002a2000c1e1100 */
[----:B------:R-:W-:-:S02]  /*eab0*/  PRMT R45, RZ, 0x7610, R45 ;  /* 0x00007610ff2d7816 */ /* 0x000fc4000000002d */
[----:B------:R-:W0:Y:S01]  /*eac0*/  LDC R85, c[0x0][0x3d8] ;  /* 0x0000f600ff557b82 */ /* 0x000e220000000800 */
[----:B------:R1:W-:Y:S04]  /*ead0*/  STL.64 [R1+0x450], R18 ;  /* 0x0004501201007387 */ /* 0x0003e80000100a00 */
[----:B------:R1:W2:Y:S02]  /*eae0*/  @P1 LDG.E.U8 R26, desc[UR18][R18.64] ;  /* 0x00000012121a1981 */ /* 0x0002a4000c1e1100 */
[----:B-1----:R-:W-:-:S04]  /*eaf0*/  IADD3 R56, P3, PT, R79, R136, RZ ;  /* 0x000000884f387210 */ /* 0x002fc80007f7e0ff */
[-C--:B------:R-:W-:Y:S01]  /*eb00*/  LEA.HI.X.SX32 R57, R79, R137.reuse, 0x1, P3 ;  /* 0x000000894f397211 */ /* 0x080fe200018f0eff */
[----:B------:R-:W-:Y:S02]  /*eb10*/  IMAD R79, R83, 0x78, RZ ;  /* 0x00000078534f7824 */ /* 0x000fe400078e02ff */
[----:B------:R-:W1:Y:S01]  /*eb20*/  LDC R83, c[0x0][0x3d8] ;  /* 0x0000f600ff537b82 */ /* 0x000e620000000800 */
[C---:B------:R-:W-:Y:S01]  /*eb30*/  IADD3 R18, P4, PT, R80.reuse, R136, RZ ;  /* 0x0000008850127210 */ /* 0x040fe20007f9e0ff */
[----:B------:R3:W-:Y:S01]  /*eb40*/  STL.64 [R1+0x448], R56 ;  /* 0x0004483801007387 */ /* 0x0007e20000100a00 */
[----:B------:R-:W-:Y:S02]  /*eb50*/  PRMT R64, RZ, 0x7610, R64 ;  /* 0x00007610ff407816 */ /* 0x000fe40000000040 */
[----:B------:R-:W-:Y:S01]  /*eb60*/  LEA.HI.X.SX32 R19, R80, R137, 0x1, P4 ;  /* 0x0000008950137211 */ /* 0x000fe200020f0eff */
[----:B------:R3:W2:Y:S01]  /*eb70*/  @P1 LDG.E.U8 R45, desc[UR18][R56.64] ;  /* 0x00000012382d1981 */ /* 0x0006a2000c1e1100 */
[----:B------:R-:W-:Y:S01]  /*eb80*/  IMAD R80, R86, 0x79, RZ ;  /* 0x0000007956507824 */ /* 0x000fe200078e02ff */
[----:B------:R-:W-:-:S02]  /*eb90*/  PRMT R52, RZ, 0x7610, R52 ;  /* 0x00007610ff347816 */ /* 0x000fc40000000034 */
[----:B------:R-:W-:Y:S01]  /*eba0*/  PRMT R54, RZ, 0x7610, R54 ;  /* 0x00007610ff367816 */ /* 0x000fe20000000036 */
[----:B------:R0:W-:Y:S01]  /*ebb0*/  STL.64 [R1+0x440], R18 ;  /* 0x0004401201007387 */ /* 0x0001e20000100a00 */
[----:B---3--:R-:W-:Y:S01]  /*ebc0*/  IMAD R81, R81, 0x7b, RZ ;  /* 0x0000007b51517824 */ /* 0x008fe200078e02ff */
[----:B------:R-:W-:Y:S01]  /*ebd0*/  PRMT R33, RZ, 0x7610, R33 ;  /* 0x00007610ff217816 */ /* 0x000fe20000000021 */
[----:B------:R-:W3:Y:S01]  /*ebe0*/  LDC R86, c[0x0][0x3d8] ;  /* 0x0000f600ff567b82 */ /* 0x000ee20000000800 */
[----:B------:R0:W2:Y:S01]  /*ebf0*/  @P1 LDG.E.U8 R64, desc[UR18][R18.64] ;  /* 0x0000001212401981 */ /* 0x0000a2000c1e1100 */
[----:B------:R-:W-:-:S03]  /*ec00*/  IADD3 R56, P3, PT, R79, R136, RZ ;  /* 0x000000884f387210 */ /* 0x000fc60007f7e0ff */
[----:B------:R0:W2:Y:S01]  /*ec10*/  @P1 LDG.E.U8 R52, desc[UR18][R88.64] ;  /* 0x0000001258341981 */ /* 0x0000a2000c1e1100 */
[-C--:B------:R-:W-:Y:S01]  /*ec20*/  LEA.HI.X.SX32 R57, R79, R137.reuse, 0x1, P3 ;  /* 0x000000894f397211 */ /* 0x080fe200018f0eff */
[----:B------:R-:W-:Y:S02]  /*ec30*/  IMAD R79, R84, 0x7a, RZ ;  /* 0x0000007a544f7824 */ /* 0x000fe400078e02ff */
[----:B------:R-:W3:Y:S01]  /*ec40*/  LDC R84, c[0x0][0x3d8] ;  /* 0x0000f600ff547b82 */ /* 0x000ee20000000800 */
[CC--:B0-----:R-:W-:Y:S01]  /*ec50*/  IADD3 R18, P4, PT, R80.reuse, R136.reuse, RZ ;  /* 0x0000008850127210 */ /* 0x0c1fe20007f9e0ff */
[----:B------:R0:W-:Y:S03]  /*ec60*/  STL.64 [R1+0x428], R56 ;  /* 0x0004283801007387 */ /* 0x0001e60000100a00 */
[----:B------:R-:W-:Y:S01]  /*ec70*/  LEA.HI.X.SX32 R19, R80, R137, 0x1, P4 ;  /* 0x0000008950137211 */ /* 0x000fe200020f0eff */
[----:B------:R0:W2:Y:S01]  /*ec80*/  @P1 LDG.E.U8 R54, desc[UR18][R56.64] ;  /* 0x0000001238361981 */ /* 0x0000a2000c1e1100 */
[----:B------:R-:W-:Y:S01]  /*ec90*/  IADD3 R88, P3, PT, R79, R136, RZ ;  /* 0x000000884f587210 */ /* 0x000fe20007f7e0ff */
[----:B------:R-:W-:-:S02]  /*eca0*/  IMAD R80, R82, 0x7c, RZ ;  /* 0x0000007c52507824 */ /* 0x000fc400078e02ff */
[----:B------:R1:W-:Y:S01]  /*ecb0*/  STL.64 [R1+0x420], R18 ;  /* 0x0004201201007387 */ /* 0x0003e20000100a00 */
[----:B------:R-:W-:Y:S01]  /*ecc0*/  LEA.HI.X.SX32 R89, R79, R137, 0x1, P3 ;  /* 0x000000894f597211 */ /* 0x000fe200018f0eff */
[----:B------:R-:W3:Y:S02]  /*ecd0*/  LDC R82, c[0x0][0x3d8] ;  /* 0x0000f600ff527b82 */ /* 0x000ee40000000800 */
[----:B------:R1:W2:Y:S01]  /*ece0*/  @P1 LDG.E.U8 R33, desc[UR18][R18.64] ;  /* 0x0000001212211981 */ /* 0x0002a2000c1e1100 */
[----:B0-----:R-:W-:-:S04]  /*ecf0*/  IADD3 R56, P4, PT, R81, R136, RZ ;  /* 0x0000008851387210 */ /* 0x001fc80007f9e0ff */
[-C--:B------:R-:W-:Y:S02]  /*ed00*/  LEA.HI.X.SX32 R57, R81, R137.reuse, 0x1, P4 ;  /* 0x0000008951397211 */ /* 0x080fe400020f0eff */
[----:B------:R-:W0:Y:S01]  /*ed10*/  LDC R81, c[0x0][0x3d8] ;  /* 0x0000f600ff517b82 */ /* 0x000e220000000800 */
[C---:B-1----:R-:W-:Y:S02]  /*ed20*/  IADD3 R18, P3, PT, R80.reuse, R136, RZ ;  /* 0x0000008850127210 */ /* 0x042fe40007f7e0ff */
[----:B------:R-:W-:Y:S01]  /*ed30*/  PRMT R27, RZ, 0x7610, R27 ;  /* 0x00007610ff1b7816 */ /* 0x000fe2000000001b */
[----:B------:R-:W-:Y:S01]  /*ed40*/  IMAD R79, R85, 0x7d, RZ ;  /* 0x0000007d554f7824 */ /* 0x000fe200078e02ff */
[----:B------:R-:W-:Y:S01]  /*ed50*/  LEA.HI.X.SX32 R19, R80, R137, 0x1, P3 ;  /* 0x0000008950137211 */ /* 0x000fe200018f0eff */
[----:B------:R-:W-:Y:S01]  /*ed60*/  IMAD.SHL.U32 R80, R83, 0x80, RZ ;  /* 0x0000008053507824 */ /* 0x000fe200078e00ff */
[----:B------:R-:W-:Y:S01]  /*ed70*/  STL.64 [R1+0x418], R88 ;  /* 0x0004185801007387 */ /* 0x000fe20000100a00 */
[----:B------:R-:W1:Y:S01]  /*ed80*/  LDC R83, c[0x0][0x3d8] ;  /* 0x0000f600ff537b82 */ /* 0x000e620000000800 */
[----:B------:R-:W-:-:S02]  /*ed90*/  PRMT R46, RZ, 0x7610, R46 ;  /* 0x00007610ff2e7816 */ /* 0x000fc4000000002e */
[----:B------:R3:W-:Y:S04]  /*eda0*/  STL.64 [R1+0x410], R56 ;  /* 0x0004103801007387 */ /* 0x0007e80000100a00 */
[----:B------:R3:W2:Y:S01]  /*edb0*/  @P1 LDG.E.U8 R27, desc[UR18][R56.64] ;  /* 0x00000012381b1981 */ /* 0x0006a2000c1e1100 */
[----:B------:R-:W-:Y:S01]  /*edc0*/  PRMT R65, RZ, 0x7610, R65 ;  /* 0x00007610ff417816 */ /* 0x000fe20000000041 */
[----:B------:R-:W1:Y:S02]  /*edd0*/  LDC R85, c[0x0][0x3d8] ;  /* 0x0000f600ff557b82 */ /* 0x000e640000000800 */
[----:B------:R3:W-:Y:S04]  /*ede0*/  STL.64 [R1+0x408], R18 ;  /* 0x0004081201007387 */ /* 0x0007e80000100a00 */
[----:B------:R3:W2:Y:S02]  /*edf0*/  @P1 LDG.E.U8 R46, desc[UR18][R18.64] ;  /* 0x00000012122e1981 */ /* 0x0006a4000c1e1100 */
[----:B---3--:R-:W-:-:S04]  /*ee00*/  IADD3 R56, P3, PT, R79, R136, RZ ;  /* 0x000000884f387210 */ /* 0x008fc80007f7e0ff */
[-C--:B------:R-:W-:Y:S01]  /*ee10*/  LEA.HI.X.SX32 R57, R79, R137.reuse, 0x1, P3 ;  /* 0x000000894f397211 */ /* 0x080fe200018f0eff */
[----:B------:R-:W-:Y:S02]  /*ee20*/  IMAD R79, R84, 0x81, RZ ;  /* 0x00000081544f7824 */ /* 0x000fe400078e02ff */
[----:B------:R-:W3:Y:S01]  /*ee30*/  LDC R84, c[0x0][0x3d8] ;  /* 0x0000f600ff547b82 */ /* 0x000ee20000000800 */
[CC--:B------:R-:W-:Y:S01]  /*ee40*/  IADD3 R18, P4, PT, R80.reuse, R136.reuse, RZ ;  /* 0x0000008850127210 */ /* 0x0c0fe20007f9e0ff */
[----:B------:R0:W-:Y:S01]  /*ee50*/  STL.64 [R1+0x400], R56 ;  /* 0x0004003801007387 */ /* 0x0001e20000100a00 */
[----:B------:R-:W-:Y:S02]  /*ee60*/  PRMT R55, RZ, 0x7610, R55 ;  /* 0x00007610ff377816 */ /* 0x000fe40000000037 */
[----:B------:R-:W-:Y:S01]  /*ee70*/  LEA.HI.X.SX32 R19, R80, R137, 0x1, P4 ;  /* 0x0000008950137211 */ /* 0x000fe200020f0eff */
[----:B------:R0:W2:Y:S01]  /*ee80*/  @P1 LDG.E.U8 R65, desc[UR18][R56.64] ;  /* 0x0000001238411981 */ /* 0x0000a2000c1e1100 */
[----:B------:R-:W-:Y:S01]  /*ee90*/  IMAD R80, R86, 0x82, RZ ;  /* 0x0000008256507824 */ /* 0x000fe200078e02ff */
[----:B------:R-:W-:Y:S01]  /*eea0*/  PRMT R8, RZ, 0x7610, R8 ;  /* 0x00007610ff087816 */ /* 0x000fe20000000008 */
[----:B------:R-:W3:Y:S01]  /*eeb0*/  LDC R86, c[0x0][0x3d8] ;  /* 0x0000f600ff567b82 */ /* 0x000ee20000000800 */
[----:B------:R1:W-:Y:S04]  /*eec0*/  STL.64 [R1+0x3e8], R18 ;  /* 0x0003e81201007387 */ /* 0x0003e80000100a00 */
[----:B------:R1:W2:Y:S01]  /*eed0*/  @P1 LDG.E.U8 R55, desc[UR18][R18.64] ;  /* 0x0000001212371981 */ /* 0x0002a2000c1e1100 */
[----:B0-----:R-:W-:-:S02]  /*eee0*/  IADD3 R56, P3, PT, R79, R136, RZ ;  /* 0x000000884f387210 */ /* 0x001fc40007f7e0ff */
[----:B------:R-:W-:Y:S01]  /*eef0*/  PRMT R14, RZ, 0x7610, R14 ;  /* 0x00007610ff0e7816 */ /* 0x000fe2000000000e */
[----:B------:R0:W2:Y:S01]  /*ef00*/  @P1 LDG.E.U8 R8, desc[UR18][R88.64] ;  /* 0x0000001258081981 */ /* 0x0000a2000c1e1100 */
[-C--:B------:R-:W-:Y:S01]  /*ef10*/  LEA.HI.X.SX32 R57, R79, R137.reuse, 0x1, P3 ;  /* 0x000000894f397211 */ /* 0x080fe200018f0eff */
[----:B------:R-:W-:Y:S02]  /*ef20*/  IMAD R79, R81, 0x83, RZ ;  /* 0x00000083514f7824 */ /* 0x000fe400078e02ff */
[----:B------:R-:W-:Y:S01]  /*ef30*/  IMAD R81, R82, 0x84, RZ ;  /* 0x0000008452517824 */ /* 0x000fe200078e02ff */
[CC--:B-1----:R-:W-:Y:S01]  /*ef40*/  IADD3 R18, P4, PT, R80.reuse, R136.reuse, RZ ;  /* 0x0000008850127210 */ /* 0x0c2fe20007f9e0ff */
[----:B------:R-:W1:Y:S01]  /*ef50*/  LDC R82, c[0x0][0x3d8] ;  /* 0x0000f600ff527b82 */ /* 0x000e620000000800 */
[----:B------:R-:W-:Y:S01]  /*ef60*/  PRMT R9, RZ, 0x7610, R9 ;  /* 0x00007610ff097816 */ /* 0x000fe20000000009 */
[----:B------:R0:W2:Y:S01]  /*ef70*/  @P1 LDG.E.U8 R14, desc[UR18][R56.64] ;  /* 0x00000012380e1981 */ /* 0x0000a2000c1e1100 */
[-C--:B------:R-:W-:Y:S01]  /*ef80*/  LEA.HI.X.SX32 R19, R80, R137.reuse, 0x1, P4 ;  /* 0x0000008950137211 */ /* 0x080fe200020f0eff */
[----:B------:R-:W-:Y:S01]  /*ef90*/  IMAD R80, R83, 0x85, RZ ;  /* 0x0000008553507824 */ /* 0x000fe200078e02ff */
[C---:B0-----:R-:W-:Y:S01]  /*efa0*/  IADD3 R88, P3, PT, R79.reuse, R136, RZ ;  /* 0x000000884f587210 */ /* 0x041fe20007f7e0ff */
[----:B------:R0:W-:Y:S02]  /*efb0*/  STL.64 [R1+0x3e0], R56 ;  /* 0x0003e03801007387 */ /* 0x0001e40000100a00 */
[----:B------:R-:W1:Y:S01]  /*efc0*/  LDC R83, c[0x0][0x3d8] ;  /* 0x0000f600ff537b82 */ /* 0x000e620000000800 */
[----:B------:R-:W-:Y:S01]  /*efd0*/  LEA.HI.X.SX32 R89, R79, R137, 0x1, P3 ;  /* 0x000000894f597211 */ /* 0x000fe200018f0eff */
[----:B------:R0:W-:Y:S04]  /*efe0*/  STL.64 [R1+0x3d8], R18 ;  /* 0x0003d81201007387 */ /* 0x0001e80000100a00 */
[----:B------:R0:W2:Y:S01]  /*eff0*/  @P1 LDG.E.U8 R9, desc[UR18][R18.64] ;  /* 0x0000001212091981 */ /* 0x0000a2000c1e1100 */
[----:B------:R-:W-:-:S02]  /*f000*/  PRMT R47, RZ, 0x7610, R47 ;  /* 0x00007610ff2f7816 */ /* 0x000fc4000000002f */
[-C--:B0-----:R-:W-:Y:S01]  /*f010*/  IADD3 R56, P4, PT, R81, R136.reuse, RZ ;  /* 0x0000008851387210 */ /* 0x081fe20007f9e0ff */
[----:B------:R-:W-:Y:S01]  /*f020*/  IMAD R79, R85, 0x88, RZ ;  /* 0x00000088554f7824 */ /* 0x000fe200078e02ff */
[----:B------:R-:W-:Y:S01]  /*f030*/  STL.64 [R1+0x3d0], R88 ;  /* 0x0003d05801007387 */ /* 0x000fe20000100a00 */
[----:B------:R-:W-:Y:S01]  /*f040*/  PRMT R66, RZ, 0x7610, R66 ;  /* 0x00007610ff427816 */ /* 0x000fe20000000042 */
[----:B------:R-:W0:Y:S01]  /*f050*/  LDC R85, c[0x0][0x3d8] ;  /* 0x0000f600ff557b82 */ /* 0x000e220000000800 */
[C---:B------:R-:W-:Y:S02]  /*f060*/  IADD3 R18, P3, PT, R80.reuse, R136, RZ ;  /* 0x0000008850127210 */ /* 0x040fe40007f7e0ff */
[-C--:B------:R-:W-:Y:S02]  /*f070*/  LEA.HI.X.SX32 R57, R81, R137.reuse, 0x1, P4 ;  /* 0x0000008951397211 */ /* 0x080fe400020f0eff */
[----:B------:R-:W-:Y:S01]  /*f080*/  LEA.HI.X.SX32 R19, R80, R137, 0x1, P3 ;  /* 0x0000008950137211 */ /* 0x000fe200018f0eff */
[----:B---3--:R-:W-:-:S02]  /*f090*/  IMAD R80, R84, 0x89, RZ ;  /* 0x0000008954507824 */ /* 0x008fc400078e02ff */
[----:B------:R-:W3:Y:S01]  /*f0a0*/  LDC R81, c[0x0][0x3d8] ;  /* 0x0000f600ff517b82 */ /* 0x000ee20000000800 */
[----:B------:R1:W-:Y:S04]  /*f0b0*/  STL.64 [R1+0x3c8], R56 ;  /* 0x0003c83801007387 */ /* 0x0003e80000100a00 */
[----:B------:R1:W2:Y:S03]  /*f0c0*/  @P1 LDG.E.U8 R47, desc[UR18][R56.64] ;  /* 0x00000012382f1981 */ /* 0x0002a6000c1e1100 */
[----:B------:R-:W0:Y:S01]  /*f0d0*/  LDC R84, c[0x0][0x3d8] ;  /* 0x0000f600ff547b82 */ /* 0x000e220000000800 */
[----:B------:R-:W-:Y:S01]  /*f0e0*/  PRMT R36, RZ, 0x7610, R36 ;  /* 0x00007610ff247816 */ /* 0x000fe20000000024 */
        /* <DEDUP_REMOVED lines=15> */
[----:B------:R-:W-:Y:S01]  /*f1e0*/  PRMT R29, RZ, 0x7610, R29 ;  /* 0x00007610ff1d7816 */ /* 0x000fe2000000001d */
[----:B---3--:R-:W-:Y:S01]  /*f1f0*/  IMAD R81, R81, 0x8d, RZ ;  /* 0x0000008d51517824 */ /* 0x008fe200078e02ff */
        /* <DEDUP_REMOVED lines=8> */
[----:B------:R0:W2:Y:S03]  /*f280*/  @P1 LDG.E.U8 R10, desc[UR18][R56.64] ;  /* 0x00000012380a1981 */ /* 0x0000a6000c1e1100 */
[-C--:B------:R-:W-:Y:S01]  /*f290*/  LEA.HI.X.SX32 R19, R80, R137.reuse, 0x1, P4 ;  /* 0x0000008950137211 */ /* 0x080fe200020f0eff */
[----:B------:R-:W-:Y:S01]  /*f2a0*/  IMAD R80, R84, 0x90, RZ ;  /* 0x0000009054507824 */ /* 0x000fe200078e02ff */
[C---:B------:R-:W-:Y:S01]  /*f2b0*/  IADD3 R88, P3, PT, R79.reuse, R136, RZ ;  /* 0x000000884f587210 */ /* 0x040fe20007f7e0ff */
[----:B------:R0:W-:Y:S01]  /*f2c0*/  STL.64 [R1+0x398], R56 ;  /* 0x0003983801007387 */ /* 0x0001e20000100a00 */
[----:B------:R-:W4:Y:S02]  /*f2d0*/  LDC R84, c[0x0][0x3d8] ;  /* 0x0000f600ff547b82 */ /* 0x000f240000000800 */
        /* <DEDUP_REMOVED lines=9> */
[C---:B-1----:R-:W-:Y:S02]  /*f370*/  IADD3 R18, P3, PT, R80.reuse, R136, RZ ;  /* 0x0000008850127210 */ /* 0x042fe40007f7e0ff */
[-C--:B------:R-:W-:Y:S02]  /*f380*/  LEA.HI.X.SX32 R57, R81, R137.reuse, 0x1, P4 ;  /* 0x0000008951397211 */ /* 0x080fe400020f0eff */
[----:B------:R-:W-:Y:S01]  /*f390*/  LEA.HI.X.SX32 R19, R80, R137, 0x1, P3 ;  /* 0x0000008950137211 */ /* 0x000fe200018f0eff */
[----:B------:R-:W-:-:S02]  /*f3a0*/  IMAD R80, R82, 0x92, RZ ;  /* 0x0000009252507824 */ /* 0x000fc400078e02ff */
[----:B------:R-:W1:Y:S01]  /*f3b0*/  LDC R81, c[0x0][0x3d8] ;  /* 0x0000f600ff517b82 */ /* 0x000e620000000800 */
[----:B------:R3:W-:Y:S04]  /*f3c0*/  STL.64 [R1+0x380], R56 ;  /* 0x0003803801007387 */ /* 0x0007e80000100a00 */
[----:B------:R3:W2:Y:S03]  /*f3d0*/  @P1 LDG.E.U8 R67, desc[UR18][R56.64] ;  /* 0x0000001238431981 */ /* 0x0006a6000c1e1100 */
[----:B------:R-:W0:Y:S01]  /*f3e0*/  LDC R82, c[0x0][0x3d8] ;  /* 0x0000f600ff527b82 */ /* 0x000e220000000800 */
[----:B------:R-:W-:Y:S01]  /*f3f0*/  PRMT R133, RZ, 0x7610, R133 ;  /* 0x00007610ff857816 */ /* 0x000fe20000000085 */
[----:B------:R4:W-:Y:S04]  /*f400*/  STL.64 [R1+0x368], R18 ;  /* 0x0003681201007387 */ /* 0x0009e80000100a00 */
[----:B------:R4:W2:Y:S01]  /*f410*/  @P1 LDG.E.U8 R17, desc[UR18][R18.64] ;  /* 0x0000001212111981 */ /* 0x0008a2000c1e1100 */
[----:B---3--:R-:W-:-:S04]  /*f420*/  IADD3 R56, P3, PT, R79, R136, RZ ;  /* 0x000000884f387210 */ /* 0x008fc80007f7e0ff */
[-C--:B------:R-:W-:Y:S01]  /*f430*/  LEA.HI.X.SX32 R57, R79, R137.reuse, 0x1, P3 ;  /* 0x000000894f397211 */ /* 0x080fe200018f0eff */
[----:B------:R-:W-:Y:S02]  /*f440*/  IMAD R79, R83, 0x93, RZ ;  /* 0x00000093534f7824 */ /* 0x000fe400078e02ff */
[----:B------:R-:W3:Y:S01]  /*f450*/  LDC R83, c[0x0][0x3d8] ;  /* 0x0000f600ff537b82 */ /* 0x000ee20000000800 */
[C---:B----4-:R-:W-:Y:S01]  /*f460*/  IADD3 R18, P4, PT, R80.reuse, R136, RZ ;  /* 0x0000008850127210 */ /* 0x050fe20007f9e0ff */
        /* <DEDUP_REMOVED lines=9> */
[----:B-1----:R-:W-:Y:S01]  /*f500*/  IMAD R81, R81, 0x98, RZ ;  /* 0x0000009851517824 */ /* 0x002fe200078e02ff */
[----:B------:R-:W1:Y:S01]  /*f510*/  LDC R86, c[0x0][0x3d8] ;  /* 0x0000f600ff567b82 */ /* 0x000e620000000800 */
[----:B------:R0:W2:Y:S01]  /*f520*/  @P1 LDG.E.U8 R11, desc[UR18][R18.64] ;  /* 0x00000012120b1981 */ /* 0x0000a2000c1e1100 */
[----:B----4-:R-:W-:-:S03]  /*f530*/  IADD3 R56, P3, PT, R79, R136, RZ ;  /* 0x000000884f387210 */ /* 0x010fc60007f7e0ff */
[----:B------:R4:W2:Y:S01]  /*f540*/  @P1 LDG.E.U8 R48, desc[UR18][R88.64] ;  /* 0x0000001258301981 */ /* 0x0008a2000c1e1100 */
[-C--:B------:R-:W-:Y:S01]  /*f550*/  LEA.HI.X.SX32 R57, R79, R137.reuse, 0x1, P3 ;  /* 0x000000894f397211 */ /* 0x080fe200018f0eff */
[----:B------:R-:W-:Y:S02]  /*f560*/  IMAD R79, R84, 0x95, RZ ;  /* 0x00000095544f7824 */ /* 0x000fe400078e02ff */
[----:B------:R-:W1:Y:S01]  /*f570*/  LDC R84, c[0x0][0x3d8] ;  /* 0x0000f600ff547b82 */ /* 0x000e620000000800 */
[CC--:B0-----:R-:W-:Y:S01]  /*f580*/  IADD3 R18, P4, PT, R80.reuse, R136.reuse, RZ ;  /* 0x0000008850127210 */ /* 0x0c1fe20007f9e0ff */
[----:B------:R0:W2:Y:S03]  /*f590*/  @P1 LDG.E.U8 R30, desc[UR18][R56.64] ;  /* 0x00000012381e1981 */ /* 0x0000a6000c1e1100 */
[-C--:B------:R-:W-:Y:S01]  /*f5a0*/  LEA.HI.X.SX32 R19, R80, R137.reuse, 0x1, P4 ;  /* 0x0000008950137211 */ /* 0x080fe200020f0eff */
[----:B------:R-:W-:Y:S01]  /*f5b0*/  IMAD R80, R82, 0x99, RZ ;  /* 0x0000009952507824 */ /* 0x000fe200078e02ff */
[C---:B----4-:R-:W-:Y:S01]  /*f5c0*/  IADD3 R88, P3, PT, R79.reuse, R136, RZ ;  /* 0x000000884f587210 */ /* 0x050fe20007f7e0ff */
        /* <DEDUP_REMOVED lines=11> */
[C---:B---3--:R-:W-:Y:S02]  /*f680*/  IADD3 R18, P3, PT, R80.reuse, R136, RZ ;  /* 0x0000008850127210 */ /* 0x048fe40007f7e0ff */
[-C--:B------:R-:W-:Y:S02]  /*f690*/  LEA.HI.X.SX32 R57, R81, R137.reuse, 0x1, P4 ;  /* 0x0000008951397211 */ /* 0x080fe400020f0eff */
[----:B------:R-:W-:Y:S01]  /*f6a0*/  LEA.HI.X.SX32 R19, R80, R137, 0x1, P3 ;  /* 0x0000008950137211 */ /* 0x000fe200018f0eff */
[----:B------:R-:W-:-:S02]  /*f6b0*/  IMAD R80, R83, 0x9b, RZ ;  /* 0x0000009b53507824 */ /* 0x000fc400078e02ff */
[----:B------:R-:W3:Y:S01]  /*f6c0*/  LDC R81, c[0x0][0x3d8] ;  /* 0x0000f600ff517b82 */ /* 0x000ee20000000800 */
[----:B------:R1:W-:Y:S04]  /*f6d0*/  STL.64 [R1+0x328], R56 ;  /* 0x0003283801007387 */ /* 0x0003e80000100a00 */
[----:B------:R1:W2:Y:S03]  /*f6e0*/  @P1 LDG.E.U8 R134, desc[UR18][R56.64] ;  /* 0x0000001238861981 */ /* 0x0002a6000c1e1100 */
[----:B------:R-:W0:Y:S01]  /*f6f0*/  LDC R83, c[0x0][0x3d8] ;  /* 0x0000f600ff537b82 */ /* 0x000e220000000800 */
[----:B------:R-:W-:Y:S01]  /*f700*/  PRMT R151, RZ, 0x7610, R151 ;  /* 0x00007610ff977816 */ /* 0x000fe20000000097 */
[----:B------:R4:W-:Y:S04]  /*f710*/  STL.64 [R1+0x320], R18 ;  /* 0x0003201201007387 */ /* 0x0009e80000100a00 */
[----:B------:R4:W2:Y:S01]  /*f720*/  @P1 LDG.E.U8 R152, desc[UR18][R18.64] ;  /* 0x0000001212981981 */ /* 0x0008a2000c1e1100 */
[----:B-1----:R-:W-:-:S04]  /*f730*/  IADD3 R56, P3, PT, R79, R136, RZ ;  /* 0x000000884f387210 */ /* 0x002fc80007f7e0ff */
[-C--:B------:R-:W-:Y:S01]  /*f740*/  LEA.HI.X.SX32 R57, R79, R137.reuse, 0x1, P3 ;  /* 0x000000894f397211 */ /* 0x080fe200018f0eff */
[----:B------:R-:W-:Y:S02]  /*f750*/  IMAD R79, R84, 0x9c, RZ ;  /* 0x0000009c544f7824 */ /* 0x000fe400078e02ff */
[----:B------:R-:W1:Y:S01]  /*f760*/  LDC R84, c[0x0][0x3d8] ;  /* 0x0000f600ff547b82 */ /* 0x000e620000000800 */
        /* <DEDUP_REMOVED lines=13> */
[----:B----4-:R-:W-:-:S03]  /*f840*/  IADD3 R56, P3, PT, R79, R136, RZ ;  /* 0x000000884f387210 */ /* 0x010fc60007f7e0ff */
        /* <DEDUP_REMOVED lines=106> */
[CC--:B----4-:R-:W-:Y:S01]  /*fef0*/  IADD3 R88, P3, PT, R79.reuse, R136.reuse, RZ ;  /* 0x000000884f587210 */ /* 0x0d0fe20007f7e0ff */
[----:B------:R0:W-:Y:S01]  /*ff00*/  STL.64 [R1+0x268], R56 ;  /* 0x0002683801007387 */ /* 0x0001e20000100a00 */
[----:B------:R-:W4:Y:S02]  /*ff10*/  LDC R82, c[0x0][0x3d8] ;  /* 0x0000f600ff527b82 */ /* 0x000f240000000800 */
[----:B------:R-:W-:Y:S01]  /*ff20*/  LEA.HI.X.SX32 R89, R79, R137, 0x1, P3 ;  /* 0x000000894f597211 */ /* 0x000fe200018f0eff */
[----:B------:R1:W-:Y:S04]  /*ff30*/  STL.64 [R1+0x260], R18 ;  /* 0x0002601201007387 */ /* 0x0003e80000100a00 */
[----:B------:R1:W2:Y:S01]  /*ff40*/  @P1 LDG.E.U8 R144, desc[UR18][R18.64] ;  /* 0x0000001212901981 */ /* 0x0002a2000c1e1100 */
[----:B0-----:R-:W-:-:S02]  /*ff50*/  IADD3 R56, P4, PT, R81, R136, RZ ;  /* 0x0000008851387210 */ /* 0x001fc40007f9e0ff */
[----:B------:R-:W-:Y:S02]  /*ff60*/  PRMT R142, RZ, 0x7610, R142 ;  /* 0x00007610ff8e7816 */ /* 0x000fe4000000008e */
[C---:B-1----:R-:W-:Y:S02]  /*ff70*/  IADD3 R18, P3, PT, R80.reuse, R136, RZ ;  /* 0x0000008850127210 */ /* 0x042fe40007f7e0ff */
[-C--:B------:R-:W-:Y:S01]  /*ff80*/  LEA.HI.X.SX32 R57, R81, R137.reuse, 0x1, P4 ;  /* 0x0000008951397211 */ /* 0x080fe200020f0eff */
[----:B------:R-:W-:Y:S01]  /*ff90*/  IMAD R79, R85, 0xb5, RZ ;  /* 0x000000b5554f7824 */ /* 0x000fe200078e02ff */
[----:B------:R-:W-:Y:S01]  /*ffa0*/  LEA.HI.X.SX32 R19, R80, R137, 0x1, P3 ;  /* 0x0000008950137211 */ /* 0x000fe200018f0eff */
[----:B------:R-:W0:Y:S01]  /*ffb0*/  LDC R81, c[0x0][0x3d8] ;  /* 0x0000f600ff517b82 */ /* 0x000e220000000800 */
[----:B------:R-:W-:Y:S01]  /*ffc0*/  IMAD R80, R83, 0xb8, RZ ;  /* 0x000000b853507824 */ /* 0x000fe200078e02ff */
[----:B------:R-:W-:Y:S01]  /*ffd0*/  STL.64 [R1+0x258], R88 ;  /* 0x0002585801007387 */ /* 0x000fe20000100a00 */
[----:B------:R-:W-:-:S03]  /*ffe0*/  PRMT R141, RZ, 0x7610, R141 ;  /* 0x00007610ff8d7816 */ /* 0x000fc6000000008d */
[----:B------:R1:W2:Y:S02]  /*fff0*/  @P1 LDG.E.U8 R142, desc[UR18][R56.64] ;  /* 0x00000012388e1981 */ /* 0x0002a4000c1e1100 */
[----:B------:R-:W4:Y:S02]  /*10000*/  LDC R83, c[0x0][0x3d8] ;  /* 0x0000f600ff537b82 */ /* 0x000f240000000800 */
[----:B------:R1:W-:Y:S01]  /*10010*/  STL.64 [R1+0x250], R56 ;  /* 0x0002503801007387 */ /* 0x0003e20000100a00 */
[----:B------:R-:W-:-:S03]  /*10020*/  PRMT R140, RZ, 0x7610, R140 ;  /* 0x00007610ff8c7816 */ /* 0x000fc6000000008c */
[----:B------:R3:W-:Y:S02]  /*10030*/  STL.64 [R1+0x248], R18 ;  /* 0x0002481201007387 */ /* 0x0007e40000100a00 */
[----:B------:R-:W4:Y:S02]  /*10040*/  LDC R85, c[0x0][0x3d8] ;  /* 0x0000f600ff557b82 */ /* 0x000f240000000800 */
[----:B------:R3:W2:Y:S01]  /*10050*/  @P1 LDG.E.U8 R141, desc[UR18][R18.64] ;  /* 0x00000012128d1981 */ /* 0x0006a2000c1e1100 */
[----:B-1----:R-:W-:-:S04]  /*10060*/  IADD3 R56, P3, PT, R79, R136, RZ ;  /* 0x000000884f387210 */ /* 0x002fc80007f7e0ff */
[-C--:B------:R-:W-:Y:S01]  /*10070*/  LEA.HI.X.SX32 R57, R79, R137.reuse, 0x1, P3 ;  /* 0x000000894f397211 */ /* 0x080fe200018f0eff */
[----:B---3--:R-:W-:Y:S01]  /*10080*/  IMAD R79, R84, 0xb9, RZ ;  /* 0x000000b9544f7824 */ /* 0x008fe200078e02ff */
[C---:B------:R-:W-:Y:S01]  /*10090*/  IADD3 R18, P4, PT, R80.reuse, R136, RZ ;  /* 0x0000008850127210 */ /* 0x040fe20007f9e0ff */
[----:B------:R-:W1:Y:S01]  /*100a0*/  LDC R84, c[0x0][0x3d8] ;  /* 0x0000f600ff547b82 */ /* 0x000e620000000800 */
[----:B------:R-:W-:Y:S01]  /*100b0*/  PRMT R139, RZ, 0x7610, R139 ;  /* 0x00007610ff8b7816 */ /* 0x000fe2000000008b */
[----:B------:R3:W-:Y:S01]  /*100c0*/  STL.64 [R1+0x240], R56 ;  /* 0x0002403801007387 */ /* 0x0007e20000100a00 */
[----:B------:R-:W-:Y:S01]  /*100d0*/  LEA.HI.X.SX32 R19, R80, R137, 0x1, P4 ;  /* 0x0000008950137211 */ /* 0x000fe200020f0eff */
[----:B------:R-:W-:Y:S02]  /*100e0*/  IMAD R80, R86, 0xba, RZ ;  /* 0x000000ba56507824 */ /* 0x000fe400078e02ff */
[----:B------:R3:W2:Y:S01]  /*100f0*/  @P1 LDG.E.U8 R140, desc[UR18][R56.64] ;  /* 0x00000012388c1981 */ /* 0x0006a2000c1e1100 */
[----:B------:R-:W-:-:S02]  /*10100*/  PRMT R143, RZ, 0x7610, R143 ;  /* 0x00007610ff8f7816 */ /* 0x000fc4000000008f */
[----:B------:R-:W-:Y:S01]  /*10110*/  PRMT R138, RZ, 0x7610, R138 ;  /* 0x00007610ff8a7816 */ /* 0x000fe2000000008a */
[----:B------:R3:W-:Y:S01]  /*10120*/  STL.64 [R1+0x228], R18 ;  /* 0x0002281201007387 */ /* 0x0007e20000100a00 */
[----:B------:R-:W-:Y:S01]  /*10130*/  PRMT R131, RZ, 0x7610, R131 ;  /* 0x00007610ff837816 */ /* 0x000fe20000000083 */
[----:B0-----:R-:W-:Y:S01]  /*10140*/  IMAD R81, R81, 0xbc, RZ ;  /* 0x000000bc51517824 */ /* 0x001fe200078e02ff */
[----:B------:R-:W0:Y:S01]  /*10150*/  LDC R86, c[0x0][0x3d8] ;  /* 0x0000f600ff567b82 */ /* 0x000e220000000800 */
[----:B------:R4:W2:Y:S01]  /*10160*/  @P1 LDG.E.U8 R139, desc[UR18][R18.64] ;  /* 0x00000012128b1981 */ /* 0x0008a2000c1e1100 */
[----:B---3--:R-:W-:-:S03]  /*10170*/  IADD3 R56, P3, PT, R79, R136, RZ ;  /* 0x000000884f387210 */ /* 0x008fc60007f7e0ff */
[----:B------:R3:W2:Y:S01]  /*10180*/  @P1 LDG.E.U8 R143, desc[UR18][R88.64] ;  /* 0x00000012588f1981 */ /* 0x0006a2000c1e1100 */
[-C--:B------:R-:W-:Y:S01]  /*10190*/  LEA.HI.X.SX32 R57, R79, R137.reuse, 0x1, P3 ;  /* 0x000000894f397211 */ /* 0x080fe200018f0eff */
[----:B----4-:R-:W-:Y:S02]  /*101a0*/  IMAD R79, R82, 0xbb, RZ ;  /* 0x000000bb524f7824 */ /* 0x010fe400078e02ff */
[----:B------:R-:W4:Y:S01]  /*101b0*/  LDC R82, c[0x0][0x3d8] ;  /* 0x0000f600ff527b82 */ /* 0x000f220000000800 */
[CC--:B------:R-:W-:Y:S01]  /*101c0*/  IADD3 R18, P4, PT, R80.reuse, R136.reuse, RZ ;  /* 0x0000008850127210 */ /* 0x0c0fe20007f9e0ff */
[----:B------:R1:W-:Y:S03]  /*101d0*/  STL.64 [R1+0x220], R56 ;  /* 0x0002203801007387 */ /* 0x0003e60000100a00 */
[-C--:B------:R-:W-:Y:S01]  /*101e0*/  LEA.HI.X.SX32 R19, R80, R137.reuse, 0x1, P4 ;  /* 0x0000008950137211 */ /* 0x080fe200020f0eff */
[----:B------:R-:W-:Y:S01]  /*101f0*/  IMAD R80, R83, 0xbd, RZ ;  /* 0x000000bd53507824 */ /* 0x000fe200078e02ff */
[CC--:B---3--:R-:W-:Y:S01]  /*10200*/  IADD3 R88, P3, PT, R79.reuse, R136.reuse, RZ ;  /* 0x000000884f587210 */ /* 0x0c8fe20007f7e0ff */
[----:B------:R1:W3:Y:S01]  /*10210*/  @P1 LDG.E.U8 R138, desc[UR18][R56.64] ;  /* 0x00000012388a1981 */ /* 0x0002e2000c1e1100 */
[----:B------:R-:W0:Y:S02]  /*10220*/  LDC R83, c[0x0][0x3d8] ;  /* 0x0000f600ff537b82 */ /* 0x000e240000000800 */
[----:B------:R-:W-:Y:S01]  /*10230*/  LEA.HI.X.SX32 R89, R79, R137, 0x1, P3 ;  /* 0x000000894f597211 */ /* 0x000fe200018f0eff */
[----:B------:R1:W-:Y:S04]  /*10240*/  STL.64 [R1+0x218], R18 ;  /* 0x0002181201007387 */ /* 0x0003e80000100a00 */
[----:B------:R1:W2:Y:S02]  /*10250*/  @P1 LDG.E.U8 R131, desc[UR18][R18.64] ;  /* 0x0000001212831981 */ /* 0x0002a4000c1e1100 */
[----:B-1----:R-:W-:-:S02]  /*10260*/  IADD3 R56, P4, PT, R81, R136, RZ ;  /* 0x0000008851387210 */ /* 0x002fc40007f9e0ff */
[----:B------:R-:W-:Y:S02]  /*10270*/  PRMT R129, RZ, 0x7610, R129 ;  /* 0x00007610ff817816 */ /* 0x000fe40000000081 */
[-C--:B------:R-:W-:Y:S02]  /*10280*/  LEA.HI.X.SX32 R57, R81, R137.reuse, 0x1, P4 ;  /* 0x0000008951397211 */ /* 0x080fe400020f0eff */
[----:B------:R-:W1:Y:S01]  /*10290*/  LDC R81, c[0x0][0x3d8] ;  /* 0x0000f600ff517b82 */ /* 0x000e620000000800 */
[C---:B------:R-:W-:Y:S01]  /*102a0*/  IADD3 R18, P3, PT, R80.reuse, R136, RZ ;  /* 0x0000008850127210 */ /* 0x040fe20007f7e0ff */
[----:B------:R-:W-:Y:S01]  /*102b0*/  IMAD R79, R85, 0xc0, RZ ;  /* 0x000000c0554f7824 */ /* 0x000fe200078e02ff */
[----:B------:R-:W-:Y:S02]  /*102c0*/  STL.64 [R1+0x210], R88 ;  /* 0x0002105801007387 */ /* 0x000fe40000100a00 */
[----:B------:R-:W-:Y:S01]  /*102d0*/  LEA.HI.X.SX32 R19, R80, R137, 0x1, P3 ;  /* 0x0000008950137211 */ /* 0x000fe200018f0eff */
[----:B------:R-:W-:Y:S01]  /*102e0*/  IMAD R80, R84, 0xc1, RZ ;  /* 0x000000c154507824 */ /* 0x000fe200078e02ff */
[----:B------:R-:W-:Y:S01]  /*102f0*/  PRMT R128, RZ, 0x7610, R128 ;  /* 0x00007610ff807816 */ /* 0x000fe20000000080 */
[----:B------:R-:W1:Y:S01]  /*10300*/  LDC R84, c[0x0][0x3d8] ;  /* 0x0000f600ff547b82 */ /* 0x000e620000000800 */
[----:B------:R4:W-:Y:S04]  /*10310*/  STL.64 [R1+0x208], R56 ;  /* 0x0002083801007387 */ /* 0x0009e80000100a00 */
[----:B------:R4:W2:Y:S01]  /*10320*/  @P1 LDG.E.U8 R129, desc[UR18][R56.64] ;  /* 0x0000001238811981 */ /* 0x0008a2000c1e1100 */
[----:B------:R-:W-:-:S02]  /*10330*/  PRMT R127, RZ, 0x7610, R127 ;  /* 0x00007610ff7f7816 */ /* 0x000fc4000000007f */
[----:B------:R-:W1:Y:S01]  /*10340*/  LDC R85, c[0x0][0x3d8] ;  /* 0x0000f600ff557b82 */ /* 0x000e620000000800 */
[----:B------:R0:W-:Y:S04]  /*10350*/  STL.64 [R1+0x200], R18 ;  /* 0x0002001201007387 */ /* 0x0001e80000100a00 */
[----:B------:R0:W2:Y:S01]  /*10360*/  @P1 LDG.E.U8 R128, desc[UR18][R18.64] ;  /* 0x0000001212801981 */ /* 0x0000a2000c1e1100 */
[----:B----4-:R-:W-:-:S04]  /*10370*/  IADD3 R56, P3, PT, R79, R136, RZ ;  /* 0x000000884f387210 */ /* 0x010fc80007f7e0ff */
[-C--:B------:R-:W-:Y:S01]  /*10380*/  LEA.HI.X.SX32 R57, R79, R137.reuse, 0x1, P3 ;  /* 0x000000894f397211 */ /* 0x080fe200018f0eff */
[----:B------:R-:W-:Y:S02]  /*10390*/  IMAD R79, R82, 0xc2, RZ ;  /* 0x000000c2524f7824 */ /* 0x000fe400078e02ff */
[----:B------:R-:W4:Y:S01]  /*103a0*/  LDC R82, c[0x0][0x3d8] ;  /* 0x0000f600ff527b82 */ /* 0x000f220000000800 */
[C---:B0-----:R-:W-:Y:S01]  /*103b0*/  IADD3 R18, P4, PT, R80.reuse, R136, RZ ;  /* 0x0000008850127210 */ /* 0x041fe20007f9e0ff */
[----:B------:R0:W-:Y:S01]  /*103c0*/  STL.64 [R1+0x1e8], R56 ;  /* 0x0001e83801007387 */ /* 0x0001e20000100a00 */
[----:B------:R-:W-:Y:S02]  /*103d0*/  PRMT R126, RZ, 0x7610, R126 ;  /* 0x00007610ff7e7816 */ /* 0x000fe4000000007e */
[----:B------:R-:W-:Y:S01]  /*103e0*/  LEA.HI.X.SX32 R19, R80, R137, 0x1, P4 ;  /* 0x0000008950137211 */ /* 0x000fe200020f0eff */
[----:B------:R0:W2:Y:S01]  /*103f0*/  @P1 LDG.E.U8 R127, desc[UR18][R56.64] ;  /* 0x00000012387f1981 */ /* 0x0000a2000c1e1100 */
[----:B------:R-:W-:Y:S01]  /*10400*/  IMAD R80, R86, 0xc3, RZ ;  /* 0x000000c356507824 */ /* 0x000fe200078e02ff */
[----:B------:R-:W-:-:S02]  /*10410*/  PRMT R130, RZ, 0x7610, R130 ;  /* 0x00007610ff827816 */ /* 0x000fc40000000082 */
[----:B------:R-:W-:Y:S01]  /*10420*/  PRMT R125, RZ, 0x7610, R125 ;  /* 0x00007610ff7d7816 */ /* 0x000fe2000000007d */
[----:B------:R1:W-:Y:S02]  /*10430*/  STL.64 [R1+0x1e0], R18 ;  /* 0x0001e01201007387 */ /* 0x0003e40000100a00 */
[----:B-1----:R-:W-:Y:S01]  /*10440*/  IMAD R81, R81, 0xc5, RZ ;  /* 0x000000c551517824 */ /* 0x002fe200078e02ff */
[----:B------:R-:W-:Y:S01]  /*10450*/  PRMT R124, RZ, 0x7610, R124 ;  /* 0x00007610ff7c7816 */ /* 0x000fe2000000007c */
[----:B------:R-:W1:Y:S01]  /*10460*/  LDC R86, c[0x0][0x3d8] ;  /* 0x0000f600ff567b82 */ /* 0x000e620000000800 */
[----:B------:R0:W2:Y:S02]  /*10470*/  @P1 LDG.E.U8 R126, desc[UR18][R18.64] ;  /* 0x00000012127e1981 */ /* 0x0000a4000c1e1100 */
[C---:B0-----:R-:W-:Y:S02]  /*10480*/  IADD3 R56, P3, PT, R79.reuse, R136, RZ ;  /* 0x000000884f387210 */ /* 0x041fe40007f7e0ff */
[----:B------:R0:W2:Y:S02]  /*10490*/  @P1 LDG.E.U8 R130, desc[UR18][R88.64] ;  /* 0x0000001258821981 */ /* 0x0000a4000c1e1100 */
[----:B------:R-:W-:Y:S01]  /*104a0*/  LEA.HI.X.SX32 R57, R79, R137, 0x1, P3 ;  /* 0x000000894f397211 */ /* 0x000fe200018f0eff */
[----:B------:R-:W-:-:S02]  /*104b0*/  IMAD R79, R83, 0xc4, RZ ;  /* 0x000000c4534f7824 */ /* 0x000fc400078e02ff */
[----:B------:R-:W1:Y:S01]  /*104c0*/  LDC R83, c[0x0][0x3d8] ;  /* 0x0000f600ff537b82 */ /* 0x000e620000000800 */
[CC--:B------:R-:W-:Y:S01]  /*104d0*/  IADD3 R18, P4, PT, R80.reuse, R136.reuse, RZ ;  /* 0x0000008850127210 */ /* 0x0c0fe20007f9e0ff */
[----:B------:R4:W-:Y:S03]  /*104e0*/  STL.64 [R1+0x1d8], R56 ;  /* 0x0001d83801007387 */ /* 0x0009e60000100a00 */
[-C--:B------:R-:W-:Y:S01]  /*104f0*/  LEA.HI.X.SX32 R19, R80, R137.reuse, 0x1, P4 ;  /* 0x0000008950137211 */ /* 0x080fe200020f0eff */
[----:B------:R-:W-:Y:S01]  /*10500*/  IMAD R80, R84, 0xc8, RZ ;  /* 0x000000c854507824 */ /* 0x000fe200078e02ff */
[CC--:B0-----:R-:W-:Y:S01]  /*10510*/  IADD3 R88, P3, PT, R79.reuse, R136.reuse, RZ ;  /* 0x000000884f587210 */ /* 0x0c1fe20007f7e0ff */
[----:B------:R4:W2:Y:S01]  /*10520*/  @P1 LDG.E.U8 R125, desc[UR18][R56.64] ;  /* 0x00000012387d1981 */ /* 0x0008a2000c1e1100 */
[----:B------:R-:W-:Y:S01]  /*10530*/  PRMT R122, RZ, 0x7610, R122 ;  /* 0x00007610ff7a7816 */ /* 0x000fe2000000007a */
[----:B------:R-:W0:Y:S01]  /*10540*/  LDC R84, c[0x0][0x3d8] ;  /* 0x0000f600ff547b82 */ /* 0x000e220000000800 */
[----:B------:R-:W-:Y:S01]  /*10550*/  LEA.HI.X.SX32 R89, R79, R137, 0x1, P3 ;  /* 0x000000894f597211 */ /* 0x000fe200018f0eff */
[----:B------:R4:W-:Y:S04]  /*10560*/  STL.64 [R1+0x1d0], R18 ;  /* 0x0001d01201007387 */ /* 0x0009e80000100a00 */
[----:B------:R4:W2:Y:S02]  /*10570*/  @P1 LDG.E.U8 R124, desc[UR18][R18.64] ;  /* 0x00000012127c1981 */ /* 0x0008a4000c1e1100 */
[----:B----4-:R-:W-:-:S04]  /*10580*/  IADD3 R56, P4, PT, R81, R136, RZ ;  /* 0x0000008851387210 */ /* 0x010fc80007f9e0ff */
[-C--:B------:R-:W-:Y:S02]  /*10590*/  LEA.HI.X.SX32 R57, R81, R137.reuse, 0x1, P4 ;  /* 0x0000008951397211 */ /* 0x080fe400020f0eff */
[----:B------:R-:W4:Y:S01]  /*105a0*/  LDC R81, c[0x0][0x3d8] ;  /* 0x0000f600ff517b82 */ /* 0x000f220000000800 */
[C---:B------:R-:W-:Y:S01]  /*105b0*/  IADD3 R18, P3, PT, R80.reuse, R136, RZ ;  /* 0x0000008850127210 */ /* 0x040fe20007f7e0ff */
[----:B------:R-:W-:Y:S01]  /*105c0*/  IMAD R79, R85, 0xc9, RZ ;  /* 0x000000c9554f7824 */ /* 0x000fe200078e02ff */
[----:B------:R-:W-:Y:S01]  /*105d0*/  PRMT R121, RZ, 0x7610, R121 ;  /* 0x00007610ff797816 */ /* 0x000fe20000000079 */
[----:B------:R-:W-:Y:S01]  /*105e0*/  STL.64 [R1+0x1c8], R88 ;  /* 0x0001c85801007387 */ /* 0x000fe20000100a00 */
        /* <DEDUP_REMOVED lines=14> */
[CC--:B------:R-:W-:Y:S01]  /*106d0*/  IADD3 R18, P4, PT, R80.reuse, R136.reuse, RZ ;  /* 0x0000008850127210 */ /* 0x0c0fe20007f9e0ff */
[----:B------:R4:W-:Y:S03]  /*106e0*/  STL.64 [R1+0x1a0], R56 ;  /* 0x0001a03801007387 */ /* 0x0009e60000100a00 */
[----:B------:R-:W-:Y:S01]  /*106f0*/  LEA.HI.X.SX32 R19, R80, R137, 0x1, P4 ;  /* 0x0000008950137211 */ /* 0x000fe200020f0eff */
[----:B------:R4:W2:Y:S01]  /*10700*/  @P1 LDG.E.U8 R120, desc[UR18][R56.64] ;  /* 0x0000001238781981 */ /* 0x0008a2000c1e1100 */
[----:B------:R-:W-:Y:S01]  /*10710*/  IMAD R80, R86, 0xcc, RZ ;  /* 0x000000cc56507824 */ /* 0x000fe200078e02ff */
[----:B------:R-:W-:Y:S01]  /*10720*/  PRMT R123, RZ, 0x7610, R123 ;  /* 0x00007610ff7b7816 */ /* 0x000fe2000000007b */
[----:B------:R-:W1:Y:S01]  /*10730*/  LDC R86, c[0x0][0x3d8] ;  /* 0x0000f600ff567b82 */ /* 0x000e620000000800 */
[----:B------:R0:W-:Y:S04]  /*10740*/  STL.64 [R1+0x198], R18 ;  /* 0x0001981201007387 */ /* 0x0001e80000100a00 */
[----:B------:R0:W2:Y:S01]  /*10750*/  @P1 LDG.E.U8 R119, desc[UR18][R18.64] ;  /* 0x0000001212771981 */ /* 0x0000a2000c1e1100 */
[----:B----4-:R-:W-:-:S02]  /*10760*/  IADD3 R56, P3, PT, R79, R136, RZ ;  /* 0x000000884f387210 */ /* 0x010fc40007f7e0ff */
[----:B------:R-:W-:Y:S01]  /*10770*/  PRMT R117, RZ, 0x7610, R117 ;  /* 0x00007610ff757816 */ /* 0x000fe20000000075 */
[----:B------:R4:W2:Y:S01]  /*10780*/  @P1 LDG.E.U8 R123, desc[UR18][R88.64] ;  /* 0x00000012587b1981 */ /* 0x0008a2000c1e1100 */
[-C--:B------:R-:W-:Y:S01]  /*10790*/  LEA.HI.X.SX32 R57, R79, R137.reuse, 0x1, P3 ;  /* 0x000000894f397211 */ /* 0x080fe200018f0eff */
[----:B------:R-:W-:Y:S01]  /*107a0*/  IMAD R79, R81, 0xcd, RZ ;  /* 0x000000cd514f7824 */ /* 0x000fe200078e02ff */
[-C--:B0-----:R-:W-:Y:S01]  /*107b0*/  IADD3 R18, P4, PT, R80, R136.reuse, RZ ;  /* 0x0000008850127210 */ /* 0x081fe20007f9e0ff */
[----:B------:R-:W-:Y:S01]  /*107c0*/  IMAD R81, R84, 0xd1, RZ ;  /* 0x000000d154517824 */ /* 0x000fe200078e02ff */
[----:B------:R-:W-:Y:S01]  /*107d0*/  PRMT R118, RZ, 0x7610, R118 ;  /* 0x00007610ff767816 */ /* 0x000fe20000000076 */
[----:B------:R0:W-:Y:S01]  /*107e0*/  STL.64 [R1+0x190], R56 ;  /* 0x0001903801007387 */ /* 0x0001e20000100a00 */
[-C--:B------:R-:W-:Y:S01]  /*107f0*/  LEA.HI.X.SX32 R19, R80, R137.reuse, 0x1, P4 ;  /* 0x0000008950137211 */ /* 0x080fe200020f0eff */
[----:B------:R-:W-:Y:S01]  /*10800*/  IMAD R80, R82, 0xd0, RZ ;  /* 0x000000d052507824 */ /* 0x000fe200078e02ff */
[C---:B----4-:R-:W-:Y:S01]  /*10810*/  IADD3 R88, P3, PT, R79.reuse, R136, RZ ;  /* 0x000000884f587210 */ /* 0x050fe20007f7e0ff */
[----:B------:R-:W4:Y:S01]  /*10820*/  LDC R82, c[0x0][0x3d8] ;  /* 0x0000f600ff527b82 */ /* 0x000f220000000800 */
[----:B------:R0:W2:Y:S02]  /*10830*/  @P1 LDG.E.U8 R118, desc[UR18][R56.64] ;  /* 0x0000001238761981 */ /* 0x0000a4000c1e1100 */
[----:B------:R-:W-:-:S02]  /*10840*/  LEA.HI.X.SX32 R89, R79, R137, 0x1, P3 ;  /* 0x000000894f597211 */ /* 0x000fc400018f0eff */
[----:B------:R0:W-:Y:S01]  /*10850*/  STL.64 [R1+0x188], R18 ;  /* 0x0001881201007387 */ /* 0x0001e20000100a00 */
[----:B------:R-:W-:Y:S02]  /*10860*/  PRMT R115, RZ, 0x7610, R115 ;  /* 0x00007610ff737816 */ /* 0x000fe40000000073 */
[----:B------:R-:W-:Y:S01]  /*10870*/  PRMT R114, RZ, 0x7610, R114 ;  /* 0x00007610ff727816 */ /* 0x000fe20000000072 */
[----:B------:R0:W2:Y:S01]  /*10880*/  @P1 LDG.E.U8 R117, desc[UR18][R18.64] ;  /* 0x0000001212751981 */ /* 0x0000a2000c1e1100 */
[----:B------:R-:W4:Y:S01]  /*10890*/  LDC R84, c[0x0][0x3d8] ;  /* 0x0000f600ff547b82 */ /* 0x000f220000000800 */
[-C--:B0-----:R-:W-:Y:S02]  /*108a0*/  IADD3 R56, P4, PT, R80, R136.reuse, RZ ;  /* 0x0000008850387210 */ /* 0x081fe40007f9e0ff */
[----:B------:R-:W-:-:S04]  /*108b0*/  IADD3 R18, P3, PT, R81, R136, RZ ;  /* 0x0000008851127210 */ /* 0x000fc80007f7e0ff */
[-C--:B------:R-:W-:Y:S02]  /*108c0*/  LEA.HI.X.SX32 R19, R81, R137.reuse, 0x1, P3 ;  /* 0x0000008951137211 */ /* 0x080fe400018f0eff */
[----:B------:R-:W0:Y:S01]  /*108d0*/  LDC R81, c[0x0][0x3d8] ;  /* 0x0000f600ff517b82 */ /* 0x000e220000000800 */
[----:B------:R-:W-:Y:S01]  /*108e0*/  LEA.HI.X.SX32 R57, R80, R137, 0x1, P4 ;  /* 0x0000008950397211 */ /* 0x000fe200020f0eff */
[----:B------:R-:W-:Y:S01]  /*108f0*/  IMAD R79, R85, 0xd2, RZ ;  /* 0x000000d2554f7824 */ /* 0x000fe200078e02ff */
[----:B------:R-:W-:Y:S01]  /*10900*/  STL.64 [R1+0x180], R88 ;  /* 0x0001805801007387 */ /* 0x000fe20000100a00 */
[----:B-1----:R-:W-:-:S03]  /*10910*/  IMAD R80, R83, 0xd3, RZ ;  /* 0x000000d353507824 */ /* 0x002fc600078e02ff */
[----:B------:R1:W-:Y:S01]  /*10920*/  STL.64 [R1+0x168], R56 ;  /* 0x0001683801007387 */ /* 0x0003e20000100a00 */
[----:B------:R-:W0:Y:S03]  /*10930*/  LDC R83, c[0x0][0x3d8] ;  /* 0x0000f600ff537b82 */ /* 0x000e260000000800 */
[----:B------:R1:W2:Y:S04]  /*10940*/  @P1 LDG.E.U8 R115, desc[UR18][R56.64] ;  /* 0x0000001238731981 */ /* 0x0002a8000c1e1100 */
[----:B------:R4:W-:Y:S01]  /*10950*/  STL.64 [R1+0x160], R18 ;  /* 0x0001601201007387 */ /* 0x0009e20000100a00 */
[----:B------:R-:W-:Y:S01]  /*10960*/  PRMT R112, RZ, 0x7610, R112 ;  /* 0x00007610ff707816 */ /* 0x000fe20000000070 */
[----:B------:R-:W3:Y:S02]  /*10970*/  LDC R85, c[0x0][0x3d8] ;  /* 0x0000f600ff557b82 */ /* 0x000ee40000000800 */
[----:B------:R4:W2:Y:S01]  /*10980*/  @P1 LDG.E.U8 R114, desc[UR18][R18.64] ;  /* 0x0000001212721981 */ /* 0x0008a2000c1e1100 */
[----:B-1----:R-:W-:-:S04]  /*10990*/  IADD3 R56, P3, PT, R79, R136, RZ ;  /* 0x000000884f387210 */ /* 0x002fc80007f7e0ff */
[-C--:B------:R-:W-:Y:S02]  /*109a0*/  LEA.HI.X.SX32 R57, R79, R137.reuse, 0x1, P3 ;  /* 0x000000894f397211 */ /* 0x080fe400018f0eff */
[----:B----4-:R-:W-:Y:S01]  /*109b0*/  IADD3 R18, P4, PT, R80, R136, RZ ;  /* 0x0000008850127210 */ /* 0x010fe20007f9e0ff */
[----:B------:R-:W-:Y:S02]  /*109c0*/  IMAD R79, R82, 0xd4, RZ ;  /* 0x000000d4524f7824 */ /* 0x000fe400078e02ff */
[----:B------:R-:W-:Y:S01]  /*109d0*/  STL.64 [R1+0x158], R56 ;  /* 0x0001583801007387 */ /* 0x000fe20000100a00 */
[----:B------:R-:W1:Y:S01]  /*109e0*/  LDC R82, c[0x0][0x3d8] ;  /* 0x0000f600ff527b82 */ /* 0x000e620000000800 */
[----:B------:R-:W-:Y:S02]  /*109f0*/  LEA.HI.X.SX32 R19, R80, R137, 0x1, P4 ;  /* 0x0000008950137211 */ /* 0x000fe400020f0eff */
[----:B------:R-:W-:-:S03]  /*10a00*/  PRMT R113, RZ, 0x7610, R113 ;  /* 0x00007610ff717816 */ /* 0x000fc60000000071 */
[----:B------:R4:W-:Y:S04]  /*10a10*/  STL.64 [R1+0x150], R18 ;  /* 0x0001501201007387 */ /* 0x0009e80000100a00 */
[----:B------:R4:W2:Y:S01]  /*10a20*/  @P1 LDG.E.U8 R112, desc[UR18][R18.64] ;  /* 0x0000001212701981 */ /* 0x0008a2000c1e1100 */
[----:B------:R-:W-:Y:S01]  /*10a30*/  PRMT R111, RZ, 0x7610, R111 ;  /* 0x00007610ff6f7816 */ /* 0x000fe2000000006f */
[----:B------:R-:W-:Y:S02]  /*10a40*/  IMAD R80, R86, 0xd5, RZ ;  /* 0x000000d556507824 */ /* 0x000fe400078e02ff */
[----:B------:R0:W2:Y:S01]  /*10a50*/  @P1 LDG.E.U8 R113, desc[UR18][R56.64] ;  /* 0x0000001238711981 */ /* 0x0000a2000c1e1100 */
[----:B------:R-:W-:Y:S01]  /*10a60*/  PRMT R110, RZ, 0x7610, R110 ;  /* 0x00007610ff6e7816 */ /* 0x000fe2000000006e */
[----:B------:R-:W1:Y:S01]  /*10a70*/  LDC R86, c[0x0][0x3d8] ;  /* 0x0000f600ff567b82 */ /* 0x000e620000000800 */
[----:B----4-:R-:W-:-:S04]  /*10a80*/  IADD3 R18, P3, PT, R79, R136, RZ ;  /* 0x000000884f127210 */ /* 0x010fc80007f7e0ff */
[-C--:B------:R-:W-:Y:S01]  /*10a90*/  LEA.HI.X.SX32 R19, R79, R137.reuse, 0x1, P3 ;  /* 0x000000894f137211 */ /* 0x080fe200018f0eff */
[----:B0-----:R-:W-:Y:S01]  /*10aa0*/  IMAD R79, R81, 0xd8, RZ ;  /* 0x000000d8514f7824 */ /* 0x001fe200078e02ff */
[CC--:B------:R-:W-:Y:S01]  /*10ab0*/  IADD3 R56, P4, PT, R80.reuse, R136.reuse, RZ ;  /* 0x0000008850387210 */ /* 0x0c0fe20007f9e0ff */
[----:B------:R-:W0:Y:S02]  /*10ac0*/  LDC R81, c[0x0][0x3d8] ;  /* 0x0000f600ff517b82 */ /* 0x000e240000000800 */
[----:B------:R4:W-:Y:S04]  /*10ad0*/  STL.64 [R1+0x148], R18 ;  /* 0x0001481201007387 */ /* 0x0009e80000100a00 */
[----:B------:R4:W2:Y:S01]  /*10ae0*/  @P1 LDG.E.U8 R111, desc[UR18][R18.64] ;  /* 0x00000012126f1981 */ /* 0x0008a2000c1e1100 */
[-C--:B------:R-:W-:Y:S01]  /*10af0*/  LEA.HI.X.SX32 R57, R80, R137.reuse, 0x1, P4 ;  /* 0x0000008950397211 */ /* 0x080fe200020f0eff */
[----:B------:R-:W-:Y:S01]  /*10b00*/  IMAD R80, R83, 0xd9, RZ ;  /* 0x000000d953507824 */ /* 0x000fe200078e02ff */
[----:B------:R-:W-:Y:S01]  /*10b10*/  PRMT R109, RZ, 0x7610, R109 ;  /* 0x00007610ff6d7816 */ /* 0x000fe2000000006d */
[----:B------:R-:W0:Y:S01]  /*10b20*/  LDC R83, c[0x0][0x3d8] ;  /* 0x0000f600ff537b82 */ /* 0x000e220000000800 */
[CC--:B----4-:R-:W-:Y:S01]  /*10b30*/  IADD3 R18, P3, PT, R79.reuse, R136.reuse, RZ ;  /* 0x000000884f127210 */ /* 0x0d0fe20007f7e0ff */
[----:B------:R4:W2:Y:S03]  /*10b40*/  @P1 LDG.E.U8 R110, desc[UR18][R56.64] ;  /* 0x00000012386e1981 */ /* 0x0008a6000c1e1100 */
[----:B------:R-:W-:Y:S01]  /*10b50*/  LEA.HI.X.SX32 R19, R79, R137, 0x1, P3 ;  /* 0x000000894f137211 */ /* 0x000fe200018f0eff */
[----:B------:R-:W-:Y:S01]  /*10b60*/  IMAD R79, R84, 0xda, RZ ;  /* 0x000000da544f7824 */ /* 0x000fe200078e02ff */
[----:B------:R4:W-:Y:S04]  /*10b70*/  STL.64 [R1+0x140], R56 ;  /* 0x0001403801007387 */ /* 0x0009e80000100a00 */
[----:B------:R1:W-:Y:S04]  /*10b80*/  STL.64 [R1+0x128], R18 ;  /* 0x0001281201007387 */ /* 0x0003e80000100a00 */
[----:B------:R1:W2:Y:S01]  /*10b90*/  @P1 LDG.E.U8 R109, desc[UR18][R18.64] ;  /* 0x00000012126d1981 */ /* 0x0002a2000c1e1100 */
[----:B----4-:R-:W-:-:S02]  /*10ba0*/  IADD3 R56, P3, PT, R80, R136, RZ ;  /* 0x0000008850387210 */ /* 0x010fc40007f7e0ff */
[----:B------:R-:W-:Y:S02]  /*10bb0*/  PRMT R107, RZ, 0x7610, R107 ;  /* 0x00007610ff6b7816 */ /* 0x000fe4000000006b */
[CC--:B-1----:R-:W-:Y:S02]  /*10bc0*/  IADD3 R18, P4, PT, R79.reuse, R136.reuse, RZ ;  /* 0x000000884f127210 */ /* 0x0c2fe40007f9e0ff */
[-C--:B------:R-:W-:Y:S02]  /*10bd0*/  LEA.HI.X.SX32 R57, R80, R137.reuse, 0x1, P3 ;  /* 0x0000008950397211 */ /* 0x080fe400018f0eff */
[----:B------:R-:W-:Y:S02]  /*10be0*/  PRMT R116, RZ, 0x7610, R116 ;  /* 0x00007610ff747816 */ /* 0x000fe40000000074 */
[----:B------:R-:W-:Y:S01]  /*10bf0*/  LEA.HI.X.SX32 R19, R79, R137, 0x1, P4 ;  /* 0x000000894f137211 */ /* 0x000fe200020f0eff */
[----:B------:R-:W-:Y:S02]  /*10c00*/  IMAD R79, R82, 0xdb, RZ ;  /* 0x000000db524f7824 */ /* 0x000fe400078e02ff */
[----:B---3--:R-:W-:Y:S01]  /*10c10*/  IMAD R80, R85, 0xdc, RZ ;  /* 0x000000dc55507824 */ /* 0x008fe200078e02ff */
[----:B------:R-:W-:Y:S01]  /*10c20*/  STL.64 [R1+0x120], R56 ;  /* 0x0001203801007387 */ /* 0x000fe20000100a00 */
[----:B------:R-:W-:Y:S01]  /*10c30*/  PRMT R105, RZ, 0x7610, R105 ;  /* 0x00007610ff697816 */ /* 0x000fe20000000069 */
[----:B------:R-:W1:Y:S02]  /*10c40*/  LDC R82, c[0x0][0x3d8] ;  /* 0x0000f600ff527b82 */ /* 0x000e640000000800 */
[----:B------:R3:W-:Y:S04]  /*10c50*/  STL.64 [R1+0x118], R18 ;  /* 0x0001181201007387 */ /* 0x0007e80000100a00 */
[----:B------:R3:W4:Y:S04]  /*10c60*/  @P1 LDG.E.U8 R107, desc[UR18][R18.64] ;  /* 0x00000012126b1981 */ /* 0x000728000c1e1100 */
[----:B------:R0:W2:Y:S01]  /*10c70*/  @P1 LDG.E.U8 R116, desc[UR18][R88.64] ;  /* 0x0000001258741981 */ /* 0x0000a2000c1e1100 */
[----:B---3--:R-:W-:-:S02]  /*10c80*/  IADD3 R18, P3, PT, R79, R136, RZ ;  /* 0x000000884f127210 */ /* 0x008fc40007f7e0ff */
[C---:B0-----:R-:W-:Y:S02]  /*10c90*/  IADD3 R88, P4, PT, R80.reuse, R136, RZ ;  /* 0x0000008850587210 */ /* 0x041fe40007f9e0ff */
[-C--:B------:R-:W-:Y:S02]  /*10ca0*/  LEA.HI.X.SX32 R19, R79, R137.reuse, 0x1, P3 ;  /* 0x000000894f137211 */ /* 0x080fe400018f0eff */
[----:B------:R-:W-:-:S03]  /*10cb0*/  LEA.HI.X.SX32 R89, R80, R137, 0x1, P4 ;  /* 0x0000008950597211 */ /* 0x000fc600020f0eff */
[----:B------:R-:W-:Y:S04]  /*10cc0*/  STL.64 [R1+0x110], R18 ;  /* 0x0001101201007387 */ /* 0x000fe80000100a00 */
[----:B------:R0:W-:Y:S04]  /*10cd0*/  STL.64 [R1+0x108], R88 ;  /* 0x0001085801007387 */ /* 0x0001e80000100a00 */
[----:B------:R-:W3:Y:S04]  /*10ce0*/  @P1 LDG.E.U8 R105, desc[UR18][R88.64] ;  /* 0x0000001258691981 */ /* 0x000ee8000c1e1100 */
[----:B0-----:R-:W2:Y:S01]  /*10cf0*/  LDL.LU.64 R88, [R1+0x1178] ;  /* 0x0011780001587983 */ /* 0x001ea20000300a00 */
[----:B------:R-:W-:Y:S01]  /*10d00*/  PRMT R108, RZ, 0x7610, R108 ;  /* 0x00007610ff6c7816 */ /* 0x000fe2000000006c */
[----:B------:R-:W-:Y:S01]  /*10d10*/  IMAD R79, R86, 0xdd, RZ ;  /* 0x000000dd564f7824 */ /* 0x000fe200078e02ff */
[----:B------:R-:W-:Y:S01]  /*10d20*/  PRMT R106, RZ, 0x7610, R106 ;  /* 0x00007610ff6a7816 */ /* 0x000fe2000000006a */
[----:B------:R-:W-:-:S03]  /*10d30*/  IMAD R81, R81, 0xe0, RZ ;  /* 0x000000e051517824 */ /* 0x000fc600078e02ff */
[----:B------:R0:W2:Y:S04]  /*10d40*/  @P1 LDG.E.U8 R108, desc[UR18][R56.64] ;  /* 0x00000012386c1981 */ /* 0x0000a8000c1e1100 */
[----:B------:R1:W2:Y:S01]  /*10d50*/  @P1 LDG.E.U8 R106, desc[UR18][R18.64] ;  /* 0x00000012126a1981 */ /* 0x0002a2000c1e1100 */
[----:B------:R-:W-:Y:S02]  /*10d60*/  PRMT R103, RZ, 0x7610, R103 ;  /* 0x00007610ff677816 */ /* 0x000fe40000000067 */
[-C--:B0-----:R-:W-:Y:S02]  /*10d70*/  IADD3 R56, P3, PT, R79, R136.reuse, RZ ;  /* 0x000000884f387210 */ /* 0x081fe40007f7e0ff */
[----:B-1----:R-:W-:Y:S02]  /*10d80*/  IADD3 R18, P4, PT, R81, R136, RZ ;  /* 0x0000008851127210 */ /* 0x002fe40007f9e0ff */
[-C--:B------:R-:W-:Y:S01]  /*10d90*/  LEA.HI.X.SX32 R57, R79, R137.reuse, 0x1, P3 ;  /* 0x000000894f397211 */ /* 0x080fe200018f0eff */
[----:B------:R-:W-:Y:S01]  /*10da0*/  IMAD R79, R83, 0xe1, RZ ;  /* 0x000000e1534f7824 */ /* 0x000fe200078e02ff */
[----:B------:R-:W-:-:S02]  /*10db0*/  LEA.HI.X.SX32 R19, R81, R137, 0x1, P4 ;  /* 0x0000008951137211 */ /* 0x000fc400020f0eff */
[----:B------:R-:W0:Y:S01]  /*10dc0*/  LDC R81, c[0x0][0x3d8] ;  /* 0x0000f600ff517b82 */ /* 0x000e220000000800 */
[----:B------:R-:W-:Y:S04]  /*10dd0*/  STL.64 [R1+0x100], R56 ;  /* 0x0001003801007387 */ /* 0x000fe80000100a00 */
[----:B------:R1:W-:Y:S04]  /*10de0*/  STL.64 [R1+0xe8], R18 ;  /* 0x0000e81201007387 */ /* 0x0003e80000100a00 */
[----:B------:R1:W2:Y:S01]  /*10df0*/  @P1 LDG.E.U8 R103, desc[UR18][R18.64] ;  /* 0x0000001212671981 */ /* 0x0002a2000c1e1100 */
[----:B------:R-:W-:Y:S01]  /*10e00*/  PRMT R102, RZ, 0x7610, R102 ;  /* 0x00007610ff667816 */ /* 0x000fe20000000066 */
[----:B------:R-:W-:Y:S01]  /*10e10*/  IMAD R80, R82, 0xe2, RZ ;  /* 0x000000e252507824 */ /* 0x000fe200078e02ff */
[----:B------:R-:W-:Y:S01]  /*10e20*/  PRMT R101, RZ, 0x7610, R101 ;  /* 0x00007610ff657816 */ /* 0x000fe20000000065 */
[----:B------:R-:W0:Y:S01]  /*10e30*/  LDC R82, c[0x0][0x3d8] ;  /* 0x0000f600ff527b82 */ /* 0x000e220000000800 */
[----:B-1----:R-:W-:-:S04]  /*10e40*/  IADD3 R18, P3, PT, R79, R136, RZ ;  /* 0x000000884f127210 */ /* 0x002fc80007f7e0ff */
[----:B------:R-:W-:-:S05]  /*10e50*/  LEA.HI.X.SX32 R19, R79, R137, 0x1, P3 ;  /* 0x000000894f137211 */ /* 0x000fca00018f0eff */
[----:B------:R1:W-:Y:S04]  /*10e60*/  STL.64 [R1+0xe0], R18 ;  /* 0x0000e01201007387 */ /* 0x0003e80000100a00 */
[----:B------:R1:W2:Y:S02]  /*10e70*/  @P1 LDG.E.U8 R102, desc[UR18][R18.64] ;  /* 0x0000001212661981 */ /* 0x0002a4000c1e1100 */
[----:B-1----:R-:W-:-:S04]  /*10e80*/  IADD3 R18, P3, PT, R80, R136, RZ ;  /* 0x0000008850127210 */ /* 0x002fc80007f7e0ff */
[----:B------:R-:W-:Y:S02]  /*10e90*/  LEA.HI.X.SX32 R19, R80, R137, 0x1, P3 ;  /* 0x0000008950137211 */ /* 0x000fe400018f0eff */
[----:B------:R-:W1:Y:S01]  /*10ea0*/  LDC R80, c[0x0][0x3d8] ;  /* 0x0000f600ff507b82 */ /* 0x000e620000000800 */
[----:B0-----:R-:W-:Y:S02]  /*10eb0*/  IMAD R79, R81, 0xe3, RZ ;  /* 0x000000e3514f7824 */ /* 0x001fe400078e02ff */
[----:B------:R0:W2:Y:S05]  /*10ec0*/  @P1 LDG.E.U8 R101, desc[UR18][R18.64] ;  /* 0x0000001212651981 */ /* 0x0000aa000c1e1100 */
[----:B------:R-:W1:Y:S01]  /*10ed0*/  LDC R81, c[0x0][0x3d8] ;  /* 0x0000f600ff517b82 */ /* 0x000e620000000800 */
[----:B------:R0:W-:Y:S01]  /*10ee0*/  STL.64 [R1+0xd8], R18 ;  /* 0x0000d81201007387 */ /* 0x0001e20000100a00 */
[----:B------:R-:W-:-:S02]  /*10ef0*/  PRMT R100, RZ, 0x7610, R100 ;  /* 0x00007610ff647816 */ /* 0x000fc40000000064 */
[----:B0-----:R-:W-:-:S04]  /*10f00*/  IADD3 R18, P3, PT, R79, R136, RZ ;  /* 0x000000884f127210 */ /* 0x001fc80007f7e0ff */
[----:B------:R-:W-:Y:S01]  /*10f10*/  LEA.HI.X.SX32 R19, R79, R137, 0x1, P3 ;  /* 0x000000894f137211 */ /* 0x000fe200018f0eff */
[----:B-1----:R-:W-:-:S04]  /*10f20*/  IMAD R79, R80, 0xe4, RZ ;  /* 0x000000e4504f7824 */ /* 0x002fc800078e02ff */
[----:B------:R0:W-:Y:S04]  /*10f30*/  STL.64 [R1+0xd0], R18 ;  /* 0x0000d01201007387 */ /* 0x0001e80000100a00 */
[----:B------:R0:W2:Y:S01]  /*10f40*/  @P1 LDG.E.U8 R100, desc[UR18][R18.64] ;  /* 0x0000001212641981 */ /* 0x0000a2000c1e1100 */
[----:B------:R-:W-:Y:S01]  /*10f50*/  PRMT R99, RZ, 0x7610, R99 ;  /* 0x00007610ff637816 */ /* 0x000fe20000000063 */
[----:B------:R-:W-:Y:S02]  /*10f60*/  IMAD R80, R81, 0xe5, RZ ;  /* 0x000000e551507824 */ /* 0x000fe400078e02ff */
[----:B------:R-:W1:Y:S01]  /*10f70*/  LDC R81, c[0x0][0x3d8] ;  /* 0x0000f600ff517b82 */ /* 0x000e620000000800 */
[----:B0-----:R-:W-:-:S04]  /*10f80*/  IADD3 R18, P3, PT, R79, R136, RZ ;  /* 0x000000884f127210 */ /* 0x001fc80007f7e0ff */
[----:B------:R-:W-:-:S05]  /*10f90*/  LEA.HI.X.SX32 R19, R79, R137, 0x1, P3 ;  /* 0x000000894f137211 */ /* 0x000fca00018f0eff */
[----:B------:R0:W-:Y:S04]  /*10fa0*/  STL.64 [R1+0xc8], R18 ;  /* 0x0000c81201007387 */ /* 0x0001e80000100a00 */
[----:B------:R0:W3:Y:S02]  /*10fb0*/  @P1 LDG.E.U8 R99, desc[UR18][R18.64] ;  /* 0x0000001212631981 */ /* 0x0000e4000c1e1100 */
[----:B0-----:R-:W-:-:S04]  /*10fc0*/  IADD3 R18, P3, PT, R80, R136, RZ ;  /* 0x0000008850127210 */ /* 0x001fc80007f7e0ff */
[----:B------:R-:W-:Y:S02]  /*10fd0*/  LEA.HI.X.SX32 R19, R80, R137, 0x1, P3 ;  /* 0x0000008950137211 */ /* 0x000fe400018f0eff */
[----:B------:R-:W0:Y:S01]  /*10fe0*/  LDC R80, c[0x0][0x3d8] ;  /* 0x0000f600ff507b82 */ /* 0x000e220000000800 */
[----:B------:R-:W-:Y:S01]  /*10ff0*/  PRMT R98, RZ, 0x7610, R98 ;  /* 0x00007610ff627816 */ /* 0x000fe20000000062 */
[----:B------:R-:W-:Y:S01]  /*11000*/  IMAD R79, R82, 0xe8, RZ ;  /* 0x000000e8524f7824 */ /* 0x000fe200078e02ff */
[----:B------:R1:W-:Y:S04]  /*11010*/  STL.64 [R1+0xc0], R18 ;  /* 0x0000c01201007387 */ /* 0x0003e80000100a00 */
[----:B------:R1:W3:Y:S01]  /*11020*/  @P1 LDG.E.U8 R98, desc[UR18][R18.64] ;  /* 0x0000001212621981 */ /* 0x0002e2000c1e1100 */
[----:B------:R-:W-:Y:S01]  /*11030*/  PRMT R97, RZ, 0x7610, R97 ;  /* 0x00007610ff617816 */ /* 0x000fe20000000061 */
[----:B------:R-:W4:Y:S01]  /*11040*/  LDC R82, c[0x0][0x3d8] ;  /* 0x0000f600ff527b82 */ /* 0x000f220000000800 */
[----:B-1----:R-:W-:-:S04]  /*11050*/  IADD3 R18, P3, PT, R79, R136, RZ ;  /* 0x000000884f127210 */ /* 0x002fc80007f7e0ff */
[----:B------:R-:W-:Y:S01]  /*11060*/  LEA.HI.X.SX32 R19, R79, R137, 0x1, P3 ;  /* 0x000000894f137211 */ /* 0x000fe200018f0eff */
[----:B0-----:R-:W-:-:S04]  /*11070*/  IMAD R79, R80, 0xe9, RZ ;  /* 0x000000e9504f7824 */ /* 0x001fc800078e02ff */
[----:B------:R0:W-:Y:S04]  /*11080*/  STL.64 [R1+0xa8], R18 ;  /* 0x0000a81201007387 */ /* 0x0001e80000100a00 */
[----:B------:R0:W3:Y:S01]  /*11090*/  @P1 LDG.E.U8 R97, desc[UR18][R18.64] ;  /* 0x0000001212611981 */ /* 0x0000e2000c1e1100 */
        /* <DEDUP_REMOVED lines=11> */
[----:B----4-:R-:W-:Y:S01]  /*11150*/  IMAD R79, R82, 0xeb, RZ ;  /* 0x000000eb524f7824 */ /* 0x010fe200078e02ff */
[----:B------:R4:W-:Y:S04]  /*11160*/  STL.64 [R1+0x98], R18 ;  /* 0x0000981201007387 */ /* 0x0009e80000100a00 */
[----:B------:R4:W3:Y:S01]  /*11170*/  @P1 LDG.E.U8 R95, desc[UR18][R18.64] ;  /* 0x00000012125f1981 */ /* 0x0008e2000c1e1100 */
[----:B------:R-:W-:Y:S01]  /*11180*/  PRMT R94, RZ, 0x7610, R94 ;  /* 0x00007610ff5e7816 */ /* 0x000fe2000000005e */
[----:B------:R-:W1:Y:S01]  /*11190*/  LDC R82, c[0x0][0x3d8] ;  /* 0x0000f600ff527b82 */ /* 0x000e620000000800 */
[----:B----4-:R-:W-:-:S04]  /*111a0*/  IADD3 R18, P3, PT, R79, R136, RZ ;  /* 0x000000884f127210 */ /* 0x010fc80007f7e0ff */
[----:B------:R-:W-:Y:S01]  /*111b0*/  LEA.HI.X.SX32 R19, R79, R137, 0x1, P3 ;  /* 0x000000894f137211 */ /* 0x000fe200018f0eff */
[----:B0-----:R-:W-:-:S04]  /*111c0*/  IMAD R79, R80, 0xec, RZ ;  /* 0x000000ec504f7824 */ /* 0x001fc800078e02ff */
[----:B------:R0:W-:Y:S04]  /*111d0*/  STL.64 [R1+0x90], R18 ;  /* 0x0000901201007387 */ /* 0x0001e80000100a00 */
[----:B------:R0:W4:Y:S01]  /*111e0*/  @P1 LDG.E.U8 R94, desc[UR18][R18.64] ;  /* 0x00000012125e1981 */ /* 0x000122000c1e1100 */
[----:B------:R-:W-:Y:S01]  /*111f0*/  PRMT R93, RZ, 0x7610, R93 ;  /* 0x00007610ff5d7816 */ /* 0x000fe2000000005d */
[----:B-1----:R-:W-:Y:S02]  /*11200*/  IMAD R80, R81, 0xed, RZ ;  /* 0x000000ed51507824 */ /* 0x002fe400078e02ff */
        /* <DEDUP_REMOVED lines=13> */
[----:B------:R-:W2:Y:S01]  /*112e0*/  LDC R82, c[0x0][0x3d8] ;  /* 0x0000f600ff527b82 */ /* 0x000ea20000000800 */
        /* <DEDUP_REMOVED lines=15> */
[----:B--2---:R-:W-:Y:S01]  /*113e0*/  PRMT R89, RZ, 0x7610, R89 ;  /* 0x00007610ff597816 */ /* 0x004fe20000000059 */
[----:B------:R-:W-:Y:S01]  /*113f0*/  IMAD R79, R82, 0xf3, RZ ;  /* 0x000000f3524f7824 */ /* 0x000fe200078e02ff */
[----:B------:R2:W-:Y:S04]  /*11400*/  STL.64 [R1+0x58], R18 ;  /* 0x0000581201007387 */ /* 0x0005e80000100a00 */
[----:B------:R2:W3:Y:S01]  /*11410*/  @P1 LDG.E.U8 R89, desc[UR18][R18.64] ;  /* 0x0000001212591981 */ /* 0x0004e2000c1e1100 */
[----:B------:R-:W-:Y:S01]  /*11420*/  PRMT R88, RZ, 0x7610, R88 ;  /* 0x00007610ff587816 */ /* 0x000fe20000000058 */
[----:B------:R-:W1:Y:S01]  /*11430*/  LDC R82, c[0x0][0x3d8] ;  /* 0x0000f600ff527b82 */ /* 0x000e620000000800 */
[----:B--2---:R-:W-:-:S04]  /*11440*/  IADD3 R18, P3, PT, R79, R136, RZ ;  /* 0x000000884f127210 */ /* 0x004fc80007f7e0ff */
[----:B------:R-:W-:Y:S01]  /*11450*/  LEA.HI.X.SX32 R19, R79, R137, 0x1, P3 ;  /* 0x000000894f137211 */ /* 0x000fe200018f0eff */
[----:B0-----:R-:W-:-:S04]  /*11460*/  IMAD R79, R80, 0xf4, RZ ;  /* 0x000000f4504f7824 */ /* 0x001fc800078e02ff */
[----:B------:R0:W-:Y:S04]  /*11470*/  STL.64 [R1+0x50], R18 ;  /* 0x0000501201007387 */ /* 0x0001e80000100a00 */
[----:B------:R0:W2:Y:S01]  /*11480*/  @P1 LDG.E.U8 R88, desc[UR18][R18.64] ;  /* 0x0000001212581981 */ /* 0x0000a2000c1e1100 */
[----:B------:R-:W-:Y:S01]  /*11490*/  PRMT R87, RZ, 0x7610, R87 ;  /* 0x00007610ff577816 */ /* 0x000fe20000000057 */
[----:B-1----:R-:W-:Y:S02]  /*114a0*/  IMAD R80, R81, 0xf5, RZ ;  /* 0x000000f551507824 */ /* 0x002fe400078e02ff */
[----:B------:R-:W1:Y:S01]  /*114b0*/  LDC R81, c[0x0][0x3d8] ;  /* 0x0000f600ff517b82 */ /* 0x000e620000000800 */
[----:B0-----:R-:W-:-:S04]  /*114c0*/  IADD3 R18, P3, PT, R79, R136, RZ ;  /* 0x000000884f127210 */ /* 0x001fc80007f7e0ff */
[----:B------:R-:W-:-:S05]  /*114d0*/  LEA.HI.X.SX32 R19, R79, R137, 0x1, P3 ;  /* 0x000000894f137211 */ /* 0x000fca00018f0eff */
[----:B------:R0:W-:Y:S04]  /*114e0*/  STL.64 [R1+0x48], R18 ;  /* 0x0000481201007387 */ /* 0x0001e80000100a00 */
[----:B------:R0:W2:Y:S02]  /*114f0*/  @P1 LDG.E.U8 R87, desc[UR18][R18.64] ;  /* 0x0000001212571981 */ /* 0x0000a4000c1e1100 */
[----:B0-----:R-:W-:-:S04]  /*11500*/  IADD3 R18, P3, PT, R80, R136, RZ ;  /* 0x0000008850127210 */ /* 0x001fc80007f7e0ff */
[----:B------:R-:W-:Y:S02]  /*11510*/  LEA.HI.X.SX32 R19, R80, R137, 0x1, P3 ;  /* 0x0000008950137211 */ /* 0x000fe400018f0eff */
[----:B------:R-:W0:Y:S01]  /*11520*/  LDC R80, c[0x0][0x3d8] ;  /* 0x0000f600ff507b82 */ /* 0x000e220000000800 */
[----:B------:R-:W-:Y:S01]  /*11530*/  PRMT R86, RZ, 0x7610, R86 ;  /* 0x00007610ff567816 */ /* 0x000fe20000000056 */
[----:B------:R-:W-:Y:S01]  /*11540*/  IMAD R79, R82, 0xf8, RZ ;  /* 0x000000f8524f7824 */ /* 0x000fe200078e02ff */
[----:B------:R1:W-:Y:S04]  /*11550*/  STL.64 [R1+0x40], R18 ;  /* 0x0000401201007387 */ /* 0x0003e80000100a00 */
[----:B------:R1:W2:Y:S01]  /*11560*/  @P1 LDG.E.U8 R86, desc[UR18][R18.64] ;  /* 0x0000001212561981 */ /* 0x0002a2000c1e1100 */
[----:B------:R-:W-:Y:S01]  /*11570*/  PRMT R85, RZ, 0x7610, R85 ;  /* 0x00007610ff557816 */ /* 0x000fe20000000055 */
[----:B------:R-:W4:Y:S01]  /*11580*/  LDC R82, c[0x0][0x3d8] ;  /* 0x0000f600ff527b82 */ /* 0x000f220000000800 */
[----:B-1----:R-:W-:-:S04]  /*11590*/  IADD3 R18, P3, PT, R79, R136, RZ ;  /* 0x000000884f127210 */ /* 0x002fc80007f7e0ff */
[----:B------:R-:W-:Y:S01]  /*115a0*/  LEA.HI.X.SX32 R19, R79, R137, 0x1, P3 ;  /* 0x000000894f137211 */ /* 0x000fe200018f0eff */
[----:B0-----:R-:W-:-:S04]  /*115b0*/  IMAD R79, R80, 0xf9, RZ ;  /* 0x000000f9504f7824 */ /* 0x001fc800078e02ff */
[----:B------:R0:W-:Y:S04]  /*115c0*/  STL.64 [R1+0x30], R18 ;  /* 0x0000301201007387 */ /* 0x0001e80000100a00 */
[----:B------:R0:W2:Y:S01]  /*115d0*/  @P1 LDG.E.U8 R85, desc[UR18][R18.64] ;  /* 0x0000001212551981 */ /* 0x0000a2000c1e1100 */
[----:B------:R-:W-:Y:S01]  /*115e0*/  PRMT R84, RZ, 0x7610, R84 ;  /* 0x00007610ff547816 */ /* 0x000fe20000000054 */
[----:B------:R-:W-:Y:S01]  /*115f0*/  IMAD R80, R81, 0xfa, RZ ;  /* 0x000000fa51507824 */ /* 0x000fe200078e02ff */
[----:B------:R-:W-:Y:S01]  /*11600*/  PRMT R83, RZ, 0x7610, R83 ;  /* 0x00007610ff537816 */ /* 0x000fe20000000053 */
        /* <DEDUP_REMOVED lines=8> */
[----:B----4-:R-:W-:Y:S02]  /*11690*/  IMAD R79, R82, 0xfb, RZ ;  /* 0x000000fb524f7824 */ /* 0x010fe400078e02ff */
[----:B------:R4:W-:Y:S04]  /*116a0*/  STL.64 [R1+0x20], R18 ;  /* 0x0000201201007387 */ /* 0x0009e80000100a00 */
[----:B------:R4:W2:Y:S01]  /*116b0*/  @P1 LDG.E.U8 R83, desc[UR18][R18.64] ;  /* 0x0000001212531981 */ /* 0x0008a2000c1e1100 */
[----:B------:R-:W-:-:S02]  /*116c0*/  PRMT R82, RZ, 0x7610, R82 ;  /* 0x00007610ff527816 */ /* 0x000fc40000000052 */
[----:B----4-:R-:W-:-:S04]  /*116d0*/  IADD3 R18, P3, PT, R79, R136, RZ ;  /* 0x000000884f127210 */ /* 0x010fc80007f7e0ff */
[----:B------:R-:W-:Y:S02]  /*116e0*/  LEA.HI.X.SX32 R19, R79, R137, 0x1, P3 ;  /* 0x000000894f137211 */ /* 0x000fe400018f0eff */
[----:B------:R-:W-:-:S03]  /*116f0*/  PRMT R104, RZ, 0x7610, R104 ;  /* 0x00007610ff687816 */ /* 0x000fc60000000068 */
[----:B------:R4:W-:Y:S01]  /*11700*/  STL.64 [R1+0x18], R18 ;  /* 0x0000181201007387 */ /* 0x0009e20000100a00 */
[----:B0-----:R-:W-:-:S03]  /*11710*/  IMAD R79, R80, 0xfc, RZ ;  /* 0x000000fc504f7824 */ /* 0x001fc600078e02ff */
[----:B------:R4:W2:Y:S01]  /*11720*/  @P1 LDG.E.U8 R82, desc[UR18][R18.64] ;  /* 0x0000001212521981 */ /* 0x0008a2000c1e1100 */
[----:B-1----:R-:W-:-:S03]  /*11730*/  IMAD R80, R81, 0xfd, RZ ;  /* 0x000000fd51507824 */ /* 0x002fc600078e02ff */
[----:B------:R0:W2:Y:S01]  /*11740*/  @P1 LDG.E.U8 R104, desc[UR18][R56.64] ;  /* 0x0000001238681981 */ /* 0x0000a2000c1e1100 */
[----:B----4-:R-:W1:Y:S01]  /*11750*/  LDC R18, c[0x0][0x3d8] ;  /* 0x0000f600ff127b82 */ /* 0x010e620000000800 */
[----:B------:R-:W-:Y:S02]  /*11760*/  PRMT R81, RZ, 0x7610, R81 ;  /* 0x00007610ff517816 */ /* 0x000fe40000000051 */
[----:B0-----:R-:W-:-:S05]  /*11770*/  IADD3 R56, P3, PT, R79, R136, RZ ;  /* 0x000000884f387210 */ /* 0x001fca0007f7e0ff */
[----:B------:R-:W0:Y:S01]  /*11780*/  LDC R19, c[0x0][0x3d8] ;  /* 0x0000f600ff137b82 */ /* 0x000e220000000800 */
[----:B------:R-:W-:-:S05]  /*11790*/  LEA.HI.X.SX32 R57, R79, R137, 0x1, P3 ;  /* 0x000000894f397211 */ /* 0x000fca00018f0eff */
[----:B------:R4:W-:Y:S04]  /*117a0*/  STL.64 [R1+0x10], R56 ;  /* 0x0000103801007387 */ /* 0x0009e80000100a00 */
[----:B------:R4:W2:Y:S02]  /*117b0*/  @P1 LDG.E.U8 R81, desc[UR18][R56.64] ;  /* 0x0000001238511981 */ /* 0x0008a4000c1e1100 */
[----:B----4-:R-:W-:Y:S01]  /*117c0*/  IADD3 R56, P3, PT, R80, R136, RZ ;  /* 0x0000008850387210 */ /* 0x010fe20007f7e0ff */
[----:B-1----:R-:W-:Y:S01]  /*117d0*/  IMAD R79, R18, 0x16, RZ ;  /* 0x00000016124f7824 */ /* 0x002fe200078e02ff */
[----:B------:R-:W-:Y:S01]  /*117e0*/  PRMT R132, RZ, 0x7610, R132 ;  /* 0x00007610ff847816 */ /* 0x000fe20000000084 */
[----:B------:R0:W-:Y:S01]  /*117f0*/  STS.U8 [R157+UR9], R3 ;  /* 0x000000039d007988 */ /* 0x0001e20008000009 */
[----:B------:R-:W-:Y:S01]  /*11800*/  LEA.HI.X.SX32 R57, R80, R137, 0x1, P3 ;  /* 0x0000008950397211 */ /* 0x000fe200018f0eff */
[----:B------:R-:W1:Y:S01]  /*11810*/  LDC R18, c[0x0][0x3d8] ;  /* 0x0000f600ff127b82 */ /* 0x000e620000000800 */
[----:B------:R-:W-:-:S03]  /*11820*/  PRMT R80, RZ, 0x7610, R80 ;  /* 0x00007610ff507816 */ /* 0x000fc60000000050 */
[----:B------:R4:W-:Y:S04]  /*11830*/  STL.64 [R1+0x8], R56 ;  /* 0x0000083801007387 */ /* 0x0009e80000100a00 */
[----:B------:R4:W2:Y:S01]  /*11840*/  @P1 LDG.E.U8 R80, desc[UR18][R56.64] ;  /* 0x0000001238501981 */ /* 0x0008a2000c1e1100 */
[----:B0-----:R-:W-:Y:S01]  /*11850*/  IMAD R3, R19, 0x1e, RZ ;  /* 0x0000001e13037824 */ /* 0x001fe200078e02ff */
[----:B----4-:R-:W-:-:S04]  /*11860*/  IADD3 R56, P3, PT, R79, R136, RZ ;  /* 0x000000884f387210 */ /* 0x010fc80007f7e0ff */
[----:B------:R-:W-:-:S05]  /*11870*/  LEA.HI.X.SX32 R57, R79, R137, 0x1, P3 ;  /* 0x000000894f397211 */ /* 0x000fca00018f0eff */
[----:B------:R0:W-:Y:S04]  /*11880*/  STL.64 [R1+0x738], R56 ;  /* 0x0007383801007387 */ /* 0x0001e80000100a00 */
[----:B------:R0:W4:Y:S01]  /*11890*/  @P1 LDG.E.U8 R132, desc[UR18][R56.64] ;  /* 0x0000001238841981 */ /* 0x000122000c1e1100 */
[----:B------:R-:W-:Y:S02]  /*118a0*/  PRMT R79, RZ, 0x7610, R79 ;  /* 0x00007610ff4f7816 */ /* 0x000fe4000000004f */
[----:B0-----:R-:W-:-:S04]  /*118b0*/  IADD3 R56, P3, PT, R3, R136, RZ ;  /* 0x0000008803387210 */ /* 0x001fc80007f7e0ff */
[----:B------:R-:W-:Y:S01]  /*118c0*/  LEA.HI.X.SX32 R57, R3, R137, 0x1, P3 ;  /* 0x0000008903397211 */ /* 0x000fe200018f0eff */
[----:B------:R0:W-:Y:S04]  /*118d0*/  STS.U8 [R157+UR9+0x400], R2 ;  /* 0x000400029d007988 */ /* 0x0001e80008000009 */
[----:B------:R-:W-:Y:S02]  /*118e0*/  IMAD.MOV.U32 R3, RZ, RZ, R57 ;  /* 0x000000ffff037224 */ /* 0x000fe400078e0039 */
[----:B0-----:R-:W-:-:S05]  /*118f0*/  IMAD.MOV.U32 R2, RZ, RZ, R56 ;  /* 0x000000ffff027224 */ /* 0x001fca00078e0038 */
[----:B------:R0:W4:Y:S02]  /*11900*/  @P1 LDG.E.U8 R79, desc[UR18][R2.64] ;  /* 0x00000012024f1981 */ /* 0x000124000c1e1100 */
[----:B0-----:R-:W0:Y:S02]  /*11910*/  LDC R2, c[0x0][0x3d8] ;  /* 0x0000f600ff027b82 */ /* 0x001e240000000800 */
[----:B------:R1:W-:Y:S06]  /*11920*/  STS.U8 [R157+UR9+0x800], R0 ;  /* 0x000800009d007988 */ /* 0x0003ec0008000009 */
[----:B------:R-:W3:Y:S01]  /*11930*/  LDC R3, c[0x0][0x3d8] ;  /* 0x0000f600ff037b82 */ /* 0x000ee20000000800 */
[----:B-1----:R-:W-:Y:S01]  /*11940*/  IMAD R0, R18, 0x26, RZ ;  /* 0x0000002612007824 */ /* 0x002fe200078e02ff */
[----:B------:R1:W-:Y:S04]  /*11950*/  STS.U8 [R157+UR9+0x1000], R69 ;  /* 0x001000459d007988 */ /* 0x0003e80008000009 */
[CC--:B------:R-:W-:Y:S01]  /*11960*/  IADD3 R18, P3, PT, R0.reuse, R136.reuse, RZ ;  /* 0x0000008800127210 */ /* 0x0c0fe20007f7e0ff */
[----:B------:R0:W-:Y:S03]  /*11970*/  STS.U8 [R157+UR9+0x1400], R68 ;  /* 0x001400449d007988 */ /* 0x0001e60008000009 */
[----:B------:R-:W-:Y:S01]  /*11980*/  LEA.HI.X.SX32 R19, R0, R137, 0x1, P3 ;  /* 0x0000008900137211 */ /* 0x000fe200018f0eff */
[----:B-1----:R-:W1:Y:S01]  /*11990*/  LDC R69, c[0x0][0x3d8] ;  /* 0x0000f600ff457b82 */ /* 0x002e620000000800 */
[----:B0-----:R-:W-:Y:S01]  /*119a0*/  IMAD R0, R2, 0x2e, RZ ;  /* 0x0000002e02007824 */ /* 0x001fe200078e02ff */
[----:B------:R-:W-:Y:S01]  /*119b0*/  PRMT R68, RZ, 0x7610, R68 ;  /* 0x00007610ff447816 */ /* 0x000fe20000000044 */
[----:B------:R0:W-:Y:S05]  /*119c0*/  STL.64 [R1+0x6f8], R56 ;  /* 0x0006f83801007387 */ /* 0x0001ea0000100a00 */
[----:B------:R1:W4:Y:S04]  /*119d0*/  @P1 LDG.E.U8 R68, desc[UR18][R18.64] ;  /* 0x0000001212441981 */ /* 0x000328000c1e1100 */
[----:B0-----:R-:W4:Y:S04]  /*119e0*/  LDL.LU.64 R56, [R1+0x1170] ;  /* 0x0011700001387983 */ /* 0x001f280000300a00 */
[----:B------:R1:W-:Y:S01]  /*119f0*/  STL.64 [R1+0x6b8], R18 ;  /* 0x0006b81201007387 */ /* 0x0003e20000100a00 */
[----:B---3--:R-:W-:Y:S01]  /*11a00*/  IMAD R2, R3, 0x36, RZ ;  /* 0x0000003603027824 */ /* 0x008fe200078e02ff */
[----:B-1----:R-:W-:-:S04]  /*11a10*/  IADD3 R18, P3, PT, R0, R136, RZ ;  /* 0x0000008800127210 */ /* 0x002fc80007f7e0ff */
[----:B------:R-:W-:Y:S02]  /*11a20*/  LEA.HI.X.SX32 R19, R0, R137, 0x1, P3 ;  /* 0x0000008900137211 */ /* 0x000fe400018f0eff */
[----:B------:R-:W-:-:S03]  /*11a30*/  PRMT R0, RZ, 0x7610, R0 ;  /* 0x00007610ff007816 */ /* 0x000fc60000000000 */
[----:B------:R0:W-:Y:S04]  /*11a40*/  STL.64 [R1+0x678], R18 ;  /* 0x0006781201007387 */ /* 0x0001e80000100a00 */
[----:B------:R0:W3:Y:S01]  /*11a50*/  @P1 LDG.E.U8 R0, desc[UR18][R18.64] ;  /* 0x0000001212001981 */ /* 0x0000e2000c1e1100 */
[----:B------:R-:W-:Y:S02]  /*11a60*/  PRMT R3, RZ, 0x7610, R3 ;  /* 0x00007610ff037816 */ /* 0x000fe40000000003 */
[----:B0-----:R-:W-:-:S04]  /*11a70*/  IADD3 R18, P3, PT, R2, R136, RZ ;  /* 0x0000008802127210 */ /* 0x001fc80007f7e0ff */
[----:B------:R-:W-:Y:S01]  /*11a80*/  LEA.HI.X.SX32 R19, R2, R137, 0x1, P3 ;  /* 0x0000008902137211 */ /* 0x000fe200018f0eff */
[----:B------:R-:W-:Y:S01]  /*11a90*/  IMAD R2, R69, 0x3e, RZ ;  /* 0x0000003e45027824 */ /* 0x000fe200078e02ff */
[----:B------:R0:W-:Y:S01]  /*11aa0*/  STS.U8 [R157+UR9+0x2800], R76 ;  /* 0x0028004c9d007988 */ /* 0x0001e20008000009 */
[----:B------:R-:W1:Y:S03]  /*11ab0*/  LDC R69, c[0x0][0x3d8] ;  /* 0x0000f600ff457b82 */ /* 0x000e660000000800 */
[----:B------:R0:W-:Y:S04]  /*11ac0*/  STL.64 [R1+0x638], R18 ;  /* 0x0006381201007387 */ /* 0x0001e80000100a00 */
[----:B------:R0:W3:Y:S04]  /*11ad0*/  @P1 LDG.E.U8 R3, desc[UR18][R18.64] ;  /* 0x0000001212031981 */ /* 0x0000e8000c1e1100 */
[----:B------:R0:W-:Y:S04]  /*11ae0*/  STS.U8 [R157+UR9+0x1800], R74 ;  /* 0x0018004a9d007988 */ /* 0x0001e80008000009 */
[----:B0-----:R-:W3:Y:S01]  /*11af0*/  LDL.LU R76, [R1+0xfd8] ;  /* 0x000fd800014c7983 */ /* 0x001ee20000300800 */
[----:B------:R-:W-:-:S03]  /*11b00*/  IADD3 R18, P3, PT, R2, R136, RZ ;  /* 0x0000008802127210 */ /* 0x000fc60007f7e0ff */
[----:B------:R0:W-:Y:S01]  /*11b10*/  STS.U8 [R157+UR9+0xc00], R70 ;  /* 0x000c00469d007988 */ /* 0x0001e20008000009 */
[----:B------:R-:W-:Y:S02]  /*11b20*/  LEA.HI.X.SX32 R19, R2, R137, 0x1, P3 ;  /* 0x0000008902137211 */ /* 0x000fe400018f0eff */
[----:B------:R-:W-:Y:S01]  /*11b30*/  PRMT R2, RZ, 0x7610, R2 ;  /* 0x00007610ff027816 */ /* 0x000fe20000000002 */
[----:B------:R-:W3:Y:S04]  /*11b40*/  LDL.LU R74, [R1+0x734] ;  /* 0x00073400014a7983 */ /* 0x000ee80000300800 */
[----:B------:R0:W-:Y:S04]  /*11b50*/  STS.U8 [R157+UR9+0x2400], R71 ;  /* 0x002400479d007988 */ /* 0x0001e80008000009 */
[----:B0-----:R-:W4:Y:S04]  /*11b60*/  LDL.LU R70, [R1+0x674] ;  /* 0x0006740001467983 */ /* 0x001f280000300800 */
[----:B------:R0:W-:Y:S04]  /*11b70*/  STS.U8 [R157+UR9+0x2000], R72 ;  /* 0x002000489d007988 */ /* 0x0001e80008000009 */
[----:B------:R-:W4:Y:S04]  /*11b80*/  LDL.LU R71, [R1+0x5bc] ;  /* 0x0005bc0001477983 */ /* 0x000f280000300800 */
[----:B------:R1:W-:Y:S04]  /*11b90*/  STS.U8 [R157+UR9+0x1c00], R73 ;  /* 0x001c00499d007988 */ /* 0x0003e80008000009 */
[----:B0-----:R-:W4:Y:S04]  /*11ba0*/  LDL.LU R72, [R1+0x578] ;  /* 0x0005780001487983 */ /* 0x001f280000300800 */
[----:B------:R-:W4:Y:S04]  /*11bb0*/  @P1 LDG.E.U8 R2, desc[UR18][R18.64] ;  /* 0x0000001212021981 */ /* 0x000f28000c1e1100 */
[----:B-1----:R-:W4:Y:S04]  /*11bc0*/  LDL.LU R73, [R1+0x534] ;  /* 0x0005340001497983 */ /* 0x002f280000300800 */
[----:B------:R0:W-:Y:S04]  /*11bd0*/  STL.64 [R1+0x5f8], R18 ;  /* 0x0005f81201007387 */ /* 0x0001e80000100a00 */
[----:B------:R1:W-:Y:S04]  /*11be0*/  STS.U8 [R157+UR9+0x3800], R50 ;  /* 0x003800329d007988 */ /* 0x0003e80008000009 */
[----:B------:R1:W-:Y:S04]  /*11bf0*/  STS.U8 [R157+UR9+0x3c00], R54 ;  /* 0x003c00369d007988 */ /* 0x0003e80008000009 */
[----:B0-----:R-:W4:Y:S04]  /*11c00*/  LDL.LU.64 R18, [R1+0x1168] ;  /* 0x0011680001127983 */ /* 0x001f280000300a00 */
[----:B-1----:R-:W4:Y:S04]  /*11c10*/  LDL.LU R50, [R1+0x1160] ;  /* 0x0011600001327983 */ /* 0x002f280000300800 */
[----:B------:R-:W4:Y:S04]  /*11c20*/  LDL.LU R54, [R1+0x115c] ;  /* 0x00115c0001367983 */ /* 0x000f280000300800 */
[----:B------:R0:W-:Y:S04]  /*11c30*/  STS.U8 [R157+UR9+0x5000], R153 ;  /* 0x005000999d007988 */ /* 0x0001e80008000009 */
[----:B------:R1:W-:Y:S04]  /*11c40*/  STS.U8 [R157+UR9+0x4000], R55 ;  /* 0x004000379d007988 */ /* 0x0003e80008000009 */
[----:B------:R1:W-:Y:S01]  /*11c50*/  STS.U8 [R157+UR9+0x4400], R36 ;  /* 0x004400249d007988 */ /* 0x0003e20008000009 */
[----:B0-----:R-:W-:-:S03]  /*11c60*/  LOP3.LUT R153, R157, 0x10, RZ, 0x3c, !PT ;  /* 0x000000109d997812 */ /* 0x001fc600078e3cff */
[----:B------:R0:W-:Y:S04]  /*11c70*/  STS.U8 [R157+UR9+0x4800], R17 ;  /* 0x004800119d007988 */ /* 0x0001e80008000009 */
[----:B-1----:R-:W4:Y:S04]  /*11c80*/  LDL.LU R55, [R1+0x1158] ;  /* 0x0011580001377983 */ /* 0x002f280000300800 */
[----:B------:R-:W4:Y:S04]  /*11c90*/  LDL.LU R36, [R1+0x1154] ;  /* 0x0011540001247983 */ /* 0x000f280000300800 */
[----:B------:R-:W-:Y:S04]  /*11ca0*/  STS.U8 [R157+UR9+0x2c00], R75 ;  /* 0x002c004b9d007988 */ /* 0x000fe80008000009 */
[----:B------:R-:W-:Y:S04]  /*11cb0*/  STS.U8 [R157+UR9+0x3000], R78 ;  /* 0x0030004e9d007988 */ /* 0x000fe80008000009 */
[----:B------:R-:W-:Y:S04]  /*11cc0*/  STS.U8 [R157+UR9+0x3400], R77 ;  /* 0x0034004d9d007988 */ /* 0x000fe80008000009 */
[----:B0-----:R-:W4:Y:S04]  /*11cd0*/  LDL.LU R17, [R1+0x1150] ;  /* 0x0011500001117983 */ /* 0x001f280000300800 */
        /* <DEDUP_REMOVED lines=11> */
[----:B--2---:R-:W-:Y:S04]  /*11d90*/  STS.U8 [R157+UR9+0x7c00], R85 ;  /* 0x007c00559d007988 */ /* 0x004fe80008000009 */
[----:B0-----:R-:W2:Y:S04]  /*11da0*/  LDL.LU R134, [R1+0x114c] ;  /* 0x00114c0001867983 */ /* 0x001ea80000300800 */
        /* <DEDUP_REMOVED lines=11> */
[----:B---3--:R0:W-:Y:S04]  /*11e60*/  STS.U8 [R153+UR9+0x480], R74 ;  /* 0x0004804a99007988 */ /* 0x0081e80008000009 */
[----:B----4-:R1:W-:Y:S04]  /*11e70*/  STS.U8 [R153+UR9+0x880], R70 ;  /* 0x0008804699007988 */ /* 0x0103e80008000009 */
[----:B0-----:R-:W3:Y:S04]  /*11e80*/  LDL.LU R74, [R1+0xeac] ;  /* 0x000eac00014a7983 */ /* 0x001ee80000300800 */
[----:B-1----:R-:W4:Y:S04]  /*11e90*/  LDL.LU R70, [R1+0x730] ;  /* 0x0007300001467983 */ /* 0x002f280000300800 */
[----:B------:R0:W-:Y:S04]  /*11ea0*/  STS.U8 [R153+UR9+0x1880], R54 ;  /* 0x0018803699007988 */ /* 0x0001e80008000009 */
[----:B0-----:R-:W3:Y:S04]  /*11eb0*/  LDL.LU R54, [R1+0x1148] ;  /* 0x0011480001367983 */ /* 0x001ee80000300800 */
[----:B------:R-:W3:Y:S04]  /*11ec0*/  LDL.LU R35, [R1+0x1144] ;  /* 0x0011440001237983 */ /* 0x000ee80000300800 */
[----:B------:R-:W3:Y:S04]  /*11ed0*/  LDL.LU R16, [R1+0x1140] ;  /* 0x0011400001107983 */ /* 0x000ee80000300800 */
[----:B------:R-:W3:Y:S04]  /*11ee0*/  LDL.LU R13, [R1+0x113c] ;  /* 0x00113c00010d7983 */ /* 0x000ee80000300800 */
[----:B------:R-:W4:Y:S04]  /*11ef0*/  LDL.LU R53, [R1+0x1138] ;  /* 0x0011380001357983 */ /* 0x000f280000300800 */
[----:B------:R-:W4:Y:S04]  /*11f00*/  LDL.LU R34, [R1+0x1134] ;  /* 0x0011340001227983 */ /* 0x000f280000300800 */
[----:B------:R-:W4:Y:S04]  /*11f10*/  LDL.LU R15, [R1+0x1130] ;  /* 0x00113000010f7983 */ /* 0x000f280000300800 */
[----:B------:R-:W4:Y:S04]  /*11f20*/  LDL.LU R32, [R1+0x112c] ;  /* 0x00112c0001207983 */ /* 0x000f280000300800 */
[----:B------:R-:W4:Y:S04]  /*11f30*/  LDL.LU R52, [R1+0x1128] ;  /* 0x0011280001347983 */ /* 0x000f280000300800 */
[----:B------:R-:W4:Y:S04]  /*11f40*/  LDL.LU R33, [R1+0x1124] ;  /* 0x0011240001217983 */ /* 0x000f280000300800 */
[----:B------:R-:W4:Y:S04]  /*11f50*/  LDL.LU R14, [R1+0x1120] ;  /* 0x00112000010e7983 */ /* 0x000f280000300800 */
[----:B------:R-:W4:Y:S04]  /*11f60*/  LDL.LU R51, [R1+0x111c] ;  /* 0x00111c0001337983 */ /* 0x000f280000300800 */
[----:B------:R0:W-:Y:S04]  /*11f70*/  STS.U8 [R153+UR9+0x4c80], R152 ;  /* 0x004c809899007988 */ /* 0x0001e80008000009 */
[----:B------:R-:W-:Y:S01]  /*11f80*/  STS.U8 [R153+UR9+0x80], R76 ;  /* 0x0000804c99007988 */ /* 0x000fe20008000009 */
[----:B0-----:R-:W-:-:S03]  /*11f90*/  LOP3.LUT R152, R157, 0x20, RZ, 0x3c, !PT ;  /* 0x000000209d987812 */ /* 0x001fc600078e3cff */
[----:B------:R0:W-:Y:S04]  /*11fa0*/  STS.U8 [R153+UR9+0xc80], R71 ;  /* 0x000c804799007988 */ /* 0x0001e80008000009 */
[----:B------:R-:W-:Y:S04]  /*11fb0*/  STS.U8 [R153+UR9+0x1080], R72 ;  /* 0x0010804899007988 */ /* 0x000fe80008000009 */
[----:B------:R1:W-:Y:S01]  /*11fc0*/  STS.U8 [R153+UR9+0x1480], R73 ;  /* 0x0014804999007988 */ /* 0x0003e20008000009 */
[----:B------:R-:W-:Y:S01]  /*11fd0*/  IMAD R69, R69, 0x7, RZ ;  /* 0x0000000745457824 */ /* 0x000fe200078e02ff */
[----:B0-----:R-:W0:Y:S02]  /*11fe0*/  LDC R71, c[0x0][0x3d8] ;  /* 0x0000f600ff477b82 */ /* 0x001e240000000800 */
[----:B------:R0:W-:Y:S04]  /*11ff0*/  STS.U8 [R153+UR9+0x4880], R133 ;  /* 0x0048808599007988 */ /* 0x0001e80008000009 */
[----:B------:R-:W-:Y:S02]  /*12000*/  STS.U8 [R153+UR9+0x5080], R165 ;  /* 0x005080a599007988 */ /* 0x000fe40008000009 */
[----:B-1----:R-:W1:Y:S02]  /*12010*/  LDC R73, c[0x0][0x3d8] ;  /* 0x0000f600ff497b82 */ /* 0x002e640000000800 */
[----:B------:R-:W-:Y:S04]  /*12020*/  STS.U8 [R153+UR9+0x5480], R150 ;  /* 0x0054809699007988 */ /* 0x000fe80008000009 */
[----:B------:R-:W-:Y:S02]  /*12030*/  STS.U8 [R153+UR9+0x5880], R144 ;  /* 0x0058809099007988 */ /* 0x000fe40008000009 */
[----:B------:R-:W1:Y:S02]  /*12040*/  LDC R72, c[0x0][0x3d8] ;  /* 0x0000f600ff487b82 */ /* 0x000e640000000800 */
        /* <DEDUP_REMOVED lines=9> */
[----:B0-----:R-:W4:Y:S04]  /*120e0*/  LDL.LU R133, [R1+0x1118] ;  /* 0x0011180001857983 */ /* 0x001f280000300800 */
[----:B--2---:R-:W-:Y:S04]  /*120f0*/  STS.U8 [R152+UR9+0x1500], R134 ;  /* 0x0015008698007988 */ /* 0x004fe80008000009 */
[----:B------:R-:W-:Y:S04]  /*12100*/  STS.U8 [R152+UR9+0x1900], R50 ;  /* 0x0019003298007988 */ /* 0x000fe80008000009 */
[----:B------:R-:W-:Y:S04]  /*12110*/  STS.U8 [R152+UR9+0x1d00], R31 ;  /* 0x001d001f98007988 */ /* 0x000fe80008000009 */
[----:B------:R-:W-:Y:S04]  /*12120*/  STS.U8 [R152+UR9+0x2100], R12 ;  /* 0x0021000c98007988 */ /* 0x000fe80008000009 */
[----:B---3--:R-:W-:Y:S04]  /*12130*/  STS.U8 [R152+UR9+0x1100], R13 ;  /* 0x0011000d98007988 */ /* 0x008fe80008000009 */
[----:B----4-:R-:W-:Y:S04]  /*12140*/  STS.U8 [R152+UR9+0xd00], R32 ;  /* 0x000d002098007988 */ /* 0x010fe80008000009 */
[----:B------:R0:W-:Y:S04]  /*12150*/  STS.U8 [R152+UR9+0x900], R51 ;  /* 0x0009003398007988 */ /* 0x0001e80008000009 */
[----:B0-----:R-:W2:Y:S04]  /*12160*/  LDL.LU R51, [R1+0x1114] ;  /* 0x0011140001337983 */ /* 0x001ea80000300800 */
[----:B------:R-:W3:Y:S04]  /*12170*/  LDL.LU R32, [R1+0x1110] ;  /* 0x0011100001207983 */ /* 0x000ee80000300800 */
[----:B------:R-:W4:Y:S04]  /*12180*/  LDL.LU R13, [R1+0x110c] ;  /* 0x00110c00010d7983 */ /* 0x000f280000300800 */
[----:B------:R-:W2:Y:S04]  /*12190*/  LDL.LU R134, [R1+0x1108] ;  /* 0x0011080001867983 */ /* 0x000ea80000300800 */
[----:B------:R-:W2:Y:S04]  /*121a0*/  LDL.LU R50, [R1+0x1104] ;  /* 0x0011040001327983 */ /* 0x000ea80000300800 */
[----:B------:R-:W2:Y:S04]  /*121b0*/  LDL.LU R31, [R1+0x1100] ;  /* 0x00110000011f7983 */ /* 0x000ea80000300800 */
[----:B------:R-:W2:Y:S04]  /*121c0*/  LDL.LU R12, [R1+0x10fc] ;  /* 0x0010fc00010c7983 */ /* 0x000ea80000300800 */
[----:B------:R0:W-:Y:S04]  /*121d0*/  STS.U8 [R152+UR9+0x4d00], R151 ;  /* 0x004d009798007988 */ /* 0x0001e80008000009 */
[----:B------:R-:W-:Y:S01]  /*121e0*/  STS.U8 [R152+UR9+0x100], R74 ;  /* 0x0001004a98007988 */ /* 0x000fe20008000009 */
[----:B0-----:R-:W-:-:S03]  /*121f0*/  LOP3.LUT R151, R157, 0x30, RZ, 0x3c, !PT ;  /* 0x000000309d977812 */ /* 0x001fc600078e3cff */
[----:B------:R0:W-:Y:S04]  /*12200*/  STS.U8 [R152+UR9+0x500], R70 ;  /* 0x0005004698007988 */ /* 0x0001e80008000009 */
[----:B------:R1:W-:Y:S04]  /*12210*/  STS.U8 [R152+UR9+0x2500], R158 ;  /* 0x0025009e98007988 */ /* 0x0003e80008000009 */
[----:B------:R-:W-:Y:S01]  /*12220*/  STS.U8 [R152+UR9+0x2900], R159 ;  /* 0x0029009f98007988 */ /* 0x000fe20008000009 */
[----:B0-----:R-:W0:Y:S03]  /*12230*/  LDC R70, c[0x0][0x3d8] ;  /* 0x0000f600ff467b82 */ /* 0x001e260000000800 */
        /* <DEDUP_REMOVED lines=21> */
[----:B-1----:R-:W5:Y:S04]  /*12390*/  LDL.LU R158, [R1+0x10f8] ;  /* 0x0010f800019e7983 */ /* 0x002f680000300800 */
[----:B------:R-:W-:Y:S01]  /*123a0*/  STS.U8 [R151+UR9+0x980], R14 ;  /* 0x0009800e97007988 */ /* 0x000fe20008000009 */
[----:B0-----:R-:W0:Y:S03]  /*123b0*/  S2R R156, SR_TID.X ;  /* 0x00000000009c7919 */ /* 0x001e260000002100 */
[----:B------:R-:W-:Y:S04]  /*123c0*/  STS.U8 [R151+UR9+0xd80], R15 ;  /* 0x000d800f97007988 */ /* 0x000fe80008000009 */
[----:B------:R-:W-:Y:S04]  /*123d0*/  STS.U8 [R151+UR9+0x1180], R16 ;  /* 0x0011801097007988 */ /* 0x000fe80008000009 */
[----:B------:R-:W-:Y:S04]  /*123e0*/  STS.U8 [R151+UR9+0x1580], R17 ;  /* 0x0015801197007988 */ /* 0x000fe80008000009 */
[----:B------:R-:W-:Y:S04]  /*123f0*/  STS.U8 [R151+UR9+0x1980], R18 ;  /* 0x0019801297007988 */ /* 0x000fe80008000009 */
[----:B------:R-:W-:Y:S04]  /*12400*/  STS.U8 [R151+UR9+0x1d80], R19 ;  /* 0x001d801397007988 */ /* 0x000fe80008000009 */
[----:B------:R-:W-:Y:S04]  /*12410*/  STS.U8 [R151+UR9+0x2180], R20 ;  /* 0x0021801497007988 */ /* 0x000fe80008000009 */
[----:B------:R-:W-:Y:S01]  /*12420*/  STS.U8 [R151+UR9+0x2580], R21 ;  /* 0x0025801597007988 */ /* 0x000fe20008000009 */
[----:B0-----:R-:W-:-:S03]  /*12430*/  LOP3.LUT R156, R156, 0x7f, RZ, 0xc0, !PT ;  /* 0x0000007f9c9c7812 */ /* 0x001fc600078ec0ff */
[----:B------:R-:W-:Y:S01]  /*12440*/  STS.U8 [R151+UR9+0x2980], R22 ;  /* 0x0029801697007988 */ /* 0x000fe20008000009 */
        /* <DEDUP_REMOVED lines=22> */
[----:B------:R-:W3:Y:S04]  /*125b0*/  LDL.LU R4, [R1+0x10f0] ;  /* 0x0010f00001047983 */ /* 0x000ee80000300800 */
[----:B------:R-:W3:Y:S04]  /*125c0*/  LDL.LU R5, [R1+0x10ec] ;  /* 0x0010ec0001057983 */ /* 0x000ee80000300800 */
[----:B------:R-:W3:Y:S04]  /*125d0*/  LDL.LU R6, [R1+0x10e8] ;  /* 0x0010e80001067983 */ /* 0x000ee80000300800 */
[----:B------:R-:W3:Y:S04]  /*125e0*/  LDL.LU R7, [R1+0x10e4] ;  /* 0x0010e40001077983 */ /* 0x000ee80000300800 */
[----:B------:R-:W3:Y:S04]  /*125f0*/  LDL.LU R8, [R1+0x10e0] ;  /* 0x0010e00001087983 */ /* 0x000ee80000300800 */
[----:B------:R-:W3:Y:S04]  /*12600*/  LDL.LU R9, [R1+0x10dc] ;  /* 0x0010dc0001097983 */ /* 0x000ee80000300800 */
[----:B------:R-:W3:Y:S04]  /*12610*/  LDL.LU R10, [R1+0x10d8] ;  /* 0x0010d800010a7983 */ /* 0x000ee80000300800 */
[----:B------:R-:W3:Y:S04]  /*12620*/  LDL.LU R11, [R1+0x10d4] ;  /* 0x0010d400010b7983 */ /* 0x000ee80000300800 */
[----:B----4-:R-:W-:Y:S04]  /*12630*/  STS.U8 [R151+UR9+0x580], R13 ;  /* 0x0005800d97007988 */ /* 0x010fe80008000009 */
[----:B--2---:R0:W-:Y:S04]  /*12640*/  STS.U8 [R151+UR9+0x180], R12 ;  /* 0x0001800c97007988 */ /* 0x0041e80008000009 */
[----:B------:R1:W-:Y:S04]  /*12650*/  STS.U8 [R156+UR9+0x4e00], R155 ;  /* 0x004e009b9c007988 */ /* 0x0003e80008000009 */
[----:B0-----:R-:W2:Y:S01]  /*12660*/  LDL.LU R12, [R1+0x10d0] ;  /* 0x0010d000010c7983 */ /* 0x001ea20000300800 */
[----:B-1----:R-:W0:Y:S03]  /*12670*/  S2R R155, SR_TID.X ;  /* 0x00000000009b7919 */ /* 0x002e260000002100 */
[----:B------:R-:W-:Y:S04]  /*12680*/  STS.U8 [R156+UR9+0x200], R31 ;  /* 0x0002001f9c007988 */ /* 0x000fe80008000009 */
[----:B---3--:R-:W-:Y:S04]  /*12690*/  STS.U8 [R156+UR9+0x600], R32 ;  /* 0x000600209c007988 */ /* 0x008fe80008000009 */
        /* <DEDUP_REMOVED lines=32> */
[----:B------:R-:W3:Y:S04]  /*128a0*/  LDL.LU R13, [R1+0x10cc] ;  /* 0x0010cc00010d7983 */ /* 0x000ee80000300800 */
[----:B------:R-:W4:Y:S01]  /*128b0*/  LDL.LU R14, [R1+0x10c8] ;  /* 0x0010c800010e7983 */ /* 0x000f220000300800 */
[----:B0-----:R-:W0:Y:S03]  /*128c0*/  S2R R154, SR_TID.X ;  /* 0x00000000009a7919 */ /* 0x001e260000002100 */
[----:B------:R-:W2:Y:S04]  /*128d0*/  LDL.LU R15, [R1+0x10c4] ;  /* 0x0010c400010f7983 */ /* 0x000ea80000300800 */
        /* <DEDUP_REMOVED lines=16> */
[----:B------:R-:W2:Y:S01]  /*129e0*/  LDL.LU R32, [R1+0x1080] ;  /* 0x0010800001207983 */ /* 0x000ea20000300800 */
[----:B0-----:R-:W-:-:S03]  /*129f0*/  LOP3.LUT R154, R154, 0x7f, RZ, 0xc0, !PT ;  /* 0x0000007f9a9a7812 */ /* 0x001fc600078ec0ff */
[----:B------:R-:W2:Y:S04]  /*12a00*/  LDL.LU R33, [R1+0x107c] ;  /* 0x00107c0001217983 */ /* 0x000ea80000300800 */
[----:B------:R-:W2:Y:S04]  /*12a10*/  LDL.LU R34, [R1+0x1078] ;  /* 0x0010780001227983 */ /* 0x000ea80000300800 */
[----:B------:R-:W2:Y:S04]  /*12a20*/  LDL.LU R35, [R1+0x1074] ;  /* 0x0010740001237983 */ /* 0x000ea80000300800 */
[----:B------:R-:W2:Y:S01]  /*12a30*/  LDL.LU R36, [R1+0x1070] ;  /* 0x0010700001247983 */ /* 0x000ea20000300800 */
[----:B------:R-:W-:-:S03]  /*12a40*/  LOP3.LUT R154, R154, 0x60, RZ, 0x3c, !PT ;  /* 0x000000609a9a7812 */ /* 0x000fc600078e3cff */
        /* <DEDUP_REMOVED lines=39> */
[----:B------:R-:W2:Y:S04]  /*12cc0*/  LDL.LU R45, [R1+0x104c] ;  /* 0x00104c00012d7983 */ /* 0x000ea80000300800 */
[----:B------:R0:W-:Y:S01]  /*12cd0*/  STS.U8 [R154+UR9+0x1300], R68 ;  /* 0x001300449a007988 */ /* 0x0001e20008000009 */
[----:B------:R-:W-:-:S03]  /*12ce0*/  IADD3 R76, P3, PT, R69, R136, RZ ;  /* 0x00000088454c7210 */ /* 0x000fc60007f7e0ff */
[----:B------:R-:W2:Y:S04]  /*12cf0*/  LDL.LU R46, [R1+0x1048] ;  /* 0x00104800012e7983 */ /* 0x000ea80000300800 */
[----:B------:R-:W2:Y:S01]  /*12d00*/  LDL.LU R47, [R1+0x1044] ;  /* 0x00104400012f7983 */ /* 0x000ea20000300800 */
[----:B0-----:R-:W-:-:S03]  /*12d10*/  IMAD R68, R73, 0xf, RZ ;  /* 0x0000000f49447824 */ /* 0x001fc600078e02ff */
[----:B------:R-:W2:Y:S04]  /*12d20*/  LDL.LU R48, [R1+0x1040] ;  /* 0x0010400001307983 */ /* 0x000ea80000300800 */
[----:B------:R-:W2:Y:S01]  /*12d30*/  LDL.LU R49, [R1+0x103c] ;  /* 0x00103c0001317983 */ /* 0x000ea20000300800 */
[----:B------:R-:W-:-:S03]  /*12d40*/  IADD3 R74, P4, PT, R68, R136, RZ ;  /* 0x00000088444a7210 */ /* 0x000fc60007f9e0ff */
[----:B------:R-:W2:Y:S01]  /*12d50*/  LDL.LU R50, [R1+0x1038] ;  /* 0x0010380001327983 */ /* 0x000ea20000300800 */
[-C--:B------:R-:W-:Y:S02]  /*12d60*/  LEA.HI.X.SX32 R77, R69, R137.reuse, 0x1, P3 ;  /* 0x00000089454d7211 */ /* 0x080fe400018f0eff */
[----:B------:R-:W0:Y:S01]  /*12d70*/  LDC R69, c[0x0][0x3d8] ;  /* 0x0000f600ff457b82 */ /* 0x000e220000000800 */
[----:B------:R-:W2:Y:S01]  /*12d80*/  LDL.LU R51, [R1+0x1034] ;  /* 0x0010340001337983 */ /* 0x000ea20000300800 */
[----:B------:R-:W-:-:S03]  /*12d90*/  LEA.HI.X.SX32 R75, R68, R137, 0x1, P4 ;  /* 0x00000089444b7211 */ /* 0x000fc600020f0eff */
[----:B------:R-:W2:Y:S03]  /*12da0*/  LDL.LU R52, [R1+0x1030] ;  /* 0x0010300001347983 */ /* 0x000ea60000300800 */
[----:B------:R-:W1:Y:S01]  /*12db0*/  LDC R68, c[0x0][0x3d8] ;  /* 0x0000f600ff447b82 */ /* 0x000e620000000800 */
        /* <DEDUP_REMOVED lines=10> */
[----:B------:R-:W-:-:S03]  /*12e60*/  PRMT R131, RZ, 0x7610, R131 ;  /* 0x00007610ff837816 */ /* 0x000fc60000000083 */
[----:B------:R-:W2:Y:S04]  /*12e70*/  LDL.LU R63, [R1+0x1004] ;  /* 0x00100400013f7983 */ /* 0x000ea80000300800 */
[----:B------:R0:W-:Y:S04]  /*12e80*/  STS.U8 [R154+UR9+0x1700], R0 ;  /* 0x001700009a007988 */ /* 0x0001e80008000009 */
[----:B------:R1:W-:Y:S01]  /*12e90*/  STS.U8 [R154+UR9+0x1b00], R3 ;  /* 0x001b00039a007988 */ /* 0x0003e20008000009 */
[----:B------:R-:W-:-:S03]  /*12ea0*/  PRMT R130, RZ, 0x7610, R130 ;  /* 0x00007610ff827816 */ /* 0x000fc60000000082 */
[----:B------:R-:W2:Y:S01]  /*12eb0*/  LDL.LU R64, [R1+0x1000] ;  /* 0x0010000001407983 */ /* 0x000ea20000300800 */
[----:B0-----:R-:W-:-:S03]  /*12ec0*/  IMAD R0, R72, 0x17, RZ ;  /* 0x0000001748007824 */ /* 0x001fc600078e02ff */
[----:B------:R-:W2:Y:S01]  /*12ed0*/  LDL.LU R65, [R1+0xffc] ;  /* 0x000ffc0001417983 */ /* 0x000ea20000300800 */
[----:B------:R-:W0:Y:S01]  /*12ee0*/  LDC R72, c[0x0][0x3d8] ;  /* 0x0000f600ff487b82 */ /* 0x000e220000000800 */
[----:B-1----:R-:W-:Y:S02]  /*12ef0*/  IMAD R3, R70, 0x1f, RZ ;  /* 0x0000001f46037824 */ /* 0x002fe400078e02ff */
[----:B------:R-:W2:Y:S01]  /*12f00*/  LDL.LU R66, [R1+0xff8] ;  /* 0x000ff80001427983 */ /* 0x000ea20000300800 */
[----:B------:R-:W-:-:S03]  /*12f10*/  IADD3 R78, P3, PT, R0, R136, RZ ;  /* 0x00000088004e7210 */ /* 0x000fc60007f7e0ff */
[----:B------:R-:W2:Y:S01]  /*12f20*/  LDL.LU R67, [R1+0xff4] ;  /* 0x000ff40001437983 */ /* 0x000ea20000300800 */
[----:B------:R-:W1:Y:S03]  /*12f30*/  LDC R70, c[0x0][0x3d8] ;  /* 0x0000f600ff467b82 */ /* 0x000e660000000800 */
[----:B------:R-:W5:Y:S04]  /*12f40*/  LDL.LU R135, [R1+0xff0] ;  /* 0x000ff00001877983 */ /* 0x000f680000300800 */
[----:B------:R3:W-:Y:S04]  /*12f50*/  STS.U8 [R154+UR9+0x300], R134 ;  /* 0x000300869a007988 */ /* 0x0007e80008000009 */
[----:B------:R4:W-:Y:S04]  /*12f60*/  STS.U8 [R154+UR9+0x1f00], R2 ;  /* 0x001f00029a007988 */ /* 0x0009e80008000009 */
[----:B------:R4:W-:Y:S04]  /*12f70*/  STS.U8 [R154+UR9+0x700], R133 ;  /* 0x000700859a007988 */ /* 0x0009e80008000009 */
[----:B---3--:R-:W5:Y:S01]  /*12f80*/  LDL.LU R134, [R1+0xfec] ;  /* 0x000fec0001867983 */ /* 0x008f620000300800 */
[----:B----4-:R-:W-:-:S03]  /*12f90*/  IMAD R2, R71, 0x27, RZ ;  /* 0x0000002747027824 */ /* 0x010fc600078e02ff */
[----:B------:R3:W-:Y:S01]  /*12fa0*/  STS.U8 [R154+UR9+0xb00], R132 ;  /* 0x000b00849a007988 */ /* 0x0007e20008000009 */
[----:B------:R-:W-:Y:S01]  /*12fb0*/  PRMT R127, RZ, 0x7610, R127 ;  /* 0x00007610ff7f7816 */ /* 0x000fe2000000007f */
[----:B------:R-:W4:Y:S02]  /*12fc0*/  LDC R71, c[0x0][0x3d8] ;  /* 0x0000f600ff477b82 */ /* 0x000f240000000800 */
[----:B------:R-:W5:Y:S04]  /*12fd0*/  LDL.LU R133, [R1+0xfe8] ;  /* 0x000fe80001857983 */ /* 0x000f680000300800 */
[----:B------:R0:W-:Y:S04]  /*12fe0*/  STS.U8 [R154+UR9+0xf00], R79 ;  /* 0x000f004f9a007988 */ /* 0x0001e80008000009 */
[----:B---3--:R-:W5:Y:S04]  /*12ff0*/  LDL.LU R132, [R1+0xfe4] ;  /* 0x000fe40001847983 */ /* 0x008f680000300800 */
[----:B------:R3:W-:Y:S01]  /*13000*/  STL.64 [R1+0x7b0], R76 ;  /* 0x0007b04c01007387 */ /* 0x0007e20000100a00 */
[----:B0-----:R-:W-:-:S03]  /*13010*/  LEA.HI.X.SX32 R79, R0, R137, 0x1, P3 ;  /* 0x00000089004f7211 */ /* 0x001fc600018f0eff */
[----:B------:R3:W2:Y:S04]  /*13020*/  @P1 LDG.E.U8 R131, desc[UR18][R76.64] ;  /* 0x000000124c831981 */ /* 0x0006a8000c1e1100 */
[----:B------:R0:W-:Y:S04]  /*13030*/  STL.64 [R1+0x770], R74 ;  /* 0x0007704a01007387 */ /* 0x0001e80000100a00 */
[----:B------:R0:W2:Y:S01]  /*13040*/  @P1 LDG.E.U8 R130, desc[UR18][R74.64] ;  /* 0x000000124a821981 */ /* 0x0000a2000c1e1100 */
[----:B---3--:R-:W-:Y:S01]  /*13050*/  IADD3 R76, P4, PT, R3, R136, RZ ;  /* 0x00000088034c7210 */ /* 0x008fe20007f9e0ff */
[----:B------:R-:W-:Y:S01]  /*13060*/  IMAD R0, R69, 0x2f, RZ ;  /* 0x0000002f45007824 */ /* 0x000fe200078e02ff */
[----:B------:R-:W-:Y:S01]  /*13070*/  PRMT R128, RZ, 0x7610, R128 ;  /* 0x00007610ff807816 */ /* 0x000fe20000000080 */
[----:B------:R-:W3:Y:S01]  /*13080*/  LDC R69, c[0x0][0x3d8] ;  /* 0x0000f600ff457b82 */ /* 0x000ee20000000800 */
[----:B------:R-:W-:-:S02]  /*13090*/  LEA.HI.X.SX32 R77, R3, R137, 0x1, P4 ;  /* 0x00000089034d7211 */ /* 0x000fc400020f0eff */
[C---:B0-----:R-:W-:Y:S01]  /*130a0*/  IADD3 R74, P3, PT, R2.reuse, R136, RZ ;  /* 0x00000088024a7210 */ /* 0x041fe20007f7e0ff */
[----:B------:R-:W-:Y:S04]  /*130b0*/  STL.64 [R1+0x730], R78 ;  /* 0x0007304e01007387 */ /* 0x000fe80000100a00 */
[----:B------:R-:W0:Y:S01]  /*130c0*/  LDC R3, c[0x0][0x3d8] ;  /* 0x0000f600ff037b82 */ /* 0x000e220000000800 */
[----:B------:R-:W-:Y:S01]  /*130d0*/  LEA.HI.X.SX32 R75, R2, R137, 0x1, P3 ;  /* 0x00000089024b7211 */ /* 0x000fe200018f0eff */
[----:B------:R-:W-:Y:S01]  /*130e0*/  IMAD R2, R68, 0x37, RZ ;  /* 0x0000003744027824 */ /* 0x000fe200078e02ff */
[----:B------:R-:W-:Y:S04]  /*130f0*/  STL.64 [R1+0x6f0], R76 ;  /* 0x0006f04c01007387 */ /* 0x000fe80000100a00 */
[----:B------:R1:W-:Y:S01]  /*13100*/  STL.64 [R1+0x6b0], R74 ;  /* 0x0006b04a01007387 */ /* 0x0003e20000100a00 */
[----:B------:R-:W0:Y:S03]  /*13110*/  LDC R68, c[0x0][0x3d8] ;  /* 0x0000f600ff447b82 */ /* 0x000e260000000800 */
[----:B------:R1:W2:Y:S01]  /*13120*/  @P1 LDG.E.U8 R127, desc[UR18][R74.64] ;  /* 0x000000124a7f1981 */ /* 0x0002a2000c1e1100 */
[----:B------:R-:W-:-:S03]  /*13130*/  PRMT R126, RZ, 0x7610, R126 ;  /* 0x00007610ff7e7816 */ /* 0x000fc6000000007e */
[----:B------:R4:W2:Y:S01]  /*13140*/  @P1 LDG.E.U8 R128, desc[UR18][R76.64] ;  /* 0x000000124c801981 */ /* 0x0008a2000c1e1100 */
[-C--:B-1----:R-:W-:Y:S02]  /*13150*/  IADD3 R74, P3, PT, R0, R136.reuse, RZ ;  /* 0x00000088004a7210 */ /* 0x082fe40007f7e0ff */
[-C--:B----4-:R-:W-:Y:S02]  /*13160*/  IADD3 R76, P4, PT, R2, R136.reuse, RZ ;  /* 0x00000088024c7210 */ /* 0x090fe40007f9e0ff */
[-C--:B------:R-:W-:Y:S01]  /*13170*/  LEA.HI.X.SX32 R75, R0, R137.reuse, 0x1, P3 ;  /* 0x00000089004b7211 */ /* 0x080fe200018f0eff */
[----:B------:R-:W-:Y:S01]  /*13180*/  IMAD R0, R70, 0x3f, RZ ;  /* 0x0000003f46007824 */ /* 0x000fe200078e02ff */
[----:B------:R-:W-:Y:S01]  /*13190*/  LEA.HI.X.SX32 R77, R2, R137, 0x1, P4 ;  /* 0x00000089024d7211 */ /* 0x000fe200020f0eff */
[----:B------:R-:W-:Y:S01]  /*131a0*/  IMAD R2, R72, 0x46, RZ ;  /* 0x0000004648027824 */ /* 0x000fe200078e02ff */
[----:B------:R-:W1:Y:S01]  /*131b0*/  LDC R70, c[0x0][0x3d8] ;  /* 0x0000f600ff467b82 */ /* 0x000e620000000800 */
[----:B------:R4:W-:Y:S04]  /*131c0*/  STL.64 [R1+0x670], R74 ;  /* 0x0006704a01007387 */ /* 0x0009e80000100a00 */
[----:B------:R4:W2:Y:S01]  /*131d0*/  @P1 LDG.E.U8 R126, desc[UR18][R74.64] ;  /* 0x000000124a7e1981 */ /* 0x0008a2000c1e1100 */
[----:B------:R-:W-:-:S02]  /*131e0*/  IADD3 R72, P4, PT, R2, R136, RZ ;  /* 0x0000008802487210 */ /* 0x000fc40007f9e0ff */
[----:B------:R-:W-:Y:S02]  /*131f0*/  PRMT R112, RZ, 0x7610, R112 ;  /* 0x00007610ff707816 */ /* 0x000fe40000000070 */
[-C--:B------:R-:W-:Y:S02]  /*13200*/  LEA.HI.X.SX32 R73, R2, R137.reuse, 0x1, P4 ;  /* 0x0000008902497211 */ /* 0x080fe400020f0eff */
[C---:B----4-:R-:W-:Y:S01]  /*13210*/  IADD3 R74, P3, PT, R0.reuse, R136, RZ ;  /* 0x00000088004a7210 */ /* 0x050fe20007f7e0ff */
[----:B------:R-:W-:Y:S03]  /*13220*/  STL.64 [R1+0x630], R76 ;  /* 0x0006304c01007387 */ /* 0x000fe60000100a00 */
[----:B------:R-:W-:Y:S02]  /*13230*/  LEA.HI.X.SX32 R75, R0, R137, 0x1, P3 ;  /* 0x00000089004b7211 */ /* 0x000fe400018f0eff */
[----:B------:R-:W-:Y:S01]  /*13240*/  PRMT R129, RZ, 0x7610, R129 ;  /* 0x00007610ff817816 */ /* 0x000fe20000000081 */
[----:B---3--:R-:W-:Y:S01]  /*13250*/  IMAD R0, R69, 0x47, RZ ;  /* 0x0000004745007824 */ /* 0x008fe200078e02ff */
[----:B------:R3:W4:Y:S01]  /*13260*/  @P1 LDG.E.U8 R112, desc[UR18][R72.64] ;  /* 0x0000001248701981 */ /* 0x000722000c1e1100 */
[----:B------:R-:W1:Y:S01]  /*13270*/  LDC R69, c[0x0][0x3d8] ;  /* 0x0000f600ff457b82 */ /* 0x000e620000000800 */
[----:B------:R-:W-:-:S02]  /*13280*/  PRMT R125, RZ, 0x7610, R125 ;  /* 0x00007610ff7d7816 */ /* 0x000fc4000000007d */
[----:B------:R-:W-:Y:S01]  /*13290*/  STL.64 [R1+0x5f0], R74 ;  /* 0x0005f04a01007387 */ /* 0x000fe20000100a00 */
[----:B------:R-:W-:-:S03]  /*132a0*/  PRMT R124, RZ, 0x7610, R124 ;  /* 0x00007610ff7c7816 */ /* 0x000fc6000000007c */
[----:B------:R3:W-:Y:S01]  /*132b0*/  STL.64 [R1+0x5b8], R72 ;  /* 0x0005b84801007387 */ /* 0x0007e20000100a00 */
[----:B0-----:R-:W-:Y:S02]  /*132c0*/  IMAD R3, R3, 0x4e, RZ ;  /* 0x0000004e03037824 */ /* 0x001fe400078e02ff */
[----:B------:R-:W-:Y:S01]  /*132d0*/  IMAD R2, R68, 0x4f, RZ ;  /* 0x0000004f44027824 */ /* 0x000fe200078e02ff */
[----:B------:R0:W2:Y:S01]  /*132e0*/  @P1 LDG.E.U8 R129, desc[UR18][R78.64] ;  /* 0x000000124e811981 */ /* 0x0000a2000c1e1100 */
[----:B------:R-:W-:Y:S01]  /*132f0*/  PRMT R122, RZ, 0x7610, R122 ;  /* 0x00007610ff7a7816 */ /* 0x000fe2000000007a */
[----:B------:R-:W1:Y:S02]  /*13300*/  LDC R68, c[0x0][0x3d8] ;  /* 0x0000f600ff447b82 */ /* 0x000e640000000800 */
[----:B------:R0:W2:Y:S04]  /*13310*/  @P1 LDG.E.U8 R125, desc[UR18][R76.64] ;  /* 0x000000124c7d1981 */ /* 0x0000a8000c1e1100 */
[----:B------:R0:W2:Y:S02]  /*13320*/  @P1 LDG.E.U8 R124, desc[UR18][R74.64] ;  /* 0x000000124a7c1981 */ /* 0x0000a4000c1e1100 */
[----:B---3--:R-:W3:Y:S01]  /*13330*/  LDC R72, c[0x0][0x3d8] ;  /* 0x0000f600ff487b82 */ /* 0x008ee20000000800 */
[----:B0-----:R-:W-:-:S02]  /*13340*/  IADD3 R78, P3, PT, R0, R136, RZ ;  /* 0x00000088004e7210 */ /* 0x001fc40007f7e0ff */
[CC--:B------:R-:W-:Y:S02]  /*13350*/  IADD3 R76, P4, PT, R3.reuse, R136.reuse, RZ ;  /* 0x00000088034c7210 */ /* 0x0c0fe40007f9e0ff */
[-C--:B------:R-:W-:Y:S02]  /*13360*/  LEA.HI.X.SX32 R79, R0, R137.reuse, 0x1, P3 ;  /* 0x00000089004f7211 */ /* 0x080fe400018f0eff */
[C---:B------:R-:W-:Y:S02]  /*13370*/  IADD3 R74, P3, PT, R2.reuse, R136, RZ ;  /* 0x00000088024a7210 */ /* 0x040fe40007f7e0ff */
[-C--:B------:R-:W-:Y:S01]  /*13380*/  LEA.HI.X.SX32 R77, R3, R137.reuse, 0x1, P4 ;  /* 0x00000089034d7211 */ /* 0x080fe200020f0eff */
[----:B------:R-:W-:Y:S01]  /*13390*/  IMAD R0, R71, 0x56, RZ ;  /* 0x0000005647007824 */ /* 0x000fe200078e02ff */
[----:B------:R-:W-:Y:S01]  /*133a0*/  PRMT R111, RZ, 0x7610, R111 ;  /* 0x00007610ff6f7816 */ /* 0x000fe2000000006f */
[----:B------:R-:W-:Y:S01]  /*133b0*/  STL.64 [R1+0x5b0], R78 ;  /* 0x0005b04e01007387 */ /* 0x000fe20000100a00 */
[----:B------:R-:W-:Y:S01]  /*133c0*/  LEA.HI.X.SX32 R75, R2, R137, 0x1, P3 ;  /* 0x00000089024b7211 */ /* 0x000fe200018f0eff */
[----:B-1----:R-:W-:Y:S01]  /*133d0*/  IMAD R2, R70, 0x57, RZ ;  /* 0x0000005746027824 */ /* 0x002fe200078e02ff */
[----:B------:R-:W0:Y:S01]  /*133e0*/  LDC R3, c[0x0][0x3d8] ;  /* 0x0000f600ff037b82 */ /* 0x000e220000000800 */
[----:B------:R-:W-:Y:S04]  /*133f0*/  STL.64 [R1+0x578], R76 ;  /* 0x0005784c01007387 */ /* 0x000fe80000100a00 */
[----:B------:R1:W-:Y:S03]  /*13400*/  STL.64 [R1+0x570], R74 ;  /* 0x0005704a01007387 */ /* 0x0003e60000100a00 */
[----:B------:R-:W0:Y:S01]  /*13410*/  LDC R70, c[0x0][0x3d8] ;  /* 0x0000f600ff467b82 */ /* 0x000e220000000800 */
[----:B------:R1:W2:Y:S01]  /*13420*/  @P1 LDG.E.U8 R122, desc[UR18][R74.64] ;  /* 0x000000124a7a1981 */ /* 0x0002a2000c1e1100 */
[----:B------:R-:W-:-:S03]  /*13430*/  PRMT R110, RZ, 0x7610, R110 ;  /* 0x00007610ff6e7816 */ /* 0x000fc6000000006e */
[----:B------:R1:W2:Y:S03]  /*13440*/  @P1 LDG.E.U8 R111, desc[UR18][R76.64] ;  /* 0x000000124c6f1981 */ /* 0x0002a6000c1e1100 */
[----:B------:R-:W0:Y:S01]  /*13450*/  LDC R71, c[0x0][0x3d8] ;  /* 0x0000f600ff477b82 */ /* 0x000e220000000800 */
[-C--:B-1----:R-:W-:Y:S02]  /*13460*/  IADD3 R74, P3, PT, R0, R136.reuse, RZ ;  /* 0x00000088004a7210 */ /* 0x082fe40007f7e0ff */
[-C--:B------:R-:W-:Y:S02]  /*13470*/  IADD3 R76, P4, PT, R2, R136.reuse, RZ ;  /* 0x00000088024c7210 */ /* 0x080fe40007f9e0ff */
[-C--:B------:R-:W-:Y:S01]  /*13480*/  LEA.HI.X.SX32 R75, R0, R137.reuse, 0x1, P3 ;  /* 0x00000089004b7211 */ /* 0x080fe200018f0eff */
[----:B------:R-:W-:Y:S01]  /*13490*/  IMAD R0, R69, 0x5e, RZ ;  /* 0x0000005e45007824 */ /* 0x000fe200078e02ff */
[----:B------:R-:W-:Y:S01]  /*134a0*/  LEA.HI.X.SX32 R77, R2, R137, 0x1, P4 ;  /* 0x00000089024d7211 */ /* 0x000fe200020f0eff */
[----:B---3--:R-:W-:Y:S01]  /*134b0*/  IMAD R2, R72, 0x5f, RZ ;  /* 0x0000005f48027824 */ /* 0x008fe200078e02ff */
[----:B------:R-:W1:Y:S01]  /*134c0*/  LDC R69, c[0x0][0x3d8] ;  /* 0x0000f600ff457b82 */ /* 0x000e620000000800 */
[----:B------:R3:W-:Y:S04]  /*134d0*/  STL.64 [R1+0x538], R74 ;  /* 0x0005384a01007387 */ /* 0x0007e80000100a00 */
[----:B------:R3:W2:Y:S01]  /*134e0*/  @P1 LDG.E.U8 R110, desc[UR18][R74.64] ;  /* 0x000000124a6e1981 */ /* 0x0006a2000c1e1100 */
[----:B------:R-:W-:-:S02]  /*134f0*/  IADD3 R72, P4, PT, R2, R136, RZ ;  /* 0x0000008802487210 */ /* 0x000fc40007f9e0ff */
[----:B------:R-:W-:Y:S02]  /*13500*/  PRMT R120, RZ, 0x7610, R120 ;  /* 0x00007610ff787816 */ /* 0x000fe40000000078 */
[-C--:B------:R-:W-:Y:S02]  /*13510*/  LEA.HI.X.SX32 R73, R2, R137.reuse, 0x1, P4 ;  /* 0x0000008902497211 */ /* 0x080fe400020f0eff */
[C---:B---3--:R-:W-:Y:S01]  /*13520*/  IADD3 R74, P3, PT, R0.reuse, R136, RZ ;  /* 0x00000088004a7210 */ /* 0x048fe20007f7e0ff */
[----:B------:R-:W-:Y:S03]  /*13530*/  STL.64 [R1+0x530], R76 ;  /* 0x0005304c01007387 */ /* 0x000fe60000100a00 */
[----:B------:R-:W-:Y:S02]  /*13540*/  LEA.HI.X.SX32 R75, R0, R137, 0x1, P3 ;  /* 0x00000089004b7211 */ /* 0x000fe400018f0eff */
[----:B------:R-:W-:Y:S01]  /*13550*/  PRMT R123, RZ, 0x7610, R123 ;  /* 0x00007610ff7b7816 */ /* 0x000fe2000000007b */
[----:B------:R-:W-:Y:S01]  /*13560*/  IMAD R0, R68, 0x66, RZ ;  /* 0x0000006644007824 */ /* 0x000fe200078e02ff */
[----:B------:R3:W2:Y:S01]  /*13570*/  @P1 LDG.E.U8 R120, desc[UR18][R72.64] ;  /* 0x0000001248781981 */ /* 0x0006a2000c1e1100 */
        /* <DEDUP_REMOVED lines=58> */
[----:B------:R-:W4:Y:S02]  /*13920*/  LDC R69, c[0x0][0x3d8] ;  /* 0x0000f600ff457b82 */ /* 0x000f240000000800 */
[----:B------:R0:W2:Y:S04]  /*13930*/  @P1 LDG.E.U8 R106, desc[UR18][R76.64] ;  /* 0x000000124c6a1981 */ /* 0x0000a8000c1e1100 */
[----:B------:R0:W2:Y:S02]  /*13940*/  @P1 LDG.E.U8 R117, desc[UR18][R74.64] ;  /* 0x000000124a751981 */ /* 0x0000a4000c1e1100 */
[----:B---3--:R-:W3:Y:S01]  /*13950*/  LDC R72, c[0x0][0x3d8] ;  /* 0x0000f600ff487b82 */ /* 0x008ee20000000800 */
[----:B0-----:R-:W-:-:S02]  /*13960*/  IADD3 R78, P3, PT, R0, R136, RZ ;  /* 0x00000088004e7210 */ /* 0x001fc40007f7e0ff */
[CC--:B------:R-:W-:Y:S02]  /*13970*/  IADD3 R76, P4, PT, R3.reuse, R136.reuse, RZ ;  /* 0x00000088034c7210 */ /* 0x0c0fe40007f9e0ff */
[-C--:B------:R-:W-:Y:S02]  /*13980*/  LEA.HI.X.SX32 R79, R0, R137.reuse, 0x1, P3 ;  /* 0x00000089004f7211 */ /* 0x080fe400018f0eff */
[CC--:B------:R-:W-:Y:S02]  /*13990*/  IADD3 R74, P3, PT, R2.reuse, R136.reuse, RZ ;  /* 0x00000088024a7210 */ /* 0x0c0fe40007f7e0ff */
[-C--:B------:R-:W-:Y:S01]  /*139a0*/  LEA.HI.X.SX32 R77, R3, R137.reuse, 0x1, P4 ;  /* 0x00000089034d7211 */ /* 0x080fe200020f0eff */
[----:B------:R-:W-:Y:S01]  /*139b0*/  IMAD R0, R71, 0x8e, RZ ;  /* 0x0000008e47007824 */ /* 0x000fe200078e02ff */
[----:B------:R-:W-:Y:S01]  /*139c0*/  PRMT R104, RZ, 0x7610, R104 ;  /* 0x00007610ff687816 */ /* 0x000fe20000000068 */
[----:B------:R-:W0:Y:S01]  /*139d0*/  LDC R3, c[0x0][0x3d8] ;  /* 0x0000f600ff037b82 */ /* 0x000e220000000800 */
[----:B------:R-:W-:Y:S01]  /*139e0*/  LEA.HI.X.SX32 R75, R2, R137, 0x1, P3 ;  /* 0x00000089024b7211 */ /* 0x000fe200018f0eff */
[----:B-1----:R-:W-:Y:S01]  /*139f0*/  IMAD R2, R68, 0x8f, RZ ;  /* 0x0000008f44027824 */ /* 0x002fe200078e02ff */
[----:B------:R-:W-:Y:S04]  /*13a00*/  STL.64 [R1+0x3f0], R78 ;  /* 0x0003f04e01007387 */ /* 0x000fe80000100a00 */
[----:B------:R-:W-:Y:S01]  /*13a10*/  STL.64 [R1+0x3b8], R76 ;  /* 0x0003b84c01007387 */ /* 0x000fe20000100a00 */
[----:B------:R-:W1:Y:S03]  /*13a20*/  LDC R68, c[0x0][0x3d8] ;  /* 0x0000f600ff447b82 */ /* 0x000e660000000800 */
[----:B------:R3:W-:Y:S04]  /*13a30*/  STL.64 [R1+0x3b0], R74 ;  /* 0x0003b04a01007387 */ /* 0x0007e80000100a00 */
[----:B------:R3:W2:Y:S01]  /*13a40*/  @P1 LDG.E.U8 R115, desc[UR18][R74.64] ;  /* 0x000000124a731981 */ /* 0x0006a2000c1e1100 */
[----:B------:R-:W-:Y:S01]  /*13a50*/  PRMT R103, RZ, 0x7610, R103 ;  /* 0x00007610ff677816 */ /* 0x000fe20000000067 */
[----:B------:R-:W1:Y:S02]  /*13a60*/  LDC R71, c[0x0][0x3d8] ;  /* 0x0000f600ff477b82 */ /* 0x000e640000000800 */
[----:B------:R3:W2:Y:S02]  /*13a70*/  @P1 LDG.E.U8 R104, desc[UR18][R76.64] ;  /* 0x000000124c681981 */ /* 0x0006a4000c1e1100 */
[----:B---3--:R-:W-:-:S02]  /*13a80*/  IADD3 R74, P3, PT, R0, R136, RZ ;  /* 0x00000088004a7210 */ /* 0x008fc40007f7e0ff */
[-C--:B------:R-:W-:Y:S02]  /*13a90*/  IADD3 R76, P4, PT, R2, R136.reuse, RZ ;  /* 0x00000088024c7210 */ /* 0x080fe40007f9e0ff */
[-C--:B------:R-:W-:Y:S01]  /*13aa0*/  LEA.HI.X.SX32 R75, R0, R137.reuse, 0x1, P3 ;  /* 0x00000089004b7211 */ /* 0x080fe200018f0eff */
[----:B------:R-:W-:Y:S01]  /*13ab0*/  IMAD R0, R70, 0x96, RZ ;  /* 0x0000009646007824 */ /* 0x000fe200078e02ff */
[----:B------:R-:W-:Y:S01]  /*13ac0*/  LEA.HI.X.SX32 R77, R2, R137, 0x1, P4 ;  /* 0x00000089024d7211 */ /* 0x000fe200020f0eff */
[----:B------:R-:W-:Y:S01]  /*13ad0*/  IMAD R2, R72, 0x97, RZ ;  /* 0x0000009748027824 */ /* 0x000fe200078e02ff */
[----:B------:R-:W-:Y:S01]  /*13ae0*/  PRMT R149, RZ, 0x7610, R149 ;  /* 0x00007610ff957816 */ /* 0x000fe20000000095 */
[----:B------:R3:W-:Y:S01]  /*13af0*/  STL.64 [R1+0x378], R74 ;  /* 0x0003784a01007387 */ /* 0x0007e20000100a00 */
[----:B------:R-:W4:Y:S03]  /*13b00*/  LDC R70, c[0x0][0x3d8] ;  /* 0x0000f600ff467b82 */ /* 0x000f260000000800 */
[----:B------:R3:W2:Y:S01]  /*13b10*/  @P1 LDG.E.U8 R103, desc[UR18][R74.64] ;  /* 0x000000124a671981 */ /* 0x0006a2000c1e1100 */
[----:B------:R-:W-:-:S04]  /*13b20*/  IADD3 R72, P4, PT, R2, R136, RZ ;  /* 0x0000008802487210 */ /* 0x000fc80007f9e0ff */
[-C--:B------:R-:W-:Y:S02]  /*13b30*/  LEA.HI.X.SX32 R73, R2, R137.reuse, 0x1, P4 ;  /* 0x0000008902497211 */ /* 0x080fe400020f0eff */
[C---:B---3--:R-:W-:Y:S01]  /*13b40*/  IADD3 R74, P3, PT, R0.reuse, R136, RZ ;  /* 0x00000088004a7210 */ /* 0x048fe20007f7e0ff */
[----:B------:R-:W-:Y:S03]  /*13b50*/  STL.64 [R1+0x370], R76 ;  /* 0x0003704c01007387 */ /* 0x000fe60000100a00 */
[----:B------:R-:W-:Y:S02]  /*13b60*/  LEA.HI.X.SX32 R75, R0, R137, 0x1, P3 ;  /* 0x00000089004b7211 */ /* 0x000fe400018f0eff */
[----:B------:R-:W-:Y:S01]  /*13b70*/  PRMT R116, RZ, 0x7610, R116 ;  /* 0x00007610ff747816 */ /* 0x000fe20000000074 */
[----:B0-----:R-:W-:Y:S01]  /*13b80*/  IMAD R0, R3, 0x9e, RZ ;  /* 0x0000009e03007824 */ /* 0x001fe200078e02ff */
[----:B------:R0:W3:Y:S01]  /*13b90*/  @P1 LDG.E.U8 R149, desc[UR18][R72.64] ;  /* 0x0000001248951981 */ /* 0x0000e2000c1e1100 */
[----:B------:R-:W-:-:S03]  /*13ba0*/  PRMT R114, RZ, 0x7610, R114 ;  /* 0x00007610ff727816 */ /* 0x000fc60000000072 */
[----:B------:R-:W-:Y:S01]  /*13bb0*/  STL.64 [R1+0x338], R74 ;  /* 0x0003384a01007387 */ /* 0x000fe20000100a00 */
[----:B------:R-:W-:-:S03]  /*13bc0*/  PRMT R102, RZ, 0x7610, R102 ;  /* 0x00007610ff667816 */ /* 0x000fc60000000066 */
[----:B------:R0:W-:Y:S01]  /*13bd0*/  STL.64 [R1+0x330], R72 ;  /* 0x0003304801007387 */ /* 0x0001e20000100a00 */
[----:B-1----:R-:W-:Y:S02]  /*13be0*/  IMAD R2, R68, 0x9f, RZ ;  /* 0x0000009f44027824 */ /* 0x002fe400078e02ff */
[----:B----4-:R-:W-:Y:S01]  /*13bf0*/  IMAD R3, R69, 0xa6, RZ ;  /* 0x000000a645037824 */ /* 0x010fe200078e02ff */
[----:B------:R1:W4:Y:S01]  /*13c00*/  @P1 LDG.E.U8 R116, desc[UR18][R78.64] ;  /* 0x000000124e741981 */ /* 0x000322000c1e1100 */
[----:B------:R-:W1:Y:S03]  /*13c10*/  LDC R68, c[0x0][0x3d8] ;  /* 0x0000f600ff447b82 */ /* 0x000e660000000800 */
[----:B------:R1:W2:Y:S04]  /*13c20*/  @P1 LDG.E.U8 R114, desc[UR18][R76.64] ;  /* 0x000000124c721981 */ /* 0x0002a8000c1e1100 */
[----:B------:R1:W2:Y:S01]  /*13c30*/  @P1 LDG.E.U8 R102, desc[UR18][R74.64] ;  /* 0x000000124a661981 */ /* 0x0002a2000c1e1100 */
[----:B0-----:R-:W0:Y:S01]  /*13c40*/  LDC R72, c[0x0][0x3d8] ;  /* 0x0000f600ff487b82 */ /* 0x001e220000000800 */
[----:B-1----:R-:W-:-:S02]  /*13c50*/  IADD3 R78, P3, PT, R0, R136, RZ ;  /* 0x00000088004e7210 */ /* 0x002fc40007f7e0ff */
[----:B------:R-:W-:Y:S02]  /*13c60*/  IADD3 R76, P4, PT, R2, R136, RZ ;  /* 0x00000088024c7210 */ /* 0x000fe40007f9e0ff */
[----:B------:R-:W-:-:S03]  /*13c70*/  LEA.HI.X.SX32 R79, R0, R137, 0x1, P3 ;  /* 0x00000089004f7211 */ /* 0x000fc600018f0eff */
[----:B------:R-:W1:Y:S01]  /*13c80*/  LDC R69, c[0x0][0x3d8] ;  /* 0x0000f600ff457b82 */ /* 0x000e620000000800 */
[----:B------:R-:W-:Y:S02]  /*13c90*/  IADD3 R74, P3, PT, R3, R136, RZ ;  /* 0x00000088034a7210 */ /* 0x000fe40007f7e0ff */
[-C--:B------:R-:W-:Y:S02]  /*13ca0*/  LEA.HI.X.SX32 R77, R2, R137.reuse, 0x1, P4 ;  /* 0x00000089024d7211 */ /* 0x080fe400020f0eff */
[----:B------:R-:W-:Y:S01]  /*13cb0*/  PRMT R100, RZ, 0x7610, R100 ;  /* 0x00007610ff647816 */ /* 0x000fe20000000064 */
[----:B------:R-:W-:Y:S01]  /*13cc0*/  IMAD R0, R71, 0xa7, RZ ;  /* 0x000000a747007824 */ /* 0x000fe200078e02ff */
[----:B------:R-:W-:Y:S01]  /*13cd0*/  LEA.HI.X.SX32 R75, R3, R137, 0x1, P3 ;  /* 0x00000089034b7211 */ /* 0x000fe200018f0eff */
[----:B------:R-:W-:Y:S01]  /*13ce0*/  STL.64 [R1+0x2f8], R78 ;  /* 0x0002f84e01007387 */ /* 0x000fe20000100a00 */
[----:B------:R-:W-:Y:S01]  /*13cf0*/  PRMT R148, RZ, 0x7610, R148 ;  /* 0x00007610ff947816 */ /* 0x000fe20000000094 */
[----:B------:R-:W-:-:S02]  /*13d00*/  IMAD R2, R70, 0xae, RZ ;  /* 0x000000ae46027824 */ /* 0x000fc400078e02ff */
[----:B------:R-:W-:Y:S01]  /*13d10*/  STL.64 [R1+0x2f0], R76 ;  /* 0x0002f04c01007387 */ /* 0x000fe20000100a00 */
[----:B------:R-:W1:Y:S03]  /*13d20*/  LDC R70, c[0x0][0x3d8] ;  /* 0x0000f600ff467b82 */ /* 0x000e660000000800 */
[----:B------:R0:W-:Y:S04]  /*13d30*/  STL.64 [R1+0x2b8], R74 ;  /* 0x0002b84a01007387 */ /* 0x0001e80000100a00 */
[----:B------:R0:W2:Y:S04]  /*13d40*/  @P1 LDG.E.U8 R100, desc[UR18][R74.64] ;  /* 0x000000124a641981 */ /* 0x0000a8000c1e1100 */
[----:B------:R0:W2:Y:S02]  /*13d50*/  @P1 LDG.E.U8 R148, desc[UR18][R76.64] ;  /* 0x000000124c941981 */ /* 0x0000a4000c1e1100 */
[----:B0-----:R-:W-:-:S04]  /*13d60*/  IADD3 R74, P3, PT, R0, R136, RZ ;  /* 0x00000088004a7210 */ /* 0x001fc80007f7e0ff */
[-C--:B------:R-:W-:Y:S01]  /*13d70*/  LEA.HI.X.SX32 R75, R0, R137.reuse, 0x1, P3 ;  /* 0x00000089004b7211 */ /* 0x080fe200018f0eff */
[----:B------:R-:W-:Y:S01]  /*13d80*/  IMAD R0, R72, 0xb6, RZ ;  /* 0x000000b648007824 */ /* 0x000fe200078e02ff */
[-C--:B------:R-:W-:Y:S02]  /*13d90*/  IADD3 R76, P4, PT, R2, R136.reuse, RZ ;  /* 0x00000088024c7210 */ /* 0x080fe40007f9e0ff */
[----:B------:R-:W-:Y:S01]  /*13da0*/  PRMT R147, RZ, 0x7610, R147 ;  /* 0x00007610ff937816 */ /* 0x000fe20000000093 */
[----:B------:R-:W-:Y:S01]  /*13db0*/  IMAD R3, R68, 0xaf, RZ ;  /* 0x000000af44037824 */ /* 0x000fe200078e02ff */
[-C--:B------:R-:W-:Y:S02]  /*13dc0*/  LEA.HI.X.SX32 R77, R2, R137.reuse, 0x1, P4 ;  /* 0x00000089024d7211 */ /* 0x080fe400020f0eff */
[C---:B------:R-:W-:Y:S01]  /*13dd0*/  IADD3 R72, P4, PT, R0.reuse, R136, RZ ;  /* 0x0000008800487210 */ /* 0x040fe20007f9e0ff */
[----:B------:R-:W0:Y:S01]  /*13de0*/  LDC R2, c[0x0][0x3d8] ;  /* 0x0000f600ff027b82 */ /* 0x000e220000000800 */
[----:B------:R1:W-:Y:S02]  /*13df0*/  STL.64 [R1+0x2b0], R74 ;  /* 0x0002b04a01007387 */ /* 0x0003e40000100a00 */
[----:B------:R-:W-:Y:S01]  /*13e00*/  LEA.HI.X.SX32 R73, R0, R137, 0x1, P4 ;  /* 0x0000008900497211 */ /* 0x000fe200020f0eff */
[----:B-1----:R-:W-:Y:S01]  /*13e10*/  IMAD R0, R69, 0xb7, RZ ;  /* 0x000000b745007824 */ /* 0x002fe200078e02ff */
[----:B------:R1:W2:Y:S01]  /*13e20*/  @P1 LDG.E.U8 R147, desc[UR18][R74.64] ;  /* 0x000000124a931981 */ /* 0x0002a2000c1e1100 */
[----:B------:R-:W-:-:S02]  /*13e30*/  PRMT R145, RZ, 0x7610, R145 ;  /* 0x00007610ff917816 */ /* 0x000fc40000000091 */
[----:B-1----:R-:W-:-:S04]  /*13e40*/  IADD3 R74, P3, PT, R3, R136, RZ ;  /* 0x00000088034a7210 */ /* 0x002fc80007f7e0ff */
[-C--:B------:R-:W-:Y:S02]  /*13e50*/  LEA.HI.X.SX32 R75, R3, R137.reuse, 0x1, P3 ;  /* 0x00000089034b7211 */ /* 0x080fe400018f0eff */
[CC--:B------:R-:W-:Y:S01]  /*13e60*/  IADD3 R68, P3, PT, R0.reuse, R136.reuse, RZ ;  /* 0x0000008800447210 */ /* 0x0c0fe20007f7e0ff */
[----:B------:R-:W1:Y:S03]  /*13e70*/  LDC R3, c[0x0][0x3d8] ;  /* 0x0000f600ff037b82 */ /* 0x000e660000000800 */
[----:B------:R-:W-:Y:S01]  /*13e80*/  LEA.HI.X.SX32 R69, R0, R137, 0x1, P3 ;  /* 0x0000008900457211 */ /* 0x000fe200018f0eff */
[----:B------:R-:W-:Y:S01]  /*13e90*/  IMAD R0, R70, 0xbe, RZ ;  /* 0x000000be46007824 */ /* 0x000fe200078e02ff */
[----:B------:R-:W-:Y:S04]  /*13ea0*/  STL.64 [R1+0x278], R76 ;  /* 0x0002784c01007387 */ /* 0x000fe80000100a00 */
[----:B------:R-:W-:Y:S01]  /*13eb0*/  STL.64 [R1+0x270], R74 ;  /* 0x0002704a01007387 */ /* 0x000fe20000100a00 */
[----:B------:R-:W-:-:S03]  /*13ec0*/  IADD3 R70, P3, PT, R0, R136, RZ ;  /* 0x0000008800467210 */ /* 0x000fc60007f7e0ff */
[----:B------:R-:W-:Y:S01]  /*13ed0*/  STL.64 [R1+0x238], R72 ;  /* 0x0002384801007387 */ /* 0x000fe20000100a00 */
[----:B------:R-:W-:-:S03]  /*13ee0*/  PRMT R97, RZ, 0x7610, R97 ;  /* 0x00007610ff617816 */ /* 0x000fc60000000061 */
[----:B------:R0:W-:Y:S04]  /*13ef0*/  STL.64 [R1+0x230], R68 ;  /* 0x0002304401007387 */ /* 0x0001e80000100a00 */
[----:B------:R0:W2:Y:S01]  /*13f00*/  @P1 LDG.E.U8 R145, desc[UR18][R68.64] ;  /* 0x0000001244911981 */ /* 0x0000a2000c1e1100 */
[----:B------:R-:W-:Y:S01]  /*13f10*/  LEA.HI.X.SX32 R71, R0, R137, 0x1, P3 ;  /* 0x0000008900477211 */ /* 0x000fe200018f0eff */
[----:B0-----:R-:W-:Y:S01]  /*13f20*/  IMAD R2, R2, 0xbf, RZ ;  /* 0x000000bf02027824 */ /* 0x001fe200078e02ff */
[----:B------:R-:W0:Y:S03]  /*13f30*/  LDC R68, c[0x0][0x3d8] ;  /* 0x0000f600ff447b82 */ /* 0x000e260000000800 */
[----:B------:R1:W-:Y:S04]  /*13f40*/  STL.64 [R1+0x1f8], R70 ;  /* 0x0001f84601007387 */ /* 0x0003e80000100a00 */
[----:B------:R1:W2:Y:S01]  /*13f50*/  @P1 LDG.E.U8 R97, desc[UR18][R70.64] ;  /* 0x0000001246611981 */ /* 0x0002a2000c1e1100 */
[----:B------:R-:W-:Y:S01]  /*13f60*/  PRMT R144, RZ, 0x7610, R144 ;  /* 0x00007610ff907816 */ /* 0x000fe20000000090 */
[----:B------:R-:W0:Y:S01]  /*13f70*/  LDC R69, c[0x0][0x3d8] ;  /* 0x0000f600ff457b82 */ /* 0x000e220000000800 */
[----:B-1----:R-:W-:Y:S01]  /*13f80*/  IMAD R0, R3, 0xc6, RZ ;  /* 0x000000c603007824 */ /* 0x002fe200078e02ff */
[----:B------:R-:W-:-:S06]  /*13f90*/  IADD3 R70, P3, PT, R2, R136, RZ ;  /* 0x0000008802467210 */ /* 0x000fcc0007f7e0ff */
[----:B------:R-:W1:Y:S01]  /*13fa0*/  LDC R3, c[0x0][0x3d8] ;  /* 0x0000f600ff037b82 */ /* 0x000e620000000800 */
[----:B------:R-:W-:-:S05]  /*13fb0*/  LEA.HI.X.SX32 R71, R2, R137, 0x1, P3 ;  /* 0x0000008902477211 */ /* 0x000fca00018f0eff */
[----:B------:R0:W-:Y:S04]  /*13fc0*/  STL.64 [R1+0x1f0], R70 ;  /* 0x0001f04601007387 */ /* 0x0001e80000100a00 */
[----:B------:R0:W2:Y:S01]  /*13fd0*/  @P1 LDG.E.U8 R144, desc[UR18][R70.64] ;  /* 0x0000001246901981 */ /* 0x0000a2000c1e1100 */
[----:B------:R-:W-:Y:S01]  /*13fe0*/  PRMT R96, RZ, 0x7610, R96 ;  /* 0x00007610ff607816 */ /* 0x000fe20000000060 */
[----:B0-----:R-:W-:Y:S02]  /*13ff0*/  IMAD R2, R68, 0xc7, RZ ;  /* 0x000000c744027824 */ /* 0x001fe400078e02ff */
[----:B------:R-:W0:Y:S01]  /*14000*/  LDC R68, c[0x0][0x3d8] ;  /* 0x0000f600ff447b82 */ /* 0x000e220000000800 */
[----:B------:R-:W-:-:S04]  /*14010*/  IADD3 R70, P3, PT, R0, R136, RZ ;  /* 0x0000008800467210 */ /* 0x000fc80007f7e0ff */
[----:B------:R-:W-:-:S05]  /*14020*/  LEA.HI.X.SX32 R71, R0, R137, 0x1, P3 ;  /* 0x0000008900477211 */ /* 0x000fca00018f0eff */
[----:B------:R1:W-:Y:S04]  /*14030*/  STL.64 [R1+0x1b8], R70 ;  /* 0x0001b84601007387 */ /* 0x0003e80000100a00 */
[----:B------:R1:W2:Y:S01]  /*14040*/  @P1 LDG.E.U8 R96, desc[UR18][R70.64] ;  /* 0x0000001246601981 */ /* 0x0002a2000c1e1100 */
[----:B------:R-:W-:Y:S01]  /*14050*/  PRMT R143, RZ, 0x7610, R143 ;  /* 0x00007610ff8f7816 */ /* 0x000fe2000000008f */
[----:B------:R-:W-:Y:S02]  /*14060*/  IMAD R0, R69, 0xce, RZ ;  /* 0x000000ce45007824 */ /* 0x000fe400078e02ff */
[----:B------:R-:W0:Y:S01]  /*14070*/  LDC R69, c[0x0][0x3d8] ;  /* 0x0000f600ff457b82 */ /* 0x000e220000000800 */
[----:B-1----:R-:W-:-:S04]  /*14080*/  IADD3 R70, P3, PT, R2, R136, RZ ;  /* 0x0000008802467210 */ /* 0x002fc80007f7e0ff */
[----:B------:R-:W-:-:S05]  /*14090*/  LEA.HI.X.SX32 R71, R2, R137, 0x1, P3 ;  /* 0x0000008902477211 */ /* 0x000fca00018f0eff */
[----:B------:R1:W-:Y:S04]  /*140a0*/  STL.64 [R1+0x1b0], R70 ;  /* 0x0001b04601007387 */ /* 0x0003e80000100a00 */
[----:B------:R1:W2:Y:S01]  /*140b0*/  @P1 LDG.E.U8 R143, desc[UR18][R70.64] ;  /* 0x00000012468f1981 */ /* 0x0002a2000c1e1100 */
[----:B------:R-:W-:Y:S01]  /*140c0*/  PRMT R95, RZ, 0x7610, R95 ;  /* 0x00007610ff5f7816 */ /* 0x000fe2000000005f */
[----:B------:R-:W-:Y:S02]  /*140d0*/  IMAD R2, R3, 0xcf, RZ ;  /* 0x000000cf03027824 */ /* 0x000fe400078e02ff */
[----:B------:R-:W3:Y:S01]  /*140e0*/  LDC R3, c[0x0][0x3d8] ;  /* 0x0000f600ff037b82 */ /* 0x000ee20000000800 */
[----:B-1----:R-:W-:-:S04]  /*140f0*/  IADD3 R70, P3, PT, R0, R136, RZ ;  /* 0x0000008800467210 */ /* 0x002fc80007f7e0ff */
[----:B------:R-:W-:-:S05]  /*14100*/  LEA.HI.X.SX32 R71, R0, R137, 0x1, P3 ;  /* 0x0000008900477211 */ /* 0x000fca00018f0eff */
[----:B------:R1:W-:Y:S04]  /*14110*/  STL.64 [R1+0x178], R70 ;  /* 0x0001784601007387 */ /* 0x0003e80000100a00 */
[----:B------:R1:W4:Y:S01]  /*14120*/  @P1 LDG.E.U8 R95, desc[UR18][R70.64] ;  /* 0x00000012465f1981 */ /* 0x000322000c1e1100 */
[----:B------:R-:W-:Y:S01]  /*14130*/  PRMT R142, RZ, 0x7610, R142 ;  /* 0x00007610ff8e7816 */ /* 0x000fe2000000008e */
[----:B0-----:R-:W-:Y:S02]  /*14140*/  IMAD R0, R68, 0xd6, RZ ;  /* 0x000000d644007824 */ /* 0x001fe400078e02ff */
[----:B------:R-:W0:Y:S01]  /*14150*/  LDC R68, c[0x0][0x3d8] ;  /* 0x0000f600ff447b82 */ /* 0x000e220000000800 */
[----:B-1----:R-:W-:-:S04]  /*14160*/  IADD3 R70, P3, PT, R2, R136, RZ ;  /* 0x0000008802467210 */ /* 0x002fc80007f7e0ff */
[----:B------:R-:W-:-:S05]  /*14170*/  LEA.HI.X.SX32 R71, R2, R137, 0x1, P3 ;  /* 0x0000008902477211 */ /* 0x000fca00018f0eff */
[----:B------:R1:W-:Y:S04]  /*14180*/  STL.64 [R1+0x170], R70 ;  /* 0x0001704601007387 */ /* 0x0003e80000100a00 */
[----:B------:R1:W4:Y:S01]  /*14190*/  @P1 LDG.E.U8 R142, desc[UR18][R70.64] ;  /* 0x00000012468e1981 */ /* 0x000322000c1e1100 */
[----:B------:R-:W-:Y:S01]  /*141a0*/  PRMT R94, RZ, 0x7610, R94 ;  /* 0x00007610ff5e7816 */ /* 0x000fe2000000005e */
[----:B------:R-:W-:Y:S02]  /*141b0*/  IMAD R2, R69, 0xd7, RZ ;  /* 0x000000d745027824 */ /* 0x000fe400078e02ff */
[----:B------:R-:W0:Y:S01]  /*141c0*/  LDC R69, c[0x0][0x3d8] ;  /* 0x0000f600ff457b82 */ /* 0x000e220000000800 */
[----:B-1----:R-:W-:-:S04]  /*141d0*/  IADD3 R70, P3, PT, R0, R136, RZ ;  /* 0x0000008800467210 */ /* 0x002fc80007f7e0ff */
[----:B------:R-:W-:-:S05]  /*141e0*/  LEA.HI.X.SX32 R71, R0, R137, 0x1, P3 ;  /* 0x0000008900477211 */ /* 0x000fca00018f0eff */
[----:B------:R1:W-:Y:S04]  /*141f0*/  STL.64 [R1+0x138], R70 ;  /* 0x0001384601007387 */ /* 0x0003e80000100a00 */
[----:B------:R1:W4:Y:S01]  /*14200*/  @P1 LDG.E.U8 R94, desc[UR18][R70.64] ;  /* 0x00000012465e1981 */ /* 0x000322000c1e1100 */
[----:B------:R-:W-:Y:S01]  /*14210*/  PRMT R141, RZ, 0x7610, R141 ;  /* 0x00007610ff8d7816 */ /* 0x000fe2000000008d */
[----:B---3--:R-:W-:Y:S02]  /*14220*/  IMAD R0, R3, 0xde, RZ ;  /* 0x000000de03007824 */ /* 0x008fe400078e02ff */
        /* <DEDUP_REMOVED lines=16> */
[----:B------:R-:W-:Y:S01]  /*14330*/  LEA.HI.X.SX32 R71, R2, R137, 0x1, P3 ;  /* 0x0000008902477211 */ /* 0x000fe200018f0eff */
[----:B---3--:R-:W-:Y:S02]  /*14340*/  IMAD R2, R3, 0xe7, RZ ;  /* 0x000000e703027824 */ /* 0x008fe400078e02ff */
[----:B------:R-:W1:Y:S02]  /*14350*/  LDC R3, c[0x0][0x3d8] ;  /* 0x0000f600ff037b82 */ /* 0x000e640000000800 */
[----:B------:R3:W-:Y:S04]  /*14360*/  STL.64 [R1+0xf0], R70 ;  /* 0x0000f04601007387 */ /* 0x0007e80000100a00 */
[----:B------:R3:W4:Y:S01]  /*14370*/  @P1 LDG.E.U8 R140, desc[UR18][R70.64] ;  /* 0x00000012468c1981 */ /* 0x000722000c1e1100 */
[----:B------:R-:W-:-:S02]  /*14380*/  PRMT R92, RZ, 0x7610, R92 ;  /* 0x00007610ff5c7816 */ /* 0x000fc4000000005c */
[----:B---3--:R-:W-:-:S04]  /*14390*/  IADD3 R70, P3, PT, R0, R136, RZ ;  /* 0x0000008800467210 */ /* 0x008fc80007f7e0ff */
[----:B------:R-:W-:Y:S01]  /*143a0*/  LEA.HI.X.SX32 R71, R0, R137, 0x1, P3 ;  /* 0x0000008900477211 */ /* 0x000fe200018f0eff */
[----:B------:R-:W3:Y:S04]  /*143b0*/  S2R R161, SR_TID.X ;  /* 0x0000000000a17919 */ /* 0x000ee80000002100 */
[----:B------:R0:W-:Y:S04]  /*143c0*/  STL.64 [R1+0xb8], R70 ;  /* 0x0000b84601007387 */ /* 0x0001e80000100a00 */
[----:B------:R0:W4:Y:S01]  /*143d0*/  @P1 LDG.E.U8 R92, desc[UR18][R70.64] ;  /* 0x00000012465c1981 */ /* 0x000122000c1e1100 */
[----:B------:R-:W-:Y:S01]  /*143e0*/  PRMT R139, RZ, 0x7610, R139 ;  /* 0x00007610ff8b7816 */ /* 0x000fe2000000008b */
[----:B0-----:R-:W-:Y:S01]  /*143f0*/  IMAD R0, R68, 0xee, RZ ;  /* 0x000000ee44007824 */ /* 0x001fe200078e02ff */
[----:B------:R-:W-:-:S04]  /*14400*/  IADD3 R70, P3, PT, R2, R136, RZ ;  /* 0x0000008802467210 */ /* 0x000fc80007f7e0ff */
[----:B------:R-:W-:Y:S01]  /*14410*/  LEA.HI.X.SX32 R71, R2, R137, 0x1, P3 ;  /* 0x0000008902477211 */ /* 0x000fe200018f0eff */
[----:B------:R-:W0:Y:S01]  /*14420*/  S2R R160, SR_CTAID.X ;  /* 0x0000000000a07919 */ /* 0x000e220000002500 */
[----:B------:R-:W-:-:S03]  /*14430*/  IMAD R2, R69, 0xef, RZ ;  /* 0x000000ef45027824 */ /* 0x000fc600078e02ff */
[----:B------:R1:W-:Y:S04]  /*14440*/  STL.64 [R1+0xb0], R70 ;  /* 0x0000b04601007387 */ /* 0x0003e80000100a00 */
[----:B------:R1:W4:Y:S02]  /*14450*/  @P1 LDG.E.U8 R139, desc[UR18][R70.64] ;  /* 0x00000012468b1981 */ /* 0x000324000c1e1100 */
[----:B-1----:R-:W-:-:S04]  /*14460*/  IADD3 R70, P3, PT, R0, R136, RZ ;  /* 0x0000008800467210 */ /* 0x002fc80007f7e0ff */
[----:B------:R-:W-:Y:S01]  /*14470*/  LEA.HI.X.SX32 R71, R0, R137, 0x1, P3 ;  /* 0x0000008900477211 */ /* 0x000fe200018f0eff */
[----:B------:R-:W-:Y:S01]  /*14480*/  IMAD R0, R3, 0xf6, RZ ;  /* 0x000000f603007824 */ /* 0x000fe200078e02ff */
[----:B------:R-:W-:-:S04]  /*14490*/  IADD3 R68, P3, PT, R2, R136, RZ ;  /* 0x0000008802447210 */ /* 0x000fc80007f7e0ff */
[-C--:B------:R-:W-:Y:S02]  /*144a0*/  LEA.HI.X.SX32 R69, R2, R137.reuse, 0x1, P3 ;  /* 0x0000008902457211 */ /* 0x080fe400018f0eff */
[C---:B------:R-:W-:Y:S02]  /*144b0*/  IADD3 R2, P3, PT, R0.reuse, R136, RZ ;  /* 0x0000008800027210 */ /* 0x040fe40007f7e0ff */
[----:B------:R-:W-:Y:S02]  /*144c0*/  PRMT R113, RZ, 0x7610, R113 ;  /* 0x00007610ff717816 */ /* 0x000fe40000000071 */
[----:B------:R-:W-:Y:S01]  /*144d0*/  LEA.HI.X.SX32 R3, R0, R137, 0x1, P3 ;  /* 0x0000008900037211 */ /* 0x000fe200018f0eff */
[----:B------:R-:W-:Y:S01]  /*144e0*/  STL.64 [R1+0x78], R70 ;  /* 0x0000784601007387 */ /* 0x000fe20000100a00 */
[----:B---3--:R-:W-:-:S03]  /*144f0*/  LOP3.LUT R0, R161, 0xf, RZ, 0xc0, !PT ;  /* 0x0000000fa1007812 */ /* 0x008fc600078ec0ff */
[----:B------:R-:W-:Y:S04]  /*14500*/  STL.64 [R1+0x70], R68 ;  /* 0x0000704401007387 */ /* 0x000fe80000100a00 */
[----:B------:R1:W-:Y:S04]  /*14510*/  STL.64 [R1+0x38], R2 ;  /* 0x0000380201007387 */ /* 0x0003e80000100a00 */
[----:B------:R1:W3:Y:S02]  /*14520*/  @P1 LDG.E.U8 R113, desc[UR18][R2.64] ;  /* 0x0000001202711981 */ /* 0x0002e4000c1e1100 */
[----:B-1----:R-:W-:-:S04]  /*14530*/  LOP3.LUT R3, R161, 0x60, RZ, 0xc0, !PT ;  /* 0x00000060a1037812 */ /* 0x002fc800078ec0ff */
[----:B------:R-:W-:Y:S02]  /*14540*/  LEA.HI R3, R3, R0, RZ, 0x1f ;  /* 0x0000000003037211 */ /* 0x000fe400078ff8ff */
[----:B------:R-:W-:Y:S01]  /*14550*/  LOP3.LUT R0, R161, 0x10, RZ, 0xc0, !PT ;  /* 0x00000010a1007812 */ /* 0x000fe200078ec0ff */
[----:B0-----:R-:W-:-:S04]  /*14560*/  IMAD.SHL.U32 R160, R160, 0x40, RZ ;  /* 0x00000040a0a07824 */ /* 0x001fc800078e00ff */
[----:B------:R-:W-:Y:S02]  /*14570*/  IMAD.SHL.U32 R0, R0, 0x4, RZ ;  /* 0x0000000400007824 */ /* 0x000fe400078e00ff */
[----:B------:R-:W-:Y:S02]  /*14580*/  IMAD.IADD R3, R160, 0x1, R3 ;  /* 0x00000001a0037824 */ /* 0x000fe400078e0203 */
[----:B------:R-:W-:-:S05]  /*14590*/  VIADD R2, R0, 0x2 ;  /* 0x0000000200027836 */ /* 0x000fca0000000000 */
[C---:B------:R-:W-:Y:S01]  /*145a0*/  ISETP.GE.AND P6, PT, R3.reuse, R2, PT ;  /* 0x000000020300720c */ /* 0x040fe20003fc6270 */
[----:B------:R-:W-:Y:S02]  /*145b0*/  VIADD R2, R0, 0x3 ;  /* 0x0000000300027836 */ /* 0x000fe40000000000 */
[----:B------:R-:W-:Y:S01]  /*145c0*/  FMUL R4, R4, UR4 ;  /* 0x0000000404047c20 */ /* 0x000fe20008400000 */
[C---:B------:R-:W-:Y:S02]  /*145d0*/  ISETP.GE.AND P3, PT, R3.reuse, R0, PT ;  /* 0x000000000300720c */ /* 0x040fe40003f66270 */
[----:B------:R-:W-:Y:S01]  /*145e0*/  ISETP.GE.AND P5, PT, R3, R2, PT ;  /* 0x000000020300720c */ /* 0x000fe20003fa6270 */
[----:B------:R-:W-:Y:S02]  /*145f0*/  VIADD R2, R0, 0x4 ;  /* 0x0000000400027836 */ /* 0x000fe40000000000 */
[----:B------:R-:W-:Y:S01]  /*14600*/  FMUL R5, R5, UR4 ;  /* 0x0000000405057c20 */ /* 0x000fe20008400000 */
[----:B------:R-:W-:-:S02]  /*14610*/  FSEL R89, R4, -INF , P3 ;  /* 0xff80000004597808 */ /* 0x000fc40001800000 */
[C---:B------:R-:W-:Y:S02]  /*14620*/  ISETP.GT.AND P3, PT, R3.reuse, R0, PT ;  /* 0x000000000300720c */ /* 0x040fe40003f64270 */
[----:B------:R-:W-:Y:S01]  /*14630*/  ISETP.GE.AND P4, PT, R3, R2, PT ;  /* 0x000000020300720c */ /* 0x000fe20003f86270 */
[----:B------:R-:W-:Y:S01]  /*14640*/  VIADD R2, R0, 0x5 ;  /* 0x0000000500027836 */ /* 0x000fe20000000000 */
[----:B------:R-:W-:Y:S01]  /*14650*/  FSEL R88, R5, -INF , P3 ;  /* 0xff80000005587808 */ /* 0x000fe20001800000 */
[----:B------:R-:W-:-:S03]  /*14660*/  FMUL R6, R6, UR4 ;  /* 0x0000000406067c20 */ /* 0x000fc60008400000 */
        /* <DEDUP_REMOVED lines=23> */
[----:B--2---:R-:W-:-:S03]  /*147e0*/  FMUL R12, R12, UR4 ;  /* 0x000000040c0c7c20 */ /* 0x004fc60008400000 */
        /* <DEDUP_REMOVED lines=33> */
[C---:B------:R-:W-:Y:S01]  /*14a00*/  VIADD R2, R0.reuse, 0x14 ;  /* 0x0000001400027836 */ /* 0x040fe20000000000 */
[----:B------:R-:W-:Y:S01]  /*14a10*/  PRMT R101, RZ, 0x7610, R101 ;  /* 0x00007610ff657816 */ /* 0x000fe20000000065 */
[----:B------:R-:W-:Y:S01]  /*14a20*/  FMUL R21, R21, UR4 ;  /* 0x0000000415157c20 */ /* 0x000fe20008400000 */
[----:B------:R-:W-:Y:S02]  /*14a30*/  FSEL R9, R9, -INF , P4 ;  /* 0xff80000009097808 */ /* 0x000fe40002000000 */
[----:B------:R-:W-:Y:S01]  /*14a40*/  ISETP.GE.AND P4, PT, R3, R2, PT ;  /* 0x000000020300720c */ /* 0x000fe20003f86270 */
[----:B------:R-:W-:Y:S01]  /*14a50*/  VIADD R2, R0, 0x15 ;  /* 0x0000001500027836 */ /* 0x000fe20000000000 */
[----:B------:R0:W2:Y:S01]  /*14a60*/  @P1 LDG.E.U8 R101, desc[UR18][R78.64] ;  /* 0x000000124e651981 */ /* 0x0000a2000c1e1100 */
[----:B------:R-:W-:Y:S01]  /*14a70*/  FMUL R22, R22, UR4 ;  /* 0x0000000416167c20 */ /* 0x000fe20008400000 */
[----:B------:R-:W-:Y:S01]  /*14a80*/  FMUL R16, R23, UR4 ;  /* 0x0000000417107c20 */ /* 0x000fe20008400000 */
[----:B0-----:R-:W-:-:S02]  /*14a90*/  FSEL R79, R21, -INF , P3 ;  /* 0xff800000154f7808 */ /* 0x001fc40001800000 */
[----:B------:R-:W-:Y:S01]  /*14aa0*/  ISETP.GE.AND P3, PT, R3, R2, PT ;  /* 0x000000020300720c */ /* 0x000fe20003f66270 */
[----:B------:R-:W-:Y:S01]  /*14ab0*/  VIADD R2, R0, 0x16 ;  /* 0x0000001600027836 */ /* 0x000fe20000000000 */
[----:B------:R-:W-:-:S04]  /*14ac0*/  FSEL R78, R22, -INF , P6 ;  /* 0xff800000164e7808 */ /* 0x000fc80003000000 */
        /* <DEDUP_REMOVED lines=101> */
[----:B------:R-:W-:Y:S01]  /*15120*/  FMUL R44, R46, UR4 ;  /* 0x000000042e2c7c20 */ /* 0x000fe20008400000 */
[----:B------:R-:W-:Y:S01]  /*15130*/  FMUL R43, R47, UR4 ;  /* 0x000000042f2b7c20 */ /* 0x000fe20008400000 */
[----:B------:R-:W-:Y:S01]  /*15140*/  FMUL R42, R48, UR4 ;  /* 0x00000004302a7c20 */ /* 0x000fe20008400000 */
[----:B------:R-:W-:Y:S01]  /*15150*/  ISETP.GE.AND P3, PT, R3, R2, PT ;  /* 0x000000020300720c */ /* 0x000fe20003f66270 */
[----:B------:R-:W-:Y:S01]  /*15160*/  VIADD R2, R0, 0x2e ;  /* 0x0000002e00027836 */ /* 0x000fe20000000000 */
[----:B------:R-:W-:Y:S01]  /*15170*/  FSEL R44, R44, -INF , P6 ;  /* 0xff8000002c2c7808 */ /* 0x000fe20003000000 */
[----:B------:R-:W-:Y:S01]  /*15180*/  FMUL R41, R49, UR4 ;  /* 0x0000000431297c20 */ /* 0x000fe20008400000 */
[----:B------:R-:W-:Y:S01]  /*15190*/  FSEL R43, R43, -INF , P5 ;  /* 0xff8000002b2b7808 */ /* 0x000fe20002800000 */
[----:B------:R-:W-:Y:S01]  /*151a0*/  FMUL R40, R50, UR4 ;  /* 0x0000000432287c20 */ /* 0x000fe20008400000 */
[----:B------:R-:W-:Y:S01]  /*151b0*/  ISETP.GE.AND P6, PT, R3, R2, PT ;  /* 0x000000020300720c */ /* 0x000fe20003fc6270 */
[----:B------:R-:W-:-:S02]  /*151c0*/  VIADD R2, R0, 0x2f ;  /* 0x0000002f00027836 */ /* 0x000fc40000000000 */
[----:B------:R-:W-:Y:S01]  /*151d0*/  FMUL R39, R51, UR4 ;  /* 0x0000000433277c20 */ /* 0x000fe20008400000 */
[----:B------:R-:W-:Y:S02]  /*151e0*/  VIADD R23, R0, 0x33 ;  /* 0x0000003300177836 */ /* 0x000fe40000000000 */
[----:B------:R-:W-:Y:S01]  /*151f0*/  FMUL R38, R52, UR4 ;  /* 0x0000000434267c20 */ /* 0x000fe20008400000 */
[----:B------:R-:W-:Y:S01]  /*15200*/  FMUL R37, R53, UR4 ;  /* 0x0000000435257c20 */ /* 0x000fe20008400000 */
        /* <DEDUP_REMOVED lines=19> */
[----:B------:R-:W-:Y:S01]  /*15340*/  FMUL R27, R63, UR4 ;  /* 0x000000043f1b7c20 */ /* 0x000fe20008400000 */
[----:B------:R-:W-:Y:S01]  /*15350*/  FMNMX3 R2, R89, R88, R87, !PT ;  /* 0x0000005859027276 */ /* 0x000fe20007800057 */
[----:B------:R-:W-:Y:S01]  /*15360*/  FMUL R24, R64, UR4 ;  /* 0x0000000440187c20 */ /* 0x000fe20008400000 */
[----:B------:R-:W-:Y:S01]  /*15370*/  FMUL R25, R66, UR4 ;  /* 0x0000000442197c20 */ /* 0x000fe20008400000 */
[----:B------:R-:W-:Y:S01]  /*15380*/  FMUL R26, R67, UR4 ;  /* 0x00000004431a7c20 */ /* 0x000fe20008400000 */
[----:B------:R-:W-:Y:S01]  /*15390*/  FMNMX3 R2, R2, R6, R5, !PT ;  /* 0x0000000602027276 */ /* 0x000fe20007800005 */
[----:B------:R-:W0:Y:S03]  /*153a0*/  LDC R46, c[0x0][0x3d8] ;  /* 0x0000f600ff2e7b82 */ /* 0x000e260000000800 */
[----:B------:R-:W-:-:S04]  /*153b0*/  FMNMX3 R2, R2, R86, R85, !PT ;  /* 0x0000005602027276 */ /* 0x000fc80007800055 */
[----:B------:R-:W-:Y:S01]  /*153c0*/  FMNMX3 R2, R2, R4, R84, !PT ;  /* 0x0000000402027276 */ /* 0x000fe20007800054 */
[----:B------:R-:W1:Y:S03]  /*153d0*/  LDC R47, c[0x0][0x3d8] ;  /* 0x0000f600ff2f7b82 */ /* 0x000e660000000800 */
[----:B------:R-:W-:-:S04]  /*153e0*/  FMNMX3 R2, R2, R83, R82, !PT ;  /* 0x0000005302027276 */ /* 0x000fc80007800052 */
[----:B------:R-:W-:Y:S01]  /*153f0*/  FMNMX3 R2, R2, R12, R11, !PT ;  /* 0x0000000c02027276 */ /* 0x000fe2000780000b */
[----:B------:R-:W0:Y:S03]  /*15400*/  LDC R48, c[0x0][0x3d8] ;  /* 0x0000f600ff307b82 */ /* 0x000e260000000800 */
[----:B------:R-:W-:-:S04]  /*15410*/  FMNMX3 R2, R2, R81, R80, !PT ;  /* 0x0000005102027276 */ /* 0x000fc80007800050 */
[----:B------:R-:W-:-:S04]  /*15420*/  FMNMX3 R2, R2, R10, R9, !PT ;  /* 0x0000000a02027276 */ /* 0x000fc80007800009 */
[----:B------:R-:W-:-:S04]  /*15430*/  FMNMX3 R2, R2, R79, R78, !PT ;  /* 0x0000004f02027276 */ /* 0x000fc8000780004e */
[----:B------:R-:W-:-:S04]  /*15440*/  FMNMX3 R2, R2, R16, R15, !PT ;  /* 0x0000001002027276 */ /* 0x000fc8000780000f */
[----:B------:R-:W-:Y:S02]  /*15450*/  FMNMX3 R2, R2, R77, R76, !PT ;  /* 0x0000004d02027276 */ /* 0x000fe4000780004c */
[----:B------:R-:W-:Y:S02]  /*15460*/  FSEL R39, R39, -INF , P5 ;  /* 0xff80000027277808 */ /* 0x000fe40002800000 */
[----:B------:R-:W-:Y:S01]  /*15470*/  ISETP.GE.AND P5, PT, R3, R23, PT ;  /* 0x000000170300720c */ /* 0x000fe20003fa6270 */
[----:B------:R-:W-:Y:S01]  /*15480*/  VIADD R23, R0, 0x34 ;  /* 0x0000003400177836 */ /* 0x000fe20000000000 */
[----:B------:R-:W-:Y:S02]  /*15490*/  FMNMX3 R2, R2, R14, R13, !PT ;  /* 0x0000000e02027276 */ /* 0x000fe4000780000d */
[----:B------:R-:W-:Y:S02]  /*154a0*/  FSEL R38, R38, -INF , P4 ;  /* 0xff80000026267808 */ /* 0x000fe40002000000 */
[----:B------:R-:W-:-:S02]  /*154b0*/  FMNMX3 R2, R2, R75, R74, !PT ;  /* 0x0000004b02027276 */ /* 0x000fc4000780004a */
[----:B------:R-:W-:Y:S01]  /*154c0*/  ISETP.GE.AND P4, PT, R3, R23, PT ;  /* 0x000000170300720c */ /* 0x000fe20003f86270 */
[----:B------:R-:W-:Y:S01]  /*154d0*/  VIADD R23, R0, 0x35 ;  /* 0x0000003500177836 */ /* 0x000fe20000000000 */
[----:B------:R-:W-:Y:S02]  /*154e0*/  FMNMX3 R2, R2, R20, R19, !PT ;  /* 0x0000001402027276 */ /* 0x000fe40007800013 */
[----:B------:R-:W-:Y:S02]  /*154f0*/  FSEL R37, R37, -INF , P3 ;  /* 0xff80000025257808 */ /* 0x000fe40001800000 */
[----:B------:R-:W-:Y:S01]  /*15500*/  ISETP.GE.AND P3, PT, R3, R23, PT ;  /* 0x000000170300720c */ /* 0x000fe20003f66270 */
[----:B------:R-:W-:Y:S01]  /*15510*/  VIADD R23, R0, 0x36 ;  /* 0x0000003600177836 */ /* 0x000fe20000000000 */
[----:B------:R-:W-:Y:S02]  /*15520*/  FMNMX3 R2, R2, R73, R72, !PT ;  /* 0x0000004902027276 */ /* 0x000fe40007800048 */
[----:B------:R-:W-:-:S02]  /*15530*/  FSEL R36, R36, -INF , P6 ;  /* 0xff80000024247808 */ /* 0x000fc40003000000 */
[----:B------:R-:W-:Y:S02]  /*15540*/  FMNMX3 R2, R2, R18, R17, !PT ;  /* 0x0000001202027276 */ /* 0x000fe40007800011 */
[----:B------:R-:W-:Y:S01]  /*15550*/  ISETP.GE.AND P6, PT, R3, R23, PT ;  /* 0x000000170300720c */ /* 0x000fe20003fc6270 */
[----:B------:R-:W-:Y:S01]  /*15560*/  VIADD R23, R0, 0x37 ;  /* 0x0000003700177836 */ /* 0x000fe20000000000 */
[----:B------:R-:W-:Y:S02]  /*15570*/  FMNMX3 R2, R2, R71, R70, !PT ;  /* 0x0000004702027276 */ /* 0x000fe40007800046 */
[----:B------:R-:W-:Y:S02]  /*15580*/  FSEL R35, R35, -INF , P5 ;  /* 0xff80000023237808 */ /* 0x000fe40002800000 */
[----:B------:R-:W-:Y:S01]  /*15590*/  ISETP.GE.AND P5, PT, R3, R23, PT ;  /* 0x000000170300720c */ /* 0x000fe20003fa6270 */
[----:B------:R-:W-:Y:S01]  /*155a0*/  VIADD R23, R0, 0x38 ;  /* 0x0000003800177836 */ /* 0x000fe20000000000 */
[----:B------:R-:W-:-:S02]  /*155b0*/  FMNMX3 R2, R2, R22, R21, !PT ;  /* 0x0000001602027276 */ /* 0x000fc40007800015 */
[----:B------:R-:W-:Y:S02]  /*155c0*/  FSEL R34, R34, -INF , P4 ;  /* 0xff80000022227808 */ /* 0x000fe40002000000 */
        /* <DEDUP_REMOVED lines=27> */
[----:B------:R-:W-:Y:S01]  /*15780*/  FMNMX3 R2, R2, R31, R30, !PT ;  /* 0x0000001f02027276 */ /* 0x000fe2000780001e */
[----:B------:R-:W-:Y:S01]  /*15790*/  VIADD R0, R0, 0x3f ;  /* 0x0000003f00007836 */ /* 0x000fe20000000000 */
[----:B------:R-:W-:Y:S01]  /*157a0*/  ISETP.GE.AND P6, PT, R3, R23, PT ;  /* 0x000000170300720c */ /* 0x000fe20003fc6270 */
[----:B------:R-:W-:Y:S01]  /*157b0*/  FMUL R23, R65, UR4 ;  /* 0x0000000441177c20 */ /* 0x000fe20008400000 */
[----:B------:R-:W-:Y:S02]  /*157c0*/  FSEL R27, R27, -INF , P5 ;  /* 0xff8000001b1b7808 */ /* 0x000fe40002800000 */
[----:B------:R-:W-:Y:S02]  /*157d0*/  FSEL R24, R24, -INF , P4 ;  /* 0xff80000018187808 */ /* 0x000fe40002000000 */
[----:B------:R-:W-:-:S02]  /*157e0*/  FMNMX3 R2, R2, R29, R28, !PT ;  /* 0x0000001d02027276 */ /* 0x000fc4000780001c */
[----:B------:R-:W-:Y:S02]  /*157f0*/  ISETP.GE.AND P5, PT, R3, R0, PT ;  /* 0x000000000300720c */ /* 0x000fe40003fa6270 */
[----:B------:R-:W-:Y:S02]  /*15800*/  FSEL R23, R23, -INF , P3 ;  /* 0xff80000017177808 */ /* 0x000fe40001800000 */
[----:B------:R-:W-:Y:S02]  /*15810*/  FSEL R25, R25, -INF , P6 ;  /* 0xff80000019197808 */ /* 0x000fe40003000000 */
[----:B------:R-:W-:Y:S02]  /*15820*/  FMNMX3 R2, R2, R27, R24, !PT ;  /* 0x0000001b02027276 */ /* 0x000fe40007800018 */
[----:B------:R-:W-:Y:S02]  /*15830*/  FSEL R26, R26, -INF , P5 ;  /* 0xff8000001a1a7808 */ /* 0x000fe40002800000 */
[----:B------:R-:W-:-:S04]  /*15840*/  FMNMX3 R2, R2, R23, R25, !PT ;  /* 0x0000001702027276 */ /* 0x000fc80007800019 */
[----:B------:R-:W-:-:S05]  /*15850*/  FMNMX R2, R26, R2, !PT ;  /* 0x000000021a027209 */ /* 0x000fca0007800000 */
[----:B------:R-:W3:Y:S01]  /*15860*/  SHFL.BFLY PT, R0, R2, 0x10, 0x1f ;  /* 0x0e001f0002007f89 */ /* 0x000ee200000e0000 */
[----:B0-----:R-:W-:Y:S02]  /*15870*/  IMAD R46, R46, 0xf7, RZ ;  /* 0x000000f72e2e7824 */ /* 0x001fe400078e02ff */
[----:B-1----:R-:W-:-:S03]  /*15880*/  IMAD R47, R47, 0xfe, RZ ;  /* 0x000000fe2f2f7824 */ /* 0x002fc600078e02ff */
[CC--:B------:R-:W-:Y:S02]  /*15890*/  IADD3 R162, P3, PT, R46.reuse, R136.reuse, RZ ;  /* 0x000000882ea27210 */ /* 0x0c0fe40007f7e0ff */
[----:B------:R-:W-:Y:S02]  /*158a0*/  PRMT R90, RZ, 0x7610, R90 ;  /* 0x00007610ff5a7816 */ /* 0x000fe4000000005a */
[----:B------:R-:W-:Y:S01]  /*158b0*/  LEA.HI.X.SX32 R163, R46, R137, 0x1, P3 ;  /* 0x000000892ea37211 */ /* 0x000fe200018f0eff */
[----:B------:R-:W-:Y:S01]  /*158c0*/  IMAD R46, R48, 0xff, RZ ;  /* 0x000000ff302e7824 */ /* 0x000fe200078e02ff */
[----:B------:R-:W-:-:S03]  /*158d0*/  IADD3 R164, P3, PT, R47, R136, RZ ;  /* 0x000000882fa47210 */ /* 0x000fc60007f7e0ff */
[----:B------:R0:W-:Y:S01]  /*158e0*/  STL.64 [R1], R162 ;  /* 0x000000a201007387 */ /* 0x0001e20000100a00 */
[----:B------:R-:W-:-:S03]  /*158f0*/  LEA.HI.X.SX32 R165, R47, R137, 0x1, P3 ;  /* 0x000000892fa57211 */ /* 0x000fc600018f0eff */
[----:B------:R0:W2:Y:S01]  /*15900*/  @P1 LDG.E.U8 R90, desc[UR18][R162.64] ;  /* 0x00000012a25a1981 */ /* 0x0000a2000c1e1100 */
[----:B---3--:R-:W-:Y:S02]  /*15910*/  FMNMX3 R2, R2, -INF , R0, !PT ;  /* 0xff80000002027876 */ /* 0x008fe40007800000 */
[----:B0-----:R-:W-:-:S03]  /*15920*/  IADD3 R162, P3, PT, R46, R136, RZ ;  /* 0x000000882ea27210 */ /* 0x001fc60007f7e0ff */
[----:B------:R-:W-:Y:S01]  /*15930*/  FADD R0, R87, -R2 ;  /* 0x8000000257007221 */ /* 0x000fe20000000000 */
[----:B------:R-:W-:-:S03]  /*15940*/  LEA.HI.X.SX32 R163, R46, R137, 0x1, P3 ;  /* 0x000000892ea37211 */ /* 0x000fc600018f0eff */
[----:B------:R-:W-:Y:S01]  /*15950*/  FMUL R0, R0, 1.4426950216293334961 ;  /* 0x3fb8aa3b00007820 */ /* 0x000fe20000400000 */
[----:B------:R-:W-:-:S03]  /*15960*/  FADD R46, R6, -R2 ;  /* 0x80000002062e7221 */ /* 0x000fc60000000000 */
[----:B------:R0:W-:Y:S01]  /*15970*/  MUFU.EX2 R6, R0 ;  /* 0x0000000000067308 */ /* 0x0001e20000000800 */
[----:B------:R-:W-:Y:S01]  /*15980*/  FADD R63, R5, -R2 ;  /* 0x80000002053f7221 */ /* 0x000fe20000000000 */
[----:B0-----:R-:W-:-:S06]  /*15990*/  FMUL R0, R46, 1.4426950216293334961 ;  /* 0x3fb8aa3b2e007820 */ /* 0x001fcc0000400000 */
[----:B------:R0:W-:Y:S01]  /*159a0*/  MUFU.EX2 R5, R0 ;  /* 0x0000000000057308 */ /* 0x0001e20000000800 */
[--C-:B------:R-:W-:Y:S01]  /*159b0*/  FADD R46, R4, -R2.reuse ;  /* 0x80000002042e7221 */ /* 0x100fe20000000000 */
[----:B0-----:R-:W-:-:S04]  /*159c0*/  FADD R0, R85, -R2 ;  /* 0x8000000255007221 */ /* 0x001fc80000000000 */
[----:B------:R-:W-:-:S04]  /*159d0*/  FMUL R0, R0, 1.4426950216293334961 ;  /* 0x3fb8aa3b00007820 */ /* 0x000fc80000400000 */
[----:B------:R0:W-:Y:S01]  /*159e0*/  MUFU.EX2 R4, R0 ;  /* 0x0000000000047308 */ /* 0x0001e20000000800 */
[--C-:B------:R-:W-:Y:S01]  /*159f0*/  FADD R47, R12, -R2.reuse ;  /* 0x800000020c2f7221 */ /* 0x100fe20000000000 */
[----:B0-----:R-:W-:Y:S01]  /*15a00*/  FMUL R0, R46, 1.4426950216293334961 ;  /* 0x3fb8aa3b2e007820 */ /* 0x001fe20000400000 */
[----:B------:R-:W-:-:S04]  /*15a10*/  FADD R46, R82, -R2 ;  /* 0x80000002522e7221 */ /* 0x000fc80000000000 */
[----:B------:R-:W-:-:S04]  /*15a20*/  FMUL R46, R46, 1.4426950216293334961 ;  /* 0x3fb8aa3b2e2e7820 */ /* 0x000fc80000400000 */
        /* <DEDUP_REMOVED lines=25> */
[----:B------:R-:W-:Y:S01]  /*15bc0*/  PRMT R67, RZ, 0x7610, R67 ;  /* 0x00007610ff437816 */ /* 0x000fe20000000043 */
[----:B------:R-:W-:Y:S01]  /*15bd0*/  FADD R47, R20, -R2 ;  /* 0x80000002142f7221 */ /* 0x000fe20000000000 */
[----:B------:R-:W-:Y:S01]  /*15be0*/  PRMT R66, RZ, 0x7610, R66 ;  /* 0x00007610ff427816 */ /* 0x000fe20000000042 */
[--C-:B------:R-:W-:Y:S01]  /*15bf0*/  FADD R65, R89, -R2.reuse ;  /* 0x8000000259417221 */ /* 0x100fe20000000000 */
[--C-:B------:R-:W-:Y:S02]  /*15c00*/  FADD R64, R88, -R2.reuse ;  /* 0x8000000258407221 */ /* 0x100fe40000000000 */
[----:B------:R-:W3:Y:S01]  /*15c10*/  @P1 LDG.E.U8 R67, desc[UR18][R164.64] ;  /* 0x00000012a4431981 */ /* 0x000ee2000c1e1100 */
[--C-:B0-----:R-:W-:Y:S01]  /*15c20*/  FADD R46, R74, -R2.reuse ;  /* 0x800000024a2e7221 */ /* 0x101fe20000000000 */
[----:B------:R-:W-:Y:S02]  /*15c30*/  FADD R51, R19, -R2 ;  /* 0x8000000213337221 */ /* 0x000fe40000000000 */
[----:B------:R-:W2:Y:S01]  /*15c40*/  @P1 LDG.E.U8 R66, desc[UR18][R162.64] ;  /* 0x00000012a2421981 */ /* 0x000ea2000c1e1100 */
[----:B------:R-:W-:-:S04]  /*15c50*/  FMUL R46, R46, 1.4426950216293334961 ;  /* 0x3fb8aa3b2e2e7820 */ /* 0x000fc80000400000 */
[----:B------:R0:W-:Y:S01]  /*15c60*/  MUFU.EX2 R20, R46 ;  /* 0x0000002e00147308 */ /* 0x0001e20000000800 */
[----:B------:R-:W-:Y:S01]  /*15c70*/  FMUL R65, R65, 1.4426950216293334961 ;  /* 0x3fb8aa3b41417820 */ /* 0x000fe20000400000 */
[----:B------:R-:W-:Y:S01]  /*15c80*/  FMUL R64, R64, 1.4426950216293334961 ;  /* 0x3fb8aa3b40407820 */ /* 0x000fe20000400000 */
[----:B0-----:R-:W-:-:S05]  /*15c90*/  FMUL R46, R47, 1.4426950216293334961 ;  /* 0x3fb8aa3b2f2e7820 */ /* 0x001fca0000400000 */
[----:B------:R0:W-:Y:S01]  /*15ca0*/  MUFU.EX2 R19, R46 ;  /* 0x0000002e00137308 */ /* 0x0001e20000000800 */
[--C-:B------:R-:W-:Y:S01]  /*15cb0*/  FADD R47, R18, -R2.reuse ;  /* 0x80000002122f7221 */ /* 0x100fe20000000000 */
[----:B0-----:R-:W-:-:S06]  /*15cc0*/  FADD R46, R72, -R2 ;  /* 0x80000002482e7221 */ /* 0x001fcc0000000000 */
[----:B------:R-:W-:Y:S01]  /*15cd0*/  MUFU.EX2 R65, R65 ;  /* 0x0000004100417308 */ /* 0x000fe20000000800 */
[----:B------:R-:W-:-:S07]  /*15ce0*/  FMUL R46, R46, 1.4426950216293334961 ;  /* 0x3fb8aa3b2e2e7820 */ /* 0x000fce0000400000 */
[----:B------:R-:W0:Y:S01]  /*15cf0*/  MUFU.EX2 R64, R64 ;  /* 0x0000004000407308 */ /* 0x000e220000000800 */
[----:B------:R-:W-:Y:S01]  /*15d00*/  FMUL R63, R63, 1.4426950216293334961 ;  /* 0x3fb8aa3b3f3f7820 */ /* 0x000fe20000400000 */
[--C-:B------:R-:W-:Y:S01]  /*15d10*/  FADD R62, R86, -R2.reuse ;  /* 0x80000002563e7221 */ /* 0x100fe20000000000 */
[----:B------:R-:W-:-:S05]  /*15d20*/  FADD R49, R17, -R2 ;  /* 0x8000000211317221 */ /* 0x000fca0000000000 */
[----:B------:R1:W-:Y:S01]  /*15d30*/  MUFU.EX2 R18, R46 ;  /* 0x0000002e00127308 */ /* 0x0003e20000000800 */
[----:B------:R-:W-:Y:S01]  /*15d40*/  FMUL R62, R62, 1.4426950216293334961 ;  /* 0x3fb8aa3b3e3e7820 */ /* 0x000fe20000400000 */
[----:B-1----:R-:W-:-:S06]  /*15d50*/  FMUL R46, R47, 1.4426950216293334961 ;  /* 0x3fb8aa3b2f2e7820 */ /* 0x002fcc0000400000 */
[----:B------:R1:W-:Y:S01]  /*15d60*/  MUFU.EX2 R17, R46 ;  /* 0x0000002e00117308 */ /* 0x0003e20000000800 */
[--C-:B------:R-:W-:Y:S01]  /*15d70*/  FADD R47, R22, -R2.reuse ;  /* 0x80000002162f7221 */ /* 0x100fe20000000000 */
[----:B-1----:R-:W-:-:S06]  /*15d80*/  FADD R46, R70, -R2 ;  /* 0x80000002462e7221 */ /* 0x002fcc0000000000 */
[----:B------:R-:W1:Y:S01]  /*15d90*/  MUFU.EX2 R63, R63 ;  /* 0x0000003f003f7308 */ /* 0x000e620000000800 */
[----:B------:R-:W-:Y:S01]  /*15da0*/  FMUL R46, R46, 1.4426950216293334961 ;  /* 0x3fb8aa3b2e2e7820 */ /* 0x000fe20000400000 */
[----:B------:R-:W-:-:S06]  /*15db0*/  FADD R61, R84, -R2 ;  /* 0x80000002543d7221 */ /* 0x000fcc0000000000 */
[----:B------:R-:W0:Y:S01]  /*15dc0*/  MUFU.EX2 R62, R62 ;  /* 0x0000003e003e7308 */ /* 0x000e220000000800 */
[----:B------:R-:W-:Y:S01]  /*15dd0*/  FMUL R61, R61, 1.4426950216293334961 ;  /* 0x3fb8aa3b3d3d7820 */ /* 0x000fe20000400000 */
[----:B------:R-:W-:-:S06]  /*15de0*/  FADD R60, R83, -R2 ;  /* 0x80000002533c7221 */ /* 0x000fcc0000000000 */
[----:B------:R0:W-:Y:S02]  /*15df0*/  MUFU.EX2 R22, R46 ;  /* 0x0000002e00167308 */ /* 0x0001e40000000800 */
[----:B0-----:R-:W-:-:S06]  /*15e00*/  FADD R46, R65, R64 ;  /* 0x00000040412e7221 */ /* 0x001fcc0000000000 */
[----:B------:R-:W0:Y:S01]  /*15e10*/  MUFU.EX2 R0, R0 ;  /* 0x0000000000007308 */ /* 0x000e220000000800 */
[----:B------:R-:W-:Y:S01]  /*15e20*/  FADD R46, R6, R46 ;  /* 0x0000002e062e7221 */ /* 0x000fe20000000000 */
[----:B------:R-:W-:Y:S01]  /*15e30*/  FMUL R60, R60, 1.4426950216293334961 ;  /* 0x3fb8aa3b3c3c7820 */ /* 0x000fe20000400000 */
[----:B------:R-:W-:Y:S02]  /*15e40*/  FADD R48, R71, -R2 ;  /* 0x8000000247307221 */ /* 0x000fe40000000000 */
[----:B------:R-:W-:-:S03]  /*15e50*/  FADD R46, R5, R46 ;  /* 0x0000002e052e7221 */ /* 0x000fc60000000000 */
[----:B------:R-:W4:Y:S01]  /*15e60*/  MUFU.EX2 R61, R61 ;  /* 0x0000003d003d7308 */ /* 0x000f220000000800 */
[----:B------:R-:W-:Y:S01]  /*15e70*/  F2FP.SATFINITE.E4M3.F32.PACK_AB_MERGE_C R71, R5, R6, RZ ;  /* 0x000000060547723e */ /* 0x000fe200048070ff */
[----:B-1----:R-:W-:-:S04]  /*15e80*/  FADD R5, R63, R46 ;  /* 0x0000002e3f057221 */ /* 0x002fc80000000000 */
[----:B------:R-:W-:Y:S02]  /*15e90*/  FADD R5, R62, R5 ;  /* 0x000000053e057221 */ /* 0x000fe40000000000 */
[----:B------:R-:W1:Y:S01]  /*15ea0*/  MUFU.EX2 R60, R60 ;  /* 0x0000003c003c7308 */ /* 0x000e620000000800 */
[----:B------:R-:W-:Y:S01]  /*15eb0*/  FMUL R47, R47, 1.4426950216293334961 ;  /* 0x3fb8aa3b2f2f7820 */ /* 0x000fe20000400000 */
[----:B------:R-:W-:Y:S01]  /*15ec0*/  FMUL R59, R59, 1.4426950216293334961 ;  /* 0x3fb8aa3b3b3b7820 */ /* 0x000fe20000400000 */
[----:B------:R-:W-:Y:S01]  /*15ed0*/  FADD R5, R4, R5 ;  /* 0x0000000504057221 */ /* 0x000fe20000000000 */
[--C-:B------:R-:W-:Y:S01]  /*15ee0*/  FADD R58, R81, -R2.reuse ;  /* 0x80000002513a7221 */ /* 0x100fe20000000000 */
[--C-:B------:R-:W-:Y:S01]  /*15ef0*/  FADD R70, R21, -R2.reuse ;  /* 0x8000000215467221 */ /* 0x100fe20000000000 */
[----:B------:R-:W-:Y:S01]  /*15f00*/  FADD R68, R68, -R2 ;  /* 0x8000000244447221 */ /* 0x000fe20000000000 */
[----:B0-----:R-:W-:Y:S01]  /*15f10*/  FADD R5, R0, R5 ;  /* 0x0000000500057221 */ /* 0x001fe20000000000 */
[----:B------:R0:W-:Y:S01]  /*15f20*/  MUFU.EX2 R21, R47 ;  /* 0x0000002f00157308 */ /* 0x0001e20000000800 */
[----:B------:R-:W-:Y:S01]  /*15f30*/  FMUL R58, R58, 1.4426950216293334961 ;  /* 0x3fb8aa3b3a3a7820 */ /* 0x000fe20000400000 */
[----:B0-----:R-:W-:Y:S01]  /*15f40*/  FMUL R47, R70, 1.4426950216293334961 ;  /* 0x3fb8aa3b462f7820 */ /* 0x001fe20000400000 */
[----:B------:R-:W-:-:S05]  /*15f50*/  F2FP.SATFINITE.E4M3.F32.PACK_AB_MERGE_C R70, R0, R4, RZ ;  /* 0x000000040046723e */ /* 0x000fca00048070ff */
[----:B------:R-:W0:Y:S01]  /*15f60*/  MUFU.EX2 R59, R59 ;  /* 0x0000003b003b7308 */ /* 0x000e220000000800 */
[----:B------:R-:W-:Y:S01]  /*15f70*/  FMUL R0, R68, 1.4426950216293334961 ;  /* 0x3fb8aa3b44007820 */ /* 0x000fe20000400000 */
[----:B----4-:R-:W-:Y:S01]  /*15f80*/  FADD R4, R61, R5 ;  /* 0x000000053d047221 */ /* 0x010fe20000000000 */
[----:B------:R-:W-:-:S05]  /*15f90*/  FADD R5, R8, -R2 ;  /* 0x8000000208057221 */ /* 0x000fca0000000000 */
[----:B------:R-:W4:Y:S01]  /*15fa0*/  MUFU.EX2 R58, R58 ;  /* 0x0000003a003a7308 */ /* 0x000f220000000800 */
[----:B------:R-:W-:Y:S01]  /*15fb0*/  FMUL R57, R57, 1.4426950216293334961 ;  /* 0x3fb8aa3b39397820 */ /* 0x000fe20000400000 */
[----:B------:R-:W-:-:S06]  /*15fc0*/  FADD R56, R79, -R2 ;  /* 0x800000024f387221 */ /* 0x000fcc0000000000 */
[----:B------:R1:W-:Y:S02]  /*15fd0*/  MUFU.EX2 R8, R0 ;  /* 0x0000000000087308 */ /* 0x0003e40000000800 */
[----:B-1----:R-:W-:Y:S01]  /*15fe0*/  FADD R0, R60, R4 ;  /* 0x000000043c007221 */ /* 0x002fe20000000000 */
[----:B------:R-:W-:Y:S01]  /*15ff0*/  FMUL R4, R5, 1.4426950216293334961 ;  /* 0x3fb8aa3b05047820 */ /* 0x000fe20000400000 */
[----:B------:R-:W-:Y:S02]  /*16000*/  FADD R5, R7, -R2 ;  /* 0x8000000207057221 */ /* 0x000fe40000000000 */
[----:B------:R-:W-:Y:S02]  /*16010*/  FADD R0, R12, R0 ;  /* 0x000000000c007221 */ /* 0x000fe40000000000 */
[----:B------:R1:W-:Y:S01]  /*16020*/  MUFU.EX2 R7, R4 ;  /* 0x0000000400077308 */ /* 0x0003e20000000800 */
[----:B------:R-:W-:Y:S01]  /*16030*/  FMUL R56, R56, 1.4426950216293334961 ;  /* 0x3fb8aa3b38387820 */ /* 0x000fe20000400000 */
[----:B-1----:R-:W-:-:S06]  /*16040*/  FADD R4, R11, R0 ;  /* 0x000000000b047221 */ /* 0x002fcc0000000000 */
[----:B------:R-:W1:Y:S01]  /*16050*/  MUFU.EX2 R57, R57 ;  /* 0x0000003900397308 */ /* 0x000e620000000800 */
[----:B------:R-:W-:Y:S01]  /*16060*/  FMUL R0, R5, 1.4426950216293334961 ;  /* 0x3fb8aa3b05007820 */ /* 0x000fe20000400000 */
[----:B0-----:R-:W-:Y:S01]  /*16070*/  FADD R4, R59, R4 ;  /* 0x000000043b047221 */ /* 0x001fe20000000000 */
[----:B------:R-:W-:-:S05]  /*16080*/  FADD R5, R45, -R2 ;  /* 0x800000022d057221 */ /* 0x000fca0000000000 */
[----:B------:R-:W0:Y:S01]  /*16090*/  MUFU.EX2 R56, R56 ;  /* 0x0000003800387308 */ /* 0x000e220000000800 */
[----:B------:R-:W-:Y:S01]  /*160a0*/  FMUL R55, R55, 1.4426950216293334961 ;  /* 0x3fb8aa3b37377820 */ /* 0x000fe20000400000 */
[----:B------:R-:W-:-:S06]  /*160b0*/  FADD R54, R77, -R2 ;  /* 0x800000024d367221 */ /* 0x000fcc0000000000 */
[----:B------:R4:W-:Y:S02]  /*160c0*/  MUFU.EX2 R45, R0 ;  /* 0x00000000002d7308 */ /* 0x0009e40000000800 */
[----:B----4-:R-:W-:-:S04]  /*160d0*/  FADD R0, R58, R4 ;  /* 0x000000043a007221 */ /* 0x010fc80000000000 */
[----:B------:R-:W-:Y:S01]  /*160e0*/  FADD R0, R10, R0 ;  /* 0x000000000a007221 */ /* 0x000fe20000000000 */
[----:B------:R-:W-:-:S03]  /*160f0*/  FMUL R54, R54, 1.4426950216293334961 ;  /* 0x3fb8aa3b36367820 */ /* 0x000fc60000400000 */
[----:B------:R-:W-:Y:S01]  /*16100*/  FADD R0, R9, R0 ;  /* 0x0000000009007221 */ /* 0x000fe20000000000 */
[----:B------:R-:W4:Y:S03]  /*16110*/  MUFU.EX2 R55, R55 ;  /* 0x0000003700377308 */ /* 0x000f260000000800 */
[----:B-1----:R-:W-:Y:S01]  /*16120*/  FADD R0, R57, R0 ;  /* 0x0000000039007221 */ /* 0x002fe20000000000 */
[----:B------:R-:W-:-:S03]  /*16130*/  FMUL R4, R5, 1.4426950216293334961 ;  /* 0x3fb8aa3b05047820 */ /* 0x000fc60000400000 */
[----:B0-----:R-:W-:Y:S01]  /*16140*/  FADD R0, R56, R0 ;  /* 0x0000000038007221 */ /* 0x001fe20000000000 */
[----:B------:R-:W0:Y:S01]  /*16150*/  MUFU.EX2 R54, R54 ;  /* 0x0000003600367308 */ /* 0x000e220000000800 */
[----:B------:R-:W-:Y:S01]  /*16160*/  FMUL R53, R53, 1.4426950216293334961 ;  /* 0x3fb8aa3b35357820 */ /* 0x000fe20000400000 */
[----:B------:R-:W-:Y:S01]  /*16170*/  FADD R52, R75, -R2 ;  /* 0x800000024b347221 */ /* 0x000fe20000000000 */
[----:B------:R-:W-:Y:S01]  /*16180*/  FADD R0, R16, R0 ;  /* 0x0000000010007221 */ /* 0x000fe20000000000 */
[--C-:B------:R-:W-:Y:S01]  /*16190*/  FADD R6, R44, -R2.reuse ;  /* 0x800000022c067221 */ /* 0x100fe20000000000 */
[--C-:B------:R-:W-:Y:S01]  /*161a0*/  FADD R42, R42, -R2.reuse ;  /* 0x800000022a2a7221 */ /* 0x100fe20000000000 */
[----:B------:R-:W-:Y:S02]  /*161b0*/  FMUL R52, R52, 1.4426950216293334961 ;  /* 0x3fb8aa3b34347820 */ /* 0x000fe40000400000 */
[----:B------:R1:W-:Y:S01]  /*161c0*/  MUFU.EX2 R44, R4 ;  /* 0x00000004002c7308 */ /* 0x0003e20000000800 */
[----:B------:R-:W-:Y:S01]  /*161d0*/  F2FP.SATFINITE.E4M3.F32.PACK_AB_MERGE_C R68, R9, R10, RZ ;  /* 0x0000000a0944723e */ /* 0x000fe200048070ff */
[----:B------:R-:W-:Y:S01]  /*161e0*/  FADD R9, R41, -R2 ;  /* 0x8000000229097221 */ /* 0x000fe20000000000 */
[----:B-1----:R-:W-:-:S05]  /*161f0*/  FADD R4, R15, R0 ;  /* 0x000000000f047221 */ /* 0x002fca0000000000 */
[----:B------:R-:W1:Y:S01]  /*16200*/  MUFU.EX2 R53, R53 ;  /* 0x0000003500357308 */ /* 0x000e620000000800 */
[----:B------:R-:W-:Y:S01]  /*16210*/  FMUL R0, R42, 1.4426950216293334961 ;  /* 0x3fb8aa3b2a007820 */ /* 0x000fe20000400000 */
[----:B----4-:R-:W-:-:S06]  /*16220*/  FADD R4, R55, R4 ;  /* 0x0000000437047221 */ /* 0x010fcc0000000000 */
[----:B------:R-:W4:Y:S01]  /*16230*/  MUFU.EX2 R52, R52 ;  /* 0x0000003400347308 */ /* 0x000f220000000800 */
[----:B------:R-:W-:Y:S01]  /*16240*/  FMUL R51, R51, 1.4426950216293334961 ;  /* 0x3fb8aa3b33337820 */ /* 0x000fe20000400000 */
[----:B------:R-:W-:-:S06]  /*16250*/  FADD R50, R73, -R2 ;  /* 0x8000000249327221 */ /* 0x000fcc0000000000 */
[----:B------:R0:W-:Y:S02]  /*16260*/  MUFU.EX2 R41, R0 ;  /* 0x0000000000297308 */ /* 0x0001e40000000800 */
[----:B0-----:R-:W-:-:S04]  /*16270*/  FADD R0, R54, R4 ;  /* 0x0000000436007221 */ /* 0x001fc80000000000 */
[----:B------:R-:W-:Y:S01]  /*16280*/  FADD R0, R14, R0 ;  /* 0x000000000e007221 */ /* 0x000fe20000000000 */
[----:B------:R-:W-:-:S03]  /*16290*/  FMUL R50, R50, 1.4426950216293334961 ;  /* 0x3fb8aa3b32327820 */ /* 0x000fc60000400000 */
[----:B------:R-:W-:Y:S01]  /*162a0*/  FADD R0, R13, R0 ;  /* 0x000000000d007221 */ /* 0x000fe20000000000 */
[----:B------:R-:W0:Y:S01]  /*162b0*/  MUFU.EX2 R51, R51 ;  /* 0x0000003300337308 */ /* 0x000e220000000800 */
[----:B------:R-:W-:Y:S01]  /*162c0*/  FMUL R4, R9, 1.4426950216293334961 ;  /* 0x3fb8aa3b09047820 */ /* 0x000fe20000400000 */
[----:B------:R-:W-:Y:S01]  /*162d0*/  FADD R9, R40, -R2 ;  /* 0x8000000228097221 */ /* 0x000fe20000000000 */
[----:B-1----:R-:W-:-:S04]  /*162e0*/  FADD R0, R53, R0 ;  /* 0x0000000035007221 */ /* 0x002fc80000000000 */
[----:B----4-:R-:W-:Y:S01]  /*162f0*/  FADD R0, R52, R0 ;  /* 0x0000000034007221 */ /* 0x010fe20000000000 */
[----:B------:R-:W1:Y:S01]  /*16300*/  MUFU.EX2 R50, R50 ;  /* 0x0000003200327308 */ /* 0x000e620000000800 */
[----:B------:R-:W-:Y:S02]  /*16310*/  FMUL R49, R49, 1.4426950216293334961 ;  /* 0x3fb8aa3b31317820 */ /* 0x000fe40000400000 */
[----:B------:R-:W-:-:S05]  /*16320*/  FADD R10, R20, R0 ;  /* 0x00000000140a7221 */ /* 0x000fca0000000000 */
[----:B------:R4:W-:Y:S01]  /*16330*/  MUFU.EX2 R40, R4 ;  /* 0x0000000400287308 */ /* 0x0009e20000000800 */
[----:B------:R-:W-:Y:S01]  /*16340*/  FADD R38, R38, -R2 ;  /* 0x8000000226267221 */ /* 0x000fe20000000000 */
[----:B------:R-:W-:Y:S01]  /*16350*/  FADD R10, R19, R10 ;  /* 0x0000000a130a7221 */ /* 0x000fe20000000000 */
[----:B----4-:R-:W-:Y:S01]  /*16360*/  FMUL R4, R9, 1.4426950216293334961 ;  /* 0x3fb8aa3b09047820 */ /* 0x010fe20000400000 */
[----:B------:R-:W-:Y:S01]  /*16370*/  FADD R9, R39, -R2 ;  /* 0x8000000227097221 */ /* 0x000fe20000000000 */
[----:B------:R-:W-:-:S03]  /*16380*/  FMUL R48, R48, 1.4426950216293334961 ;  /* 0x3fb8aa3b30307820 */ /* 0x000fc60000400000 */
[----:B------:R-:W-:Y:S01]  /*16390*/  FMUL R9, R9, 1.4426950216293334961 ;  /* 0x3fb8aa3b09097820 */ /* 0x000fe20000400000 */
[----:B------:R-:W4:Y:S01]  /*163a0*/  MUFU.EX2 R49, R49 ;  /* 0x0000003100317308 */ /* 0x000f220000000800 */
[----:B------:R-:W-:Y:S01]  /*163b0*/  FADD R46, R69, -R2 ;  /* 0x80000002452e7221 */ /* 0x000fe20000000000 */
[----:B0-----:R-:W-:Y:S01]  /*163c0*/  FADD R10, R51, R10 ;  /* 0x0000000a330a7221 */ /* 0x001fe20000000000 */
[----:B------:R-:W-:Y:S01]  /*163d0*/  F2FP.SATFINITE.E4M3.F32.PACK_AB_MERGE_C R69, R11, R12, RZ ;  /* 0x0000000c0b45723e */ /* 0x000fe200048070ff */
[----:B------:R-:W-:-:S04]  /*163e0*/  FADD R11, R37, -R2 ;  /* 0x80000002250b7221 */ /* 0x000fc80000000000 */
[----:B------:R0:W-:Y:S02]  /*163f0*/  MUFU.EX2 R0, R9 ;  /* 0x0000000900007308 */ /* 0x0001e40000000800 */
[----:B0-----:R-:W-:-:S06]  /*16400*/  FMUL R9, R38, 1.4426950216293334961 ;  /* 0x3fb8aa3b26097820 */ /* 0x001fcc0000400000 */
[----:B------:R-:W0:Y:S08]  /*16410*/  MUFU.EX2 R48, R48 ;  /* 0x0000003000307308 */ /* 0x000e300000000800 */
[----:B------:R1:W-:Y:S02]  /*16420*/  MUFU.EX2 R37, R9 ;  /* 0x0000000900257308 */ /* 0x0003e40000000800 */
[----:B-1----:R-:W-:-:S04]  /*16430*/  FADD R9, R50, R10 ;  /* 0x0000000a32097221 */ /* 0x002fc80000000000 */
[----:B------:R-:W-:Y:S01]  /*16440*/  FADD R9, R18, R9 ;  /* 0x0000000912097221 */ /* 0x000fe20000000000 */
[----:B------:R-:W-:-:S03]  /*16450*/  FMUL R46, R46, 1.4426950216293334961 ;  /* 0x3fb8aa3b2e2e7820 */ /* 0x000fc60000400000 */
[----:B------:R-:W-:Y:S01]  /*16460*/  FADD R9, R17, R9 ;  /* 0x0000000911097221 */ /* 0x000fe20000000000 */
[----:B------:R-:W1:Y:S01]  /*16470*/  MUFU.EX2 R47, R47 ;  /* 0x0000002f002f7308 */ /* 0x000e620000000800 */
[----:B------:R-:W-:Y:S02]  /*16480*/  FMUL R10, R11, 1.4426950216293334961 ;  /* 0x3fb8aa3b0b0a7820 */ /* 0x000fe40000400000 */
[----:B----4-:R-:W-:Y:S01]  /*16490*/  FADD R9, R49, R9 ;  /* 0x0000000931097221 */ /* 0x010fe20000000000 */
[----:B------:R-:W-:-:S03]  /*164a0*/  FADD R11, R36, -R2 ;  /* 0x80000002240b7221 */ /* 0x000fc60000000000 */
[----:B0-----:R-:W-:Y:S01]  /*164b0*/  FADD R9, R48, R9 ;  /* 0x0000000930097221 */ /* 0x001fe20000000000 */
[----:B------:R-:W0:Y:S08]  /*164c0*/  MUFU.EX2 R46, R46 ;  /* 0x0000002e002e7308 */ /* 0x000e300000000800 */
[----:B------:R4:W-:Y:S02]  /*164d0*/  MUFU.EX2 R36, R10 ;  /* 0x0000000a00247308 */ /* 0x0009e40000000800 */
[----:B----4-:R-:W-:Y:S01]  /*164e0*/  FMUL R10, R11, 1.4426950216293334961 ;  /* 0x3fb8aa3b0b0a7820 */ /* 0x010fe20000400000 */
[----:B------:R-:W-:-:S04]  /*164f0*/  FADD R11, R22, R9 ;  /* 0x00000009160b7221 */ /* 0x000fc80000000000 */
[----:B------:R-:W-:Y:S01]  /*16500*/  FADD R11, R21, R11 ;  /* 0x0000000b150b7221 */ /* 0x000fe20000000000 */
[----:B------:R-:W-:Y:S01]  /*16510*/  FMUL R6, R6, 1.4426950216293334961 ;  /* 0x3fb8aa3b06067820 */ /* 0x000fe20000400000 */
[--C-:B------:R-:W-:Y:S02]  /*16520*/  FADD R5, R43, -R2.reuse ;  /* 0x800000022b057221 */ /* 0x100fe40000000000 */
[----:B-1----:R-:W-:Y:S02]  /*16530*/  FADD R11, R47, R11 ;  /* 0x0000000b2f0b7221 */ /* 0x002fe40000000000 */
[----:B------:R-:W-:Y:S02]  /*16540*/  FMUL R5, R5, 1.4426950216293334961 ;  /* 0x3fb8aa3b05057820 */ /* 0x000fe40000400000 */
[----:B0-----:R-:W-:Y:S01]  /*16550*/  FADD R11, R46, R11 ;  /* 0x0000000b2e0b7221 */ /* 0x001fe20000000000 */
[----:B------:R-:W0:Y:S03]  /*16560*/  MUFU.EX2 R6, R6 ;  /* 0x0000000600067308 */ /* 0x000e260000000800 */
[----:B------:R-:W-:Y:S01]  /*16570*/  FADD R11, R8, R11 ;  /* 0x0000000b080b7221 */ /* 0x000fe20000000000 */
[----:B------:R-:W-:Y:S01]  /*16580*/  F2FP.SATFINITE.E4M3.F32.PACK_AB_MERGE_C R38, R17, R18, RZ ;  /* 0x000000121126723e */ /* 0x000fe200048070ff */
[----:B------:R-:W-:-:S02]  /*16590*/  FADD R17, R33, -R2 ;  /* 0x8000000221117221 */ /* 0x000fc40000000000 */
[C---:B------:R-:W-:Y:S01]  /*165a0*/  FADD R11, R7.reuse, R11 ;  /* 0x0000000b070b7221 */ /* 0x040fe20000000000 */
[----:B------:R-:W1:Y:S01]  /*165b0*/  MUFU.EX2 R5, R5 ;  /* 0x0000000500057308 */ /* 0x000e620000000800 */
[----:B------:R-:W-:Y:S02]  /*165c0*/  F2FP.SATFINITE.E4M3.F32.PACK_AB_MERGE_C R33, R7, R8, RZ ;  /* 0x000000080721723e */ /* 0x000fe400048070ff */
[----:B------:R-:W-:-:S04]  /*165d0*/  FADD R7, R45, R11 ;  /* 0x0000000b2d077221 */ /* 0x000fc80000000000 */
[----:B------:R-:W-:Y:S01]  /*165e0*/  FADD R7, R44, R7 ;  /* 0x000000072c077221 */ /* 0x000fe20000000000 */
[----:B------:R-:W4:Y:S03]  /*165f0*/  MUFU.EX2 R4, R4 ;  /* 0x0000000400047308 */ /* 0x000f260000000800 */
[----:B0-----:R-:W-:Y:S01]  /*16600*/  FADD R11, R6, R7 ;  /* 0x00000007060b7221 */ /* 0x001fe20000000000 */
[----:B------:R-:W-:Y:S01]  /*16610*/  F2FP.SATFINITE.E4M3.F32.PACK_AB_MERGE_C R43, R15, R16, RZ ;  /* 0x000000100f2b723e */ /* 0x000fe200048070ff */
[--C-:B------:R-:W-:Y:S01]  /*16620*/  FADD R16, R34, -R2.reuse ;  /* 0x8000000222107221 */ /* 0x100fe20000000000 */
[----:B------:R-:W-:Y:S01]  /*16630*/  F2FP.SATFINITE.E4M3.F32.PACK_AB_MERGE_C R34, R21, R22, RZ ;  /* 0x000000161522723e */ /* 0x000fe200048070ff */
[----:B------:R-:W-:Y:S01]  /*16640*/  FADD R21, R30, -R2 ;  /* 0x800000021e157221 */ /* 0x000fe20000000000 */
[C---:B-1----:R-:W-:Y:S01]  /*16650*/  FADD R11, R5.reuse, R11 ;  /* 0x0000000b050b7221 */ /* 0x042fe20000000000 */
[----:B------:R-:W-:-:S03]  /*16660*/  F2FP.SATFINITE.E4M3.F32.PACK_AB_MERGE_C R30, R5, R6, RZ ;  /* 0x00000006051e723e */ /* 0x000fc600048070ff */
[----:B------:R-:W-:Y:S01]  /*16670*/  FADD R5, R41, R11 ;  /* 0x0000000b29057221 */ /* 0x000fe20000000000 */
[----:B------:R-:W-:-:S03]  /*16680*/  FADD R12, R35, -R2 ;  /* 0x80000002230c7221 */ /* 0x000fc60000000000 */
[----:B------:R-:W-:Y:S01]  /*16690*/  FADD R5, R40, R5 ;  /* 0x0000000528057221 */ /* 0x000fe20000000000 */
[----:B------:R-:W0:Y:S01]  /*166a0*/  MUFU.EX2 R10, R10 ;  /* 0x0000000a000a7308 */ /* 0x000e220000000800 */
[----:B------:R-:W-:Y:S01]  /*166b0*/  FMUL R12, R12, 1.4426950216293334961 ;  /* 0x3fb8aa3b0c0c7820 */ /* 0x000fe20000400000 */
[----:B------:R-:W-:Y:S01]  /*166c0*/  FMUL R16, R16, 1.4426950216293334961 ;  /* 0x3fb8aa3b10107820 */ /* 0x000fe20000400000 */
[----:B----4-:R-:W-:Y:S01]  /*166d0*/  FADD R5, R4, R5 ;  /* 0x0000000504057221 */ /* 0x010fe20000000000 */
[----:B------:R-:W-:Y:S01]  /*166e0*/  FMUL R17, R17, 1.4426950216293334961 ;  /* 0x3fb8aa3b11117820 */ /* 0x000fe20000400000 */
[--C-:B------:R-:W-:Y:S02]  /*166f0*/  FADD R32, R32, -R2.reuse ;  /* 0x8000000220207221 */ /* 0x100fe40000000000 */
[----:B------:R-:W-:Y:S01]  /*16700*/  FADD R5, R0, R5 ;  /* 0x0000000500057221 */ /* 0x000fe20000000000 */
[----:B------:R1:W4:Y:S01]  /*16710*/  MUFU.EX2 R9, R12 ;  /* 0x0000000c00097308 */ /* 0x0003220000000800 */
[----:B------:R-:W-:Y:S01]  /*16720*/  FADD R6, R28, -R2 ;  /* 0x800000021c067221 */ /* 0x000fe20000000000 */
[----:B------:R-:W-:Y:S01]  /*16730*/  F2FP.SATFINITE.E4M3.F32.PACK_AB_MERGE_C R28, R0, R4, RZ ;  /* 0x00000004001c723e */ /* 0x000fe200048070ff */
[----:B------:R-:W-:Y:S01]  /*16740*/  FADD R0, R37, R5 ;  /* 0x0000000525007221 */ /* 0x000fe20000000000 */
[----:B------:R-:W-:-:S04]  /*16750*/  FMUL R8, R32, 1.4426950216293334961 ;  /* 0x3fb8aa3b20087820 */ /* 0x000fc80000400000 */
[----:B------:R-:W2:Y:S01]  /*16760*/  MUFU.EX2 R16, R16 ;  /* 0x0000001000107308 */ /* 0x000ea20000000800 */
[----:B-1----:R-:W-:Y:S01]  /*16770*/  FADD R12, R31, -R2 ;  /* 0x800000021f0c7221 */ /* 0x002fe20000000000 */
[----:B------:R-:W-:-:S06]  /*16780*/  FADD R0, R36, R0 ;  /* 0x0000000024007221 */ /* 0x000fcc0000000000 */
[----:B------:R-:W1:Y:S01]  /*16790*/  MUFU.EX2 R17, R17 ;  /* 0x0000001100117308 */ /* 0x000e620000000800 */
[----:B------:R-:W-:Y:S01]  /*167a0*/  FMUL R12, R12, 1.4426950216293334961 ;  /* 0x3fb8aa3b0c0c7820 */ /* 0x000fe20000400000 */
[----:B0-----:R-:W-:Y:S01]  /*167b0*/  FADD R0, R10, R0 ;  /* 0x000000000a007221 */ /* 0x001fe20000000000 */
[----:B------:R-:W-:Y:S01]  /*167c0*/  FMUL R21, R21, 1.4426950216293334961 ;  /* 0x3fb8aa3b15157820 */ /* 0x000fe20000400000 */
[----:B------:R-:W-:-:S04]  /*167d0*/  FADD R18, R29, -R2 ;  /* 0x800000021d127221 */ /* 0x000fc80000000000 */
[----:B------:R-:W0:Y:S01]  /*167e0*/  MUFU.EX2 R8, R8 ;  /* 0x0000000800087308 */ /* 0x000e220000000800 */
[----:B----4-:R-:W-:Y:S01]  /*167f0*/  FADD R0, R9, R0 ;  /* 0x0000000009007221 */ /* 0x010fe20000000000 */
[----:B------:R-:W-:-:S06]  /*16800*/  FMUL R18, R18, 1.4426950216293334961 ;  /* 0x3fb8aa3b12127820 */ /* 0x000fcc0000400000 */
[----:B------:R-:W4:Y:S01]  /*16810*/  MUFU.EX2 R7, R12 ;  /* 0x0000000c00077308 */ /* 0x000f220000000800 */
[----:B--2---:R-:W-:Y:S01]  /*16820*/  FADD R0, R16, R0 ;  /* 0x0000000010007221 */ /* 0x004fe20000000000 */
[----:B------:R-:W-:Y:S01]  /*16830*/  FMUL R6, R6, 1.4426950216293334961 ;  /* 0x3fb8aa3b06067820 */ /* 0x000fe20000400000 */
[----:B------:R-:W-:-:S05]  /*16840*/  FADD R5, R27, -R2 ;  /* 0x800000021b057221 */ /* 0x000fca0000000000 */
[----:B------:R-:W2:Y:S01]  /*16850*/  MUFU.EX2 R21, R21 ;  /* 0x0000001500157308 */ /* 0x000ea20000000800 */
[----:B------:R-:W-:Y:S01]  /*16860*/  F2FP.SATFINITE.E4M3.F32.PACK_AB_MERGE_C R39, R19, R20, RZ ;  /* 0x000000141327723e */ /* 0x000fe200048070ff */
[----:B-1----:R-:W-:Y:S01]  /*16870*/  FADD R0, R17, R0 ;  /* 0x0000000011007221 */ /* 0x002fe20000000000 */
[----:B------:R-:W-:Y:S01]  /*16880*/  FMUL R5, R5, 1.4426950216293334961 ;  /* 0x3fb8aa3b05057820 */ /* 0x000fe20000400000 */
[----:B------:R-:W-:-:S04]  /*16890*/  FADD R20, R24, -R2 ;  /* 0x8000000218147221 */ /* 0x000fc80000000000 */
[----:B------:R-:W1:Y:S01]  /*168a0*/  MUFU.EX2 R18, R18 ;  /* 0x0000001200127308 */ /* 0x000e620000000800 */
[----:B0-----:R-:W-:Y:S01]  /*168b0*/  FADD R0, R8, R0 ;  /* 0x0000000008007221 */ /* 0x001fe20000000000 */
[----:B------:R-:W-:Y:S01]  /*168c0*/  FMUL R20, R20, 1.4426950216293334961 ;  /* 0x3fb8aa3b14147820 */ /* 0x000fe20000400000 */
[----:B------:R-:W-:-:S05]  /*168d0*/  FADD R19, R23, -R2 ;  /* 0x8000000217137221 */ /* 0x000fca0000000000 */
[----:B------:R-:W0:Y:S01]  /*168e0*/  MUFU.EX2 R6, R6 ;  /* 0x0000000600067308 */ /* 0x000e220000000800 */
[----:B----4-:R-:W-:Y:S01]  /*168f0*/  FADD R0, R7, R0 ;  /* 0x0000000007007221 */ /* 0x010fe20000000000 */
[----:B------:R-:W-:Y:S01]  /*16900*/  FMUL R19, R19, 1.4426950216293334961 ;  /* 0x3fb8aa3b13137820 */ /* 0x000fe20000400000 */
[----:B------:R-:W-:-:S05]  /*16910*/  FADD R4, R25, -R2 ;  /* 0x8000000219047221 */ /* 0x000fca0000000000 */
[----:B------:R-:W4:Y:S01]  /*16920*/  MUFU.EX2 R5, R5 ;  /* 0x0000000500057308 */ /* 0x000f220000000800 */
[----:B--2---:R-:W-:Y:S01]  /*16930*/  FADD R0, R21, R0 ;  /* 0x0000000015007221 */ /* 0x004fe20000000000 */
[----:B------:R-:W-:Y:S01]  /*16940*/  FMUL R4, R4, 1.4426950216293334961 ;  /* 0x3fb8aa3b04047820 */ /* 0x000fe20000400000 */
[----:B------:R-:W-:-:S05]  /*16950*/  FADD R11, R26, -R2 ;  /* 0x800000021a0b7221 */ /* 0x000fca0000000000 */
[----:B------:R-:W2:Y:S01]  /*16960*/  MUFU.EX2 R20, R20 ;  /* 0x0000001400147308 */ /* 0x000ea20000000800 */
[----:B-1----:R-:W-:Y:S01]  /*16970*/  FADD R0, R18, R0 ;  /* 0x0000000012007221 */ /* 0x002fe20000000000 */
[----:B------:R-:W-:-:S06]  /*16980*/  FMUL R11, R11, 1.4426950216293334961 ;  /* 0x3fb8aa3b0b0b7820 */ /* 0x000fcc0000400000 */
[----:B------:R-:W1:Y:S01]  /*16990*/  MUFU.EX2 R19, R19 ;  /* 0x0000001300137308 */ /* 0x000e620000000800 */
[----:B0-----:R-:W-:-:S07]  /*169a0*/  FADD R150, R6, R0 ;  /* 0x0000000006967221 */ /* 0x001fce0000000000 */
[----:B------:R-:W0:Y:S01]  /*169b0*/  MUFU.EX2 R4, R4 ;  /* 0x0000000400047308 */ /* 0x000e220000000800 */
[----:B----4-:R-:W-:-:S07]  /*169c0*/  FADD R150, R5, R150 ;  /* 0x0000009605967221 */ /* 0x010fce0000000000 */
[----:B------:R-:W4:Y:S01]  /*169d0*/  MUFU.EX2 R0, R11 ;  /* 0x0000000b00007308 */ /* 0x000f220000000800 */
[----:B--2---:R-:W-:-:S04]  /*169e0*/  FADD R150, R20, R150 ;  /* 0x0000009614967221 */ /* 0x004fc80000000000 */
[----:B-1----:R-:W-:-:S04]  /*169f0*/  FADD R150, R19, R150 ;  /* 0x0000009613967221 */ /* 0x002fc80000000000 */
[----:B0-----:R-:W-:Y:S01]  /*16a00*/  FADD R150, R4, R150 ;  /* 0x0000009604967221 */ /* 0x001fe20000000000 */
[----:B------:R-:W-:Y:S02]  /*16a10*/  F2FP.SATFINITE.E4M3.F32.PACK_AB_MERGE_C R23, R5, R6, RZ ;  /* 0x000000060517723e */ /* 0x000fe400048070ff */
[C---:B----4-:R-:W-:Y:S01]  /*16a20*/  F2FP.SATFINITE.E4M3.F32.PACK_AB_MERGE_C R22, R0.reuse, R4, RZ ;  /* 0x000000040016723e */ /* 0x050fe200048070ff */
[----:B------:R-:W-:Y:S01]  /*16a30*/  FADD R150, R0, R150 ;  /* 0x0000009600967221 */ /* 0x000fe20000000000 */
[C---:B------:R-:W-:Y:S01]  /*16a40*/  IMAD.SHL.U32 R0, R161.reuse, 0x10, RZ ;  /* 0x00000010a1007824 */ /* 0x040fe200078e00ff */
[C---:B------:R-:W-:Y:S02]  /*16a50*/  LOP3.LUT R4, R161.reuse, 0x60, RZ, 0xc0, !PT ;  /* 0x00000060a1047812 */ /* 0x040fe400078ec0ff */
[----:B------:R-:W-:Y:S02]  /*16a60*/  LOP3.LUT R5, R161, 0x10, RZ, 0xc0, !PT ;  /* 0x00000010a1057812 */ /* 0x000fe400078ec0ff */
[----:B------:R-:W-:-:S03]  /*16a70*/  LOP3.LUT R0, R0, 0x70, RZ, 0xc0, !PT ;  /* 0x0000007000007812 */ /* 0x000fc600078ec0ff */
[----:B------:R-:W-:Y:S02]  /*16a80*/  IMAD.SHL.U32 R89, R5, 0x4, RZ ;  /* 0x0000000405597824 */ /* 0x000fe400078e00ff */
[----:B------:R-:W-:Y:S01]  /*16a90*/  IMAD R0, R4, 0x40, R0 ;  /* 0x0000004004007824 */ /* 0x000fe200078e0200 */
[C---:B------:R-:W-:Y:S02]  /*16aa0*/  LOP3.LUT R4, R161.reuse, 0xf, RZ, 0xc0, !PT ;  /* 0x0000000fa1047812 */ /* 0x040fe400078ec0ff */
[----:B------:R-:W-:Y:S02]  /*16ab0*/  LOP3.LUT R6, R161, 0x7f, RZ, 0xc0, !PT ;  /* 0x0000007fa1067812 */ /* 0x000fe400078ec0ff */
[----:B------:R-:W-:Y:S02]  /*16ac0*/  LOP3.LUT R0, R0, R89, RZ, 0x3c, !PT ;  /* 0x0000005900007212 */ /* 0x000fe400078e3cff */
[----:B------:R-:W-:Y:S02]  /*16ad0*/  LOP3.LUT R6, R6, 0x70, RZ, 0x3c, !PT ;  /* 0x0000007006067812 */ /* 0x000fe400078e3cff */
[----:B------:R-:W-:Y:S01]  /*16ae0*/  F2FP.SATFINITE.E4M3.F32.PACK_AB_MERGE_C R42, R13, R14, RZ ;  /* 0x0000000e0d2a723e */ /* 0x000fe200048070ff */
[----:B------:R-:W-:Y:S01]  /*16af0*/  IMAD R0, R4, 0x80, R0 ;  /* 0x0000008004007824 */ /* 0x000fe200078e0200 */
[----:B------:R-:W-:Y:S01]  /*16b00*/  F2FP.SATFINITE.E4M3.F32.PACK_AB_MERGE_C R24, R7, R8, RZ ;  /* 0x000000080718723e */ /* 0x000fe200048070ff */
[----:B------:R-:W-:Y:S01]  /*16b10*/  STS.U8 [R154+UR9+0x2300], R112 ;  /* 0x002300709a007988 */ /* 0x000fe20008000009 */
[----:B------:R-:W-:Y:S01]  /*16b20*/  F2FP.SATFINITE.E4M3.F32.PACK_AB_MERGE_C R19, R19, R20, R22 ;  /* 0x000000141313723e */ /* 0x000fe20004807016 */
[----:B------:R-:W-:Y:S01]  /*16b30*/  FADD R20, -R2, -INF ;  /* 0xff80000002147421 */ /* 0x000fe20000000100 */
[----:B------:R-:W-:Y:S01]  /*16b40*/  F2FP.SATFINITE.E4M3.F32.PACK_AB_MERGE_C R25, R9, R10, RZ ;  /* 0x0000000a0919723e */ /* 0x000fe200048070ff */
[----:B------:R-:W-:Y:S01]  /*16b50*/  STS.U8 [R154+UR9+0x2700], R111 ;  /* 0x0027006f9a007988 */ /* 0x000fe20008000009 */
[----:B------:R-:W-:-:S02]  /*16b60*/  F2FP.SATFINITE.E4M3.F32.PACK_AB_MERGE_C R13, R62, R63, R70 ;  /* 0x0000003f3e0d723e */ /* 0x000fc40004807046 */
[----:B------:R-:W-:Y:S01]  /*16b70*/  F2FP.SATFINITE.E4M3.F32.PACK_AB_MERGE_C R12, R64, R65, R71 ;  /* 0x00000041400c723e */ /* 0x000fe20004807047 */
[----:B------:R-:W-:Y:S01]  /*16b80*/  STS.U8 [R154+UR9+0x2b00], R110 ;  /* 0x002b006e9a007988 */ /* 0x000fe20008000009 */
[----:B------:R-:W-:Y:S02]  /*16b90*/  F2FP.SATFINITE.E4M3.F32.PACK_AB_MERGE_C R14, R60, R61, R69 ;  /* 0x0000003d3c0e723e */ /* 0x000fe40004807045 */
[----:B------:R-:W-:Y:S01]  /*16ba0*/  F2FP.SATFINITE.E4M3.F32.PACK_AB_MERGE_C R15, R58, R59, R68 ;  /* 0x0000003b3a0f723e */ /* 0x000fe20004807044 */
[----:B------:R-:W-:Y:S01]  /*16bb0*/  STS.U8 [R154+UR9+0x2f00], R109 ;  /* 0x002f006d9a007988 */ /* 0x000fe20008000009 */
[----:B------:R-:W-:Y:S02]  /*16bc0*/  F2FP.SATFINITE.E4M3.F32.PACK_AB_MERGE_C R9, R54, R55, R42 ;  /* 0x000000373609723e */ /* 0x000fe4000480702a */
[----:B------:R-:W-:Y:S01]  /*16bd0*/  F2FP.SATFINITE.E4M3.F32.PACK_AB_MERGE_C R8, R56, R57, R43 ;  /* 0x000000393808723e */ /* 0x000fe2000480702b */
[----:B------:R-:W-:Y:S01]  /*16be0*/  STS.U8 [R154+UR9+0x3300], R108 ;  /* 0x0033006c9a007988 */ /* 0x000fe20008000009 */
[----:B------:R-:W-:-:S02]  /*16bf0*/  F2FP.SATFINITE.E4M3.F32.PACK_AB_MERGE_C R10, R52, R53, R39 ;  /* 0x00000035340a723e */ /* 0x000fc40004807027 */
[----:B------:R-:W-:Y:S01]  /*16c00*/  F2FP.SATFINITE.E4M3.F32.PACK_AB_MERGE_C R11, R50, R51, R38 ;  /* 0x00000033320b723e */ /* 0x000fe20004807026 */
[----:B------:R-:W-:Y:S01]  /*16c10*/  STS.U8 [R154+UR9+0x3700], R107 ;  /* 0x0037006b9a007988 */ /* 0x000fe20008000009 */
[----:B------:R-:W-:Y:S02]  /*16c20*/  F2FP.SATFINITE.E4M3.F32.PACK_AB_MERGE_C R18, R18, R21, R23 ;  /* 0x000000151212723e */ /* 0x000fe40004807017 */
[----:B------:R-:W-:Y:S01]  /*16c30*/  LOP3.LUT R22, R0, 0x10, RZ, 0x3c, !PT ;  /* 0x0000001000167812 */ /* 0x000fe200078e3cff */
[----:B------:R-:W-:Y:S01]  /*16c40*/  STS.U8 [R154+UR9+0x3b00], R106 ;  /* 0x003b006a9a007988 */ /* 0x000fe20008000009 */
[----:B------:R-:W-:-:S03]  /*16c50*/  F2FP.SATFINITE.E4M3.F32.PACK_AB_MERGE_C R5, R46, R47, R33 ;  /* 0x0000002f2e05723e */ /* 0x000fc60004807021 */
[----:B------:R-:W-:Y:S01]  /*16c60*/  STS.U8 [R154+UR9+0x3f00], R105 ;  /* 0x003f00699a007988 */ /* 0x000fe20008000009 */
[----:B------:R-:W-:-:S03]  /*16c70*/  F2FP.SATFINITE.E4M3.F32.PACK_AB_MERGE_C R4, R48, R49, R34 ;  /* 0x000000313004723e */ /* 0x000fc60004807022 */
[----:B------:R-:W-:Y:S01]  /*16c80*/  STS.U8 [R154+UR9+0x4300], R104 ;  /* 0x004300689a007988 */ /* 0x000fe20008000009 */
[----:B------:R-:W-:-:S03]  /*16c90*/  F2FP.SATFINITE.E4M3.F32.PACK_AB_MERGE_C R7, R40, R41, R28 ;  /* 0x000000292807723e */ /* 0x000fc6000480701c */
[----:B------:R-:W-:Y:S01]  /*16ca0*/  STS.U8 [R154+UR9+0x4700], R103 ;  /* 0x004700679a007988 */ /* 0x000fe20008000009 */
[----:B------:R-:W-:-:S03]  /*16cb0*/  F2FP.SATFINITE.E4M3.F32.PACK_AB_MERGE_C R17, R17, R16, R24 ;  /* 0x000000101111723e */ /* 0x000fc60004807018 */
[----:B------:R-:W-:Y:S01]  /*16cc0*/  STS.U8 [R154+UR9+0x4b00], R102 ;  /* 0x004b00669a007988 */ /* 0x000fe20008000009 */
[----:B------:R-:W-:-:S03]  /*16cd0*/  LOP3.LUT R21, R0, 0x20, RZ, 0x3c, !PT ;  /* 0x0000002000157812 */ /* 0x000fc600078e3cff */
[----:B------:R-:W-:Y:S01]  /*16ce0*/  STS.U8 [R154+UR9+0x4f00], R101 ;  /* 0x004f00659a007988 */ /* 0x000fe20008000009 */
[----:B------:R-:W-:-:S03]  /*16cf0*/  F2FP.SATFINITE.E4M3.F32.PACK_AB_MERGE_C R16, R36, R37, R25 ;  /* 0x000000252410723e */ /* 0x000fc60004807019 */
[----:B------:R-:W-:Y:S01]  /*16d00*/  STS.U8 [R154+UR9+0x5300], R100 ;  /* 0x005300649a007988 */ /* 0x000fe20008000009 */
[----:B------:R-:W-:-:S03]  /*16d10*/  LOP3.LUT R23, R0, 0x30, RZ, 0x3c, !PT ;  /* 0x0000003000177812 */ /* 0x000fc600078e3cff */
[----:B------:R-:W-:Y:S01]  /*16d20*/  STS.U8 [R154+UR9+0x5700], R99 ;  /* 0x005700639a007988 */ /* 0x000fe20008000009 */
[----:B------:R-:W-:-:S03]  /*16d30*/  FMUL R20, R20, 1.4426950216293334961 ;  /* 0x3fb8aa3b14147820 */ /* 0x000fc60000400000 */
        /* <DEDUP_REMOVED lines=42> */
[----:B------:R1:W-:Y:S01]  /*16fe0*/  STS.128 [R0+UR9+0x1c000], R12 ;  /* 0x01c0000c00007988 */ /* 0x0003e20008000c09 */
[----:B0-----:R-:W-:-:S03]  /*16ff0*/  F2FP.SATFINITE.E4M3.F32.PACK_AB_MERGE_C R6, R44, R45, R30 ;  /* 0x0000002d2c06723e */ /* 0x001fc6000480701e */
[----:B------:R-:W-:Y:S04]  /*17000*/  STS.128 [R22+UR9+0x1c000], R8 ;  /* 0x01c0000816007988 */ /* 0x000fe80008000c09 */
[----:B------:R-:W-:Y:S04]  /*17010*/  STS.128 [R21+UR9+0x1c000], R4 ;  /* 0x01c0000415007988 */ /* 0x000fe80008000c09 */
[----:B------:R0:W-:Y:S01]  /*17020*/  STS.128 [R23+UR9+0x1c000], R16 ;  /* 0x01c0001017007988 */ /* 0x0001e20008000c09 */
[----:B-1----:R0:W1:Y:S03]  /*17030*/  MUFU.EX2 R0, R20 ;  /* 0x0000001400007308 */ /* 0x0020660000000800 */
[----:B------:R2:W3:Y:S01]  /*17040*/  SHFL.BFLY PT, R138, R150, 0x10, 0x1f ;  /* 0x0e001f00968a7f89 */ /* 0x0004e200000e0000 */
[----:B0-----:R-:W0:Y:S01]  /*17050*/  LDTM.16dp32bit_t0_t15.x128 R4, tmem[UR11] ;  /* 0x0000000b000479ee */ /* 0x001e220008b80000 */
[----:B------:R-:W4:Y:S01]  /*17060*/  LDTM.16dp32bit_t16_t31.x128 R4, tmem[UR11+0x80] ;  /* 0x0000800b000479ee */ /* 0x000f220008ba0000 */
[----:B------:R-:W-:Y:S01]  /*17070*/  NOP ;  /* 0x0000000000007918 */ /* 0x000fe20000000000 */
[----:B-12---:R-:W-:Y:S05]  /*17080*/  @!P1 BRA `(.L_x_9) ;  /* 0x0000000800089947 */ /* 0x006fea0003800000 */
[C---:B0---4-:R-:W-:Y:S01]  /*17090*/  FMUL R4, R0.reuse, R4 ;  /* 0x0000000400047220 */ /* 0x051fe20000400000 */
[C---:B------:R-:W-:Y:S01]  /*170a0*/  FMUL R5, R0.reuse, R5 ;  /* 0x0000000500057220 */ /* 0x040fe20000400000 */
        /* <DEDUP_REMOVED lines=125> */
[----:B------:R-:W-:-:S04]  /*17880*/  FMUL R131, R0, R131 ;  /* 0x0000008300837220 */ /* 0x000fc80000400000 */
[----:B------:R1:W-:Y:S01]  /*17890*/  STTM.16dp32bit_t0_t15.x128 tmem[UR11], R4 ;  /* 0x00000004000079ed */ /* 0x0003e20008b8000b */
[----:B------:R1:W-:Y:S02]  /*178a0*/  STTM.16dp32bit_t16_t31.x128 tmem[UR11+0x80], R4 ;  /* 0x00008004000079ed */ /* 0x0003e40008ba000b */
.L_x_9:
[----:B----4-:R-:W2:Y:S02]  /*178b0*/  FENCE.VIEW.ASYNC.T ;  /* 0x00000000000073c6 */ /* 0x010ea40000000200 */
[----:B--2---:R-:W-:Y:S01]  /*178c0*/  BAR.SYNC.DEFER_BLOCKING 0x0 ;  /* 0x0000000000007b1d */ /* 0x004fe20000010000 */
[----:B01----:R-:W-:Y:S02]  /*178d0*/  VIADD R4, R160, 0xffffffc0 ;  /* 0xffffffc0a0047836 */ /* 0x003fe40000000000 */
[----:B---3--:R-:W-:-:S03]  /*178e0*/  FADD R150, R150, R138 ;  /* 0x0000008a96967221 */ /* 0x008fc60000000000 */
[----:B------:R-:W-:Y:S01]  /*178f0*/  ISETP.GE.AND P3, PT, R4, 0x1, PT ;  /* 0x000000010400780c */ /* 0x000fe20003f66270 */
[----:B------:R-:W-:Y:S01]  /*17900*/  FADD R0, R0, R150 ;  /* 0x0000009600007221 */ /* 0x000fe20000000000 */
[----:B------:R0:W-:Y:S06]  /*17910*/  MEMBAR.ALL.CTA ;  /* 0x0000000000007992 */ /* 0x0001ec0000008000 */
[----:B0-----:R-:W0:Y:S02]  /*17920*/  FENCE.VIEW.ASYNC.S ;  /* 0x00000000000073c6 */ /* 0x001e240000000000 */
[----:B0-----:R-:W-:Y:S06]  /*17930*/  BAR.SYNC.DEFER_BLOCKING 0x0 ;  /* 0x0000000000007b1d */ /* 0x001fec0000010000 */
[----:B------:R-:W-:Y:S05]  /*17940*/  @!P2 BRA `(.L_x_10) ;  /* 0x00000000008ca947 */ /* 0x000fea0003800000 */
[----:B------:R-:W-:Y:S02]  /*17950*/  UIADD3 UR6, UPT, UPT, UR9, 0x1c000, URZ ;  /* 0x0001c00009067890 */ /* 0x000fe4000fffe0ff */
[----:B------:R-:W-:Y:S02]  /*17960*/  USHF.R.U32.HI UR16, URZ, 0x4, UR9 ;  /* 0x00000004ff107899 */ /* 0x000fe40008011609 */
[----:B------:R-:W-:Y:S02]  /*17970*/  USHF.R.U32.HI UR6, URZ, 0x4, UR6 ;  /* 0x00000004ff067899 */ /* 0x000fe40008011606 */
[----:B------:R-:W-:Y:S02]  /*17980*/  USGXT.U32 UR16, UR16, 0xe ;  /* 0x0000000e1010789a */ /* 0x000fe40008000000 */
[----:B------:R-:W-:Y:S02]  /*17990*/  USGXT.U32 UR14, UR6, 0xe ;  /* 0x0000000e060e789a */ /* 0x000fe40008000000 */
[----:B------:R-:W-:-:S02]  /*179a0*/  UIADD3 UR26, UP3, UPT, UR16, 0x2, URZ ;  /* 0x00000002101a7890 */ /* 0x000fc4000ff7e0ff */
[----:B------:R-:W-:Y:S01]  /*179b0*/  UIADD3 UR22, UP2, UPT, UR14, 0x2, URZ ;  /* 0x000000020e167890 */ /* 0x000fe2000ff5e0ff */
[----:B------:R-:W-:Y:S01]  /*179c0*/  UMOV UR5, URZ ;  /* 0x000000ff00057c82 */ /* 0x000fe20008000000 */
[----:B------:R-:W-:Y:S01]  /*179d0*/  UMOV UR4, URZ ;  /* 0x000000ff00047c82 */ /* 0x000fe20008000000 */
[----:B------:R-:W-:Y:S02]  /*179e0*/  UIADD3.X UR27, UPT, UPT, UR5, 0x40004040, URZ, UP3, !UPT ;  /* 0x40004040051b7890 */ /* 0x000fe40009ffe4ff */
[----:B------:R-:W-:Y:S02]  /*179f0*/  UIADD3 UR30, UP3, UPT, UR26, 0x2, URZ ;  /* 0x000000021a1e7890 */ /* 0x000fe4000ff7e0ff */
[----:B------:R-:W-:Y:S02]  /*17a00*/  UIADD3.X UR23, UPT, UPT, UR4, 0x40004040, URZ, UP2, !UPT ;  /* 0x4000404004177890 */ /* 0x000fe400097fe4ff */
[----:B------:R-:W-:Y:S01]  /*17a10*/  UIADD3 UR34, UP2, UPT, UR26, 0x4, URZ ;  /* 0x000000041a227890 */ /* 0x000fe2000ff5e0ff */
[----:B------:R-:W-:Y:S01]  /*17a20*/  UMOV UR4, UR12 ;  /* 0x0000000c00047c82 */ /* 0x000fe20008000000 */
[----:B------:R-:W-:Y:S01]  /*17a30*/  UIADD3.X UR31, UPT, UPT, UR27, URZ, URZ, UP3, !UPT ;  /* 0x000000ff1b1f7290 */ /* 0x000fe20009ffe4ff */
[----:B------:R-:W-:Y:S01]  /*17a40*/  UMOV UR6, UR4 ;  /* 0x0000000400067c82 */ /* 0x000fe20008000000 */
[----:B------:R-:W-:-:S02]  /*17a50*/  UIADD3.64 UR4, UPT, UPT, UR22, 0x2, URZ ;  /* 0x0000000216047897 */ /* 0x000fc4000fffe0ff */
[----:B------:R-:W-:Y:S02]  /*17a60*/  UIADD3.X UR35, UPT, UPT, UR27, URZ, URZ, UP2, !UPT ;  /* 0x000000ff1b237290 */ /* 0x000fe400097fe4ff */
[----:B------:R-:W-:Y:S01]  /*17a70*/  UIADD3.64 UR20, UPT, UPT, UR22, 0x4, URZ ;  /* 0x0000000416147897 */ /* 0x000fe2000fffe0ff */
[----:B------:R-:W-:Y:S01]  /*17a80*/  UMOV UR24, 0x0 ;  /* 0x0000000000187882 */ /* 0x000fe20000000000 */
[----:B------:R-:W-:Y:S01]  /*17a90*/  UMOV UR25, 0x4400010 ;  /* 0x0440001000197882 */ /* 0x000fe20000000000 */
[----:B------:R-:W-:Y:S01]  /*17aa0*/  UMOV UR17, 0x40004040 ;  /* 0x4000404000117882 */ /* 0x000fe20000000000 */
[----:B------:R-:W-:Y:S01]  /*17ab0*/  UMOV UR15, 0x40004040 ;  /* 0x40004040000f7882 */ /* 0x000fe20000000000 */
[----:B------:R-:W-:Y:S01]  /*17ac0*/  UMOV UR28, 0x0 ;  /* 0x00000000001c7882 */ /* 0x000fe20000000000 */
[----:B------:R-:W-:Y:S01]  /*17ad0*/  UMOV UR29, 0x4400010 ;  /* 0x04400010001d7882 */ /* 0x000fe20000000000 */
        /* <DEDUP_REMOVED lines=10> */
.L_x_10:
[----:B------:R-:W-:Y:S01]  /*17b80*/  UMOV UR66, URZ ;  /* 0x000000ff00427c82 */ /* 0x000fe20008000000 */
[----:B------:R-:W-:Y:S02]  /*17b90*/  FSEL R2, R2, -INF , P1 ;  /* 0xff80000002027808 */ /* 0x000fe40000800000 */
[----:B------:R-:W-:Y:S01]  /*17ba0*/  FSEL R161, R0, 1, P1 ;  /* 0x3f80000000a17808 */ /* 0x000fe20000800000 */
[----:B------:R-:W-:Y:S06]  /*17bb0*/  @!P3 BRA `(.L_x_11) ;  /* 0x000000e000a4b947 */ /* 0x000fec0003800000 */
[----:B0-----:R-:W-:Y:S01]  /*17bc0*/  UIADD3 UR21, UPT, UPT, UR9, 0x18000, URZ ;  /* 0x0001800009157890 */ /* 0x001fe2000fffe0ff */
[----:B------:R-:W-:Y:S01]  /*17bd0*/  IMAD.MOV.U32 R160, RZ, RZ, R2 ;  /* 0x000000ffffa07224 */ /* 0x000fe200078e0002 */
[----:B------:R-:W-:Y:S02]  /*17be0*/  UIADD3 UR22, UPT, UPT, UR9, 0x1c000, URZ ;  /* 0x0001c00009167890 */ /* 0x000fe4000fffe0ff */
[----:B------:R-:W-:Y:S02]  /*17bf0*/  USHF.R.U32.HI UR72, URZ, 0x4, UR7 ;  /* 0x00000004ff487899 */ /* 0x000fe40008011607 */
[----:B------:R-:W-:Y:S02]  /*17c00*/  UIADD3 UR20, UPT, UPT, UR9, 0x10000, URZ ;  /* 0x0001000009147890 */ /* 0x000fe4000fffe0ff */
[----:B------:R-:W-:Y:S02]  /*17c10*/  USHF.R.U32.HI UR21, URZ, 0x4, UR21 ;  /* 0x00000004ff157899 */ /* 0x000fe40008011615 */
[----:B------:R-:W-:Y:S01]  /*17c20*/  USHF.R.U32.HI UR22, URZ, 0x4, UR22 ;  /* 0x00000004ff167899 */ /* 0x000fe20008011616 */
[----:B------:R-:W0:Y:S01]  /*17c30*/  LDCU UR71, c[0x0][0x3d4] ;  /* 0x00007a80ff4777ac */ /* 0x000e220008000800 */
[----:B------:R-:W1:Y:S01]  /*17c40*/  LDCU UR14, c[0x0][0x3c4] ;  /* 0x00007880ff0e77ac */ /* 0x000e620008000800 */
[----:B------:R-:W-:-:S02]  /*17c50*/  USGXT.U32 UR72, UR72, 0xe ;  /* 0x0000000e4848789a */ /* 0x000fc40008000000 */
[----:B------:R-:W-:Y:S02]  /*17c60*/  USHF.R.U32.HI UR75, URZ, 0x4, UR20 ;  /* 0x00000004ff4b7899 */ /* 0x000fe40008011614 */
[----:B------:R-:W-:Y:S02]  /*17c70*/  USGXT.U32 UR74, UR21, 0xe ;  /* 0x0000000e154a789a */ /* 0x000fe40008000000 */
[----:B------:R-:W-:Y:S02]  /*17c80*/  USGXT.U32 UR76, UR22, 0xe ;  /* 0x0000000e164c789a */ /* 0x000fe40008000000 */
[----:B------:R-:W-:Y:S02]  /*17c90*/  UIADD3 UR20, UP2, UPT, UR72, 0x2, URZ ;  /* 0x0000000248147890 */ /* 0x000fe4000ff5e0ff */
[----:B------:R-:W-:Y:S02]  /*17ca0*/  USGXT.U32 UR75, UR75, 0xe ;  /* 0x0000000e4b4b789a */ /* 0x000fe40008000000 */
[----:B------:R-:W-:Y:S01]  /*17cb0*/  UIADD3 UR22, UP4, UPT, UR74, 0x80, URZ ;  /* 0x000000804a167890 */ /* 0x000fe2000ff9e0ff */
[----:B------:R-:W-:Y:S01]  /*17cc0*/  UMOV UR23, URZ ;  /* 0x000000ff00177c82 */ /* 0x000fe20008000000 */
[----:B------:R-:W-:Y:S01]  /*17cd0*/  UMOV UR4, URZ ;  /* 0x000000ff00047c82 */ /* 0x000fe20008000000 */
[----:B------:R-:W-:-:S02]  /*17ce0*/  UIADD3 UR26, UP3, UPT, UR75, 0x2, URZ ;  /* 0x000000024b1a7890 */ /* 0x000fc4000ff7e0ff */
[----:B------:R-:W-:Y:S02]  /*17cf0*/  UIADD3.X UR21, UPT, UPT, UR4, 0x40004040, URZ, UP2, !UPT ;  /* 0x4000404004157890 */ /* 0x000fe400097fe4ff */
[----:B------:R-:W-:Y:S02]  /*17d00*/  UIADD3.X UR23, UPT, UPT, UR23, -0x7fffbfe0, URZ, UP4, !UPT ;  /* 0x8000402017177890 */ /* 0x000fe4000a7fe4ff */
[----:B------:R-:W-:Y:S02]  /*17d10*/  UIADD3 UR24, UP2, UPT, UR76, 0x2, URZ ;  /* 0x000000024c187890 */ /* 0x000fe4000ff5e0ff */
[----:B------:R-:W-:Y:S02]  /*17d20*/  UIADD3 UR28, UP5, UPT, UR22, 0x80, URZ ;  /* 0x00000080161c7890 */ /* 0x000fe4000ffbe0ff */
[----:B------:R-:W-:Y:S02]  /*17d30*/  UIADD3 UR30, UP6, UPT, UR22, 0x100, URZ ;  /* 0x00000100161e7890 */ /* 0x000fe4000ffde0ff */
[----:B------:R-:W-:Y:S01]  /*17d40*/  UIADD3 UR32, UP4, UPT, UR22, 0x180, URZ ;  /* 0x0000018016207890 */ /* 0x000fe2000ff9e0ff */
[----:B------:R-:W-:Y:S01]  /*17d50*/  UMOV UR5, URZ ;  /* 0x000000ff00057c82 */ /* 0x000fe20008000000 */
[----:B------:R-:W-:Y:S01]  /*17d60*/  UMOV UR25, URZ ;  /* 0x000000ff00197c82 */ /* 0x000fe20008000000 */
[----:B------:R-:W-:-:S02]  /*17d70*/  UIADD3.X UR27, UPT, UPT, UR5, 0x40004040, URZ, UP3, !UPT ;  /* 0x40004040051b7890 */ /* 0x000fc40009ffe4ff */
[----:B------:R-:W-:Y:S02]  /*17d80*/  UIADD3.X UR29, UPT, UPT, UR23, URZ, URZ, UP5, !UPT ;  /* 0x000000ff171d7290 */ /* 0x000fe4000affe4ff */
[----:B------:R-:W-:Y:S02]  /*17d90*/  UIADD3.X UR31, UPT, UPT, UR23, URZ, URZ, UP6, !UPT ;  /* 0x000000ff171f7290 */ /* 0x000fe4000b7fe4ff */
[----:B------:R-:W-:Y:S02]  /*17da0*/  UIADD3.X UR25, UPT, UPT, UR25, 0x40004040, URZ, UP2, !UPT ;  /* 0x4000404019197890 */ /* 0x000fe400097fe4ff */
[----:B------:R-:W-:Y:S02]  /*17db0*/  UIADD3.X UR33, UPT, UPT, UR23, URZ, URZ, UP4, !UPT ;  /* 0x000000ff17217290 */ /* 0x000fe4000a7fe4ff */
[----:B------:R-:W-:Y:S02]  /*17dc0*/  UIADD3 UR40, UP3, UPT, UR24, 0x2, URZ ;  /* 0x0000000218287890 */ /* 0x000fe4000ff7e0ff */
[----:B------:R-:W-:-:S02]  /*17dd0*/  UIADD3 UR34, UP5, UPT, UR22, 0x200, URZ ;  /* 0x0000020016227890 */ /* 0x000fc4000ffbe0ff */
[----:B------:R-:W-:Y:S02]  /*17de0*/  UIADD3 UR36, UP6, UPT, UR22, 0x280, URZ ;  /* 0x0000028016247890 */ /* 0x000fe4000ffde0ff */
[----:B------:R-:W-:Y:S02]  /*17df0*/  UIADD3 UR38, UP2, UPT, UR22, 0x300, URZ ;  /* 0x0000030016267890 */ /* 0x000fe4000ff5e0ff */
[----:B------:R-:W-:Y:S02]  /*17e00*/  UIADD3 UR42, UP4, UPT, UR24, 0x4, URZ ;  /* 0x00000004182a7890 */ /* 0x000fe4000ff9e0ff */
[----:B------:R-:W-:Y:S01]  /*17e10*/  UIADD3.X UR41, UPT, UPT, UR25, URZ, URZ, UP3, !UPT ;  /* 0x000000ff19297290 */ /* 0x000fe20009ffe4ff */
[----:B------:R-:W-:Y:S01]  /*17e20*/  UMOV UR15, 0x1 ;  /* 0x00000001000f7882 */ /* 0x000fe20000000000 */
[----:B------:R-:W-:Y:S01]  /*17e30*/  UMOV UR6, URZ ;  /* 0x000000ff00067c82 */ /* 0x000fe20008000000 */
[----:B------:R-:W-:Y:S01]  /*17e40*/  UMOV UR7, URZ ;  /* 0x000000ff00077c82 */ /* 0x000fe20008000000 */
[----:B------:R-:W2:Y:S01]  /*17e50*/  LDCU UR16, c[0x0][0x3d8] ;  /* 0x00007b00ff1077ac */ /* 0x000ea20008000800 */
[----:B------:R-:W3:Y:S01]  /*17e60*/  LDCU UR17, c[0x0][0x3c4] ;  /* 0x00007880ff1177ac */ /* 0x000ee20008000800 */
[----:B------:R-:W4:Y:S01]  /*17e70*/  LDCU UR68, c[0x0][0x3d4] ;  /* 0x00007a80ff4477ac */ /* 0x000f220008000800 */
[----:B------:R-:W2:Y:S01]  /*17e80*/  LDCU UR69, c[0x0][0x3a8] ;  /* 0x00007500ff4577ac */ /* 0x000ea20008000800 */
[----:B------:R-:W2:Y:S01]  /*17e90*/  LDCU UR70, c[0x0][0x3c4] ;  /* 0x00007880ff4677ac */ /* 0x000ea20008000800 */
[----:B0-----:R-:W-:-:S02]  /*17ea0*/  USHF.L.U32 UR71, UR71, 0x7, URZ ;  /* 0x0000000747477899 */ /* 0x001fc400080006ff */
[----:B-1----:R-:W-:Y:S02]  /*17eb0*/  USHF.L.U32 UR73, UR14, 0x7, URZ ;  /* 0x000000070e497899 */ /* 0x002fe400080006ff */
[----:B------:R-:W-:Y:S02]  /*17ec0*/  UIADD3.X UR35, UPT, UPT, UR23, URZ, URZ, UP5, !UPT ;  /* 0x000000ff17237290 */ /* 0x000fe4000affe4ff */
[----:B------:R-:W-:Y:S02]  /*17ed0*/  UIADD3.64 UR44, UPT, UPT, UR20, 0x2, URZ ;  /* 0x00000002142c7897 */ /* 0x000fe4000fffe0ff */
[----:B------:R-:W-:Y:S02]  /*17ee0*/  UIADD3.64 UR46, UPT, UPT, UR20, 0x4, URZ ;  /* 0x00000004142e7897 */ /* 0x000fe4000fffe0ff */
[----:B------:R-:W-:Y:S02]  /*17ef0*/  UIADD3.64 UR48, UPT, UPT, UR20, 0x3fe, URZ ;  /* 0x000003fe14307897 */ /* 0x000fe4000fffe0ff */
[----:B------:R-:W-:-:S02]  /*17f00*/  UIADD3.64 UR50, UPT, UPT, UR20, 0x400, URZ ;  /* 0x0000040014327897 */ /* 0x000fc4000fffe0ff */
[----:B------:R-:W-:Y:S02]  /*17f10*/  UIADD3.64 UR52, UPT, UPT, UR20, 0x402, URZ ;  /* 0x0000040214347897 */ /* 0x000fe4000fffe0ff */
[----:B------:R-:W-:Y:S02]  /*17f20*/  UIADD3.64 UR54, UPT, UPT, UR20, 0x404, URZ ;  /* 0x0000040414367897 */ /* 0x000fe4000fffe0ff */
[----:B------:R-:W-:Y:S02]  /*17f30*/  UIADD3.X UR37, UPT, UPT, UR23, URZ, URZ, UP6, !UPT ;  /* 0x000000ff17257290 */ /* 0x000fe4000b7fe4ff */
[----:B------:R-:W-:Y:S02]  /*17f40*/  UIADD3.X UR39, UPT, UPT, UR23, URZ, URZ, UP2, !UPT ;  /* 0x000000ff17277290 */ /* 0x000fe400097fe4ff */
[----:B------:R-:W-:Y:S02]  /*17f50*/  UIADD3.X UR43, UPT, UPT, UR25, URZ, URZ, UP4, !UPT ;  /* 0x000000ff192b7290 */ /* 0x000fe4000a7fe4ff */
[----:B------:R-:W-:-:S02]  /*17f60*/  UIADD3.64 UR56, UPT, UPT, UR26, 0x2, URZ ;  /* 0x000000021a387897 */ /* 0x000fc4000fffe0ff */
[----:B------:R-:W-:Y:S02]  /*17f70*/  UIADD3.64 UR58, UPT, UPT, UR26, 0x4, URZ ;  /* 0x000000041a3a7897 */ /* 0x000fe4000fffe0ff */
[----:B------:R-:W-:Y:S01]  /*17f80*/  UISETP.NE.U32.AND UP3, UPT, UR60, URZ, UPT ;  /* 0x000000ff3c00728c */ /* 0x000fe2000bf65070 */
[----:B--234-:R-:W-:-:S10]  /*17f90*/  UMOV UR77, URZ ;  /* 0x000000ff004d7c82 */ /* 0x01cfd40008000000 */
.L_x_16:
[----:B------:R-:W2:Y:S04]  /*17fa0*/  LDL.64 R18, [R1+0xe50] ;  /* 0x000e500001127983 */ /* 0x000ea80000100a00 */
[----:B------:R-:W3:Y:S04]  /*17fb0*/  LDL.64 R16, [R1+0xe48] ;  /* 0x000e480001107983 */ /* 0x000ee80000100a00 */
[----:B------:R-:W4:Y:S04]  /*17fc0*/  LDL.64 R8, [R1+0xdd0] ;  /* 0x000dd00001087983 */ /* 0x000f280000100a00 */
[----:B------:R-:W4:Y:S04]  /*17fd0*/  LDL.64 R24, [R1+0xdc8] ;  /* 0x000dc80001187983 */ /* 0x000f280000100a00 */
[----:B------:R-:W4:Y:S04]  /*17fe0*/  LDL.64 R14, [R1+0xd50] ;  /* 0x000d5000010e7983 */ /* 0x000f280000100a00 */
[----:B------:R-:W4:Y:S04]  /*17ff0*/  LDL.64 R12, [R1+0xcd0] ;  /* 0x000cd000010c7983 */ /* 0x000f280000100a00 */
[----:B------:R-:W4:Y:S01]  /*18000*/  LDL.64 R22, [R1+0xd48] ;  /* 0x000d480001167983 */ /* 0x000f220000100a00 */
[----:B------:R-:W-:-:S02]  /*18010*/  USHF.R.S32.HI UR4, URZ, 0x1f, UR73 ;  /* 0x0000001fff047899 */ /* 0x000fc40008011449 */
[----:B-----5:R-:W-:Y:S01]  /*18020*/  IADD3 R6, P1, PT, R132, UR73, RZ ;  /* 0x0000004984067c10 */ /* 0x020fe2000ff3e0ff */
[----:B------:R-:W4:Y:S01]  /*18030*/  LDL.64 R10, [R1+0xc50] ;  /* 0x000c5000010a7983 */ /* 0x000f220000100a00 */
[----:B------:R-:W-:Y:S02]  /*18040*/  IADD3 R104, P2, PT, R134, UR73, RZ ;  /* 0x0000004986687c10 */ /* 0x000fe4000ff5e0ff */
[----:B------:R-:W-:Y:S01]  /*18050*/  IADD3.X R7, PT, PT, R133, UR4, RZ, P1, !PT ;  /* 0x0000000485077c10 */ /* 0x000fe20008ffe4ff */
[----:B------:R-:W4:Y:S04]  /*18060*/  LDL.64 R20, [R1+0xcc8] ;  /* 0x000cc80001147983 */ /* 0x000f280000100a00 */
[----:B------:R-:W-:Y:S04]  /*18070*/  STL.64 [R1+0x1008], R164 ;  /* 0x001008a401007387 */ /* 0x000fe80000100a00 */
[----:B------:R-:W-:Y:S01]  /*18080*/  STL.64 [R1+0x1000], R162 ;  /* 0x001000a201007387 */ /* 0x000fe20000100a00 */
[----:B------:R-:W-:-:S03]  /*18090*/  IADD3.X R105, PT, PT, R135, UR4, RZ, P2, !PT ;  /* 0x0000000487697c10 */ /* 0x000fc600097fe4ff */
[----:B------:R-:W-:Y:S04]  /*180a0*/  STL.64 [R1+0xff8], R160 ;  /* 0x000ff8a001007387 */ /* 0x000fe80000100a00 */
[----:B------:R-:W-:Y:S04]  /*180b0*/  STL.64 [R1+0xff0], R158 ;  /* 0x000ff09e01007387 */ /* 0x000fe80000100a00 */
[----:B------:R0:W-:Y:S04]  /*180c0*/  STL.64 [R1+0xfe8], R136 ;  /* 0x000fe88801007387 */ /* 0x0001e80000100a00 */
[----:B------:R4:W4:Y:S04]  /*180d0*/  LDG.E.U8 R103, desc[UR18][R6.64] ;  /* 0x0000001206677981 */ /* 0x000928000c1e1100 */
[----:B------:R-:W4:Y:S04]  /*180e0*/  LDG.E.U8 R104, desc[UR18][R104.64] ;  /* 0x0000001268687981 */ /* 0x000f28000c1e1100 */
[----:B------:R-:W4:Y:S04]  /*180f0*/  LDL.64 R26, [R1+0xbd0] ;  /* 0x000bd000011a7983 */ /* 0x000f280000100a00 */
        /* <DEDUP_REMOVED lines=18> */
[----:B------:R-:W4:Y:S01]  /*18220*/  LDL.64 R88, [R1+0xed8] ;  /* 0x000ed80001587983 */ /* 0x000f220000100a00 */
[----:B------:R-:W-:-:S03]  /*18230*/  USHF.L.U32 UR5, UR17, 0x3, URZ ;  /* 0x0000000311057899 */ /* 0x000fc600080006ff */
[----:B------:R-:W4:Y:S01]  /*18240*/  LDL.64 R92, [R1+0xfa8] ;  /* 0x000fa800015c7983 */ /* 0x000f220000100a00 */
[----:B--2---:R-:W-:-:S03]  /*18250*/  IADD3 R4, P1, PT, R18, UR73, RZ ;  /* 0x0000004912047c10 */ /* 0x004fc6000ff3e0ff */
[----:B0-----:R-:W2:Y:S01]  /*18260*/  LDL.64 R136, [R1+0xfc8] ;  /* 0x000fc80001887983 */ /* 0x001ea20000100a00 */
[----:B------:R-:W-:Y:S01]  /*18270*/  IADD3.X R5, PT, PT, R19, UR4, RZ, P1, !PT ;  /* 0x0000000413057c10 */ /* 0x000fe20008ffe4ff */
[----:B------:R-:W-:Y:S02]  /*18280*/  UIMAD UR60, UR17, 0x11, URZ ;  /* 0x00000011113c78a4 */ /* 0x000fe4000f8e02ff */
[----:B------:R-:W2:Y:S01]  /*18290*/  LDL.64 R18, [R1+0xc48] ;  /* 0x000c480001127983 */ /* 0x000ea20000100a00 */
[----:B---3--:R-:W-:Y:S02]  /*182a0*/  IADD3 R106, P2, PT, R16, UR73, RZ ;  /* 0x00000049106a7c10 */ /* 0x008fe4000ff5e0ff */
[----:B----4-:R-:W-:Y:S01]  /*182b0*/  IADD3 R6, P1, PT, R8, UR73, RZ ;  /* 0x0000004908067c10 */ /* 0x010fe2000ff3e0ff */
[----:B------:R0:W3:Y:S01]  /*182c0*/  LDG.E.U8 R105, desc[UR18][R4.64] ;  /* 0x0000001204697981 */ /* 0x0000e2000c1e1100 */
[----:B------:R-:W-:-:S03]  /*182d0*/  IADD3.X R107, PT, PT, R17, UR4, RZ, P2, !PT ;  /* 0x00000004116b7c10 */ /* 0x000fc600097fe4ff */
[----:B------:R-:W4:Y:S01]  /*182e0*/  LDL.64 R16, [R1+0xbc8] ;  /* 0x000bc80001107983 */ /* 0x000f220000100a00 */
[----:B------:R-:W-:Y:S01]  /*182f0*/  IADD3.X R7, PT, PT, R9, UR4, RZ, P1, !PT ;  /* 0x0000000409077c10 */ /* 0x000fe20008ffe4ff */
[----:B------:R-:W-:Y:S02]  /*18300*/  UIMAD UR61, UR17, 0x12, URZ ;  /* 0x00000012113d78a4 */ /* 0x000fe4000f8e02ff */
[----:B------:R-:W3:Y:S01]  /*18310*/  LDL.64 R158, [R1+0xf28] ;  /* 0x000f2800019e7983 */ /* 0x000ee20000100a00 */
[----:B0-----:R-:W-:Y:S02]  /*18320*/  IADD3 R4, P2, PT, R24, UR73, RZ ;  /* 0x0000004918047c10 */ /* 0x001fe4000ff5e0ff */
[----:B------:R-:W-:Y:S01]  /*18330*/  IADD3 R8, P1, PT, R14, UR73, RZ ;  /* 0x000000490e087c10 */ /* 0x000fe2000ff3e0ff */
[----:B------:R-:W3:Y:S01]  /*18340*/  LDG.E.U8 R106, desc[UR18][R106.64] ;  /* 0x000000126a6a7981 */ /* 0x000ee2000c1e1100 */
[----:B------:R-:W-:-:S03]  /*18350*/  IADD3.X R5, PT, PT, R25, UR4, RZ, P2, !PT ;  /* 0x0000000419057c10 */ /* 0x000fc600097fe4ff */
[----:B------:R-:W3:Y:S01]  /*18360*/  LDL.64 R24, [R1+0xb50] ;  /* 0x000b500001187983 */ /* 0x000ee20000100a00 */
[----:B------:R-:W-:-:S03]  /*18370*/  IADD3.X R9, PT, PT, R15, UR4, RZ, P1, !PT ;  /* 0x000000040f097c10 */ /* 0x000fc60008ffe4ff */
[----:B------:R-:W3:Y:S04]  /*18380*/  LDL.64 R14, [R1+0xb48] ;  /* 0x000b4800010e7983 */ /* 0x000ee80000100a00 */
[----:B------:R0:W3:Y:S04]  /*18390*/  LDG.E.U8 R99, desc[UR18][R4.64] ;  /* 0x0000001204637981 */ /* 0x0000e8000c1e1100 */
[----:B------:R1:W3:Y:S04]  /*183a0*/  LDG.E.U8 R107, desc[UR18][R6.64] ;  /* 0x00000012066b7981 */ /* 0x0002e8000c1e1100 */
[----:B------:R-:W3:Y:S01]  /*183b0*/  LDG.E.U8 R98, desc[UR18][R8.64] ;  /* 0x0000001208627981 */ /* 0x000ee2000c1e1100 */
[----:B0-----:R-:W-:-:S03]  /*183c0*/  IADD3 R4, P1, PT, R12, UR73, RZ ;  /* 0x000000490c047c10 */ /* 0x001fc6000ff3e0ff */
[----:B------:R-:W3:Y:S01]  /*183d0*/  LDL.64 R162, [R1+0xf20] ;  /* 0x000f200001a27983 */ /* 0x000ee20000100a00 */
[----:B------:R-:W-:-:S03]  /*183e0*/  IADD3.X R5, PT, PT, R13, UR4, RZ, P1, !PT ;  /* 0x000000040d057c10 */ /* 0x000fc60008ffe4ff */
[----:B------:R-:W3:Y:S01]  /*183f0*/  LDL.64 R12, [R1+0xac8] ;  /* 0x000ac800010c7983 */ /* 0x000ee20000100a00 */
[----:B-1----:R-:W-:-:S03]  /*18400*/  IADD3 R6, P2, PT, R22, UR73, RZ ;  /* 0x0000004916067c10 */ /* 0x002fc6000ff5e0ff */
[----:B------:R-:W3:Y:S01]  /*18410*/  LDG.E.U8 R96, desc[UR18][R4.64] ;  /* 0x0000001204607981 */ /* 0x000ee2000c1e1100 */
[----:B------:R-:W-:-:S03]  /*18420*/  IADD3.X R7, PT, PT, R23, UR4, RZ, P2, !PT ;  /* 0x0000000417077c10 */ /* 0x000fc600097fe4ff */
[----:B------:R-:W3:Y:S04]  /*18430*/  LDL.64 R22, [R1+0xad0] ;  /* 0x000ad00001167983 */ /* 0x000ee80000100a00 */
[----:B------:R0:W3:Y:S01]  /*18440*/  LDG.E.U8 R97, desc[UR18][R6.64] ;  /* 0x0000001206617981 */ /* 0x0000e2000c1e1100 */
[----:B------:R-:W-:-:S03]  /*18450*/  IADD3 R82, P2, PT, R20, UR73, RZ ;  /* 0x0000004914527c10 */ /* 0x000fc6000ff5e0ff */
[----:B------:R-:W3:Y:S04]  /*18460*/  LDL.64 R160, [R1+0xf18] ;  /* 0x000f180001a07983 */ /* 0x000ee80000100a00 */
[----:B------:R-:W3:Y:S01]  /*18470*/  LDL.64 R164, [R1+0xef8] ;  /* 0x000ef80001a47983 */ /* 0x000ee20000100a00 */
[----:B0-----:R-:W-:-:S04]  /*18480*/  IADD3 R6, P1, PT, R10, UR73, RZ ;  /* 0x000000490a067c10 */ /* 0x001fc8000ff3e0ff */
[----:B------:R-:W-:Y:S02]  /*18490*/  IADD3.X R7, PT, PT, R11, UR4, RZ, P1, !PT ;  /* 0x000000040b077c10 */ /* 0x000fe40008ffe4ff */
[----:B------:R-:W3:Y:S01]  /*184a0*/  LDL.64 R10, [R1+0xa48] ;  /* 0x000a4800010a7983 */ /* 0x000ee20000100a00 */
[----:B------:R-:W-:-:S03]  /*184b0*/  IADD3.X R83, PT, PT, R21, UR4, RZ, P2, !PT ;  /* 0x0000000415537c10 */ /* 0x000fc600097fe4ff */
[----:B------:R-:W3:Y:S04]  /*184c0*/  LDL.64 R20, [R1+0xa50] ;  /* 0x000a500001147983 */ /* 0x000ee80000100a00 */
[----:B------:R4:W3:Y:S01]  /*184d0*/  LDG.E.U8 R77, desc[UR18][R6.64] ;  /* 0x00000012064d7981 */ /* 0x0008e2000c1e1100 */
[----:B------:R-:W-:Y:S01]  /*184e0*/  IADD3 R8, P1, PT, R26, UR73, RZ ;  /* 0x000000491a087c10 */ /* 0x000fe2000ff3e0ff */
[----:B------:R-:W-:Y:S02]  /*184f0*/  VIADD R100, R134, UR5 ;  /* 0x0000000586647c36 */ /* 0x000fe40008000000 */
[----:B------:R-:W3:Y:S01]  /*18500*/  LDG.E.U8 R82, desc[UR18][R82.64] ;  /* 0x0000001252527981 */ /* 0x000ee2000c1e1100 */
[----:B--2---:R-:W-:-:S04]  /*18510*/  IADD3 R4, P2, PT, R18, UR73, RZ ;  /* 0x0000004912047c10 */ /* 0x004fc8000ff5e0ff */
[----:B------:R-:W-:Y:S02]  /*18520*/  IADD3.X R5, PT, PT, R19, UR4, RZ, P2, !PT ;  /* 0x0000000413057c10 */ /* 0x000fe400097fe4ff */
[----:B------:R-:W2:Y:S01]  /*18530*/  LDL.64 R18, [R1+0x9d0] ;  /* 0x0009d00001127983 */ /* 0x000ea20000100a00 */
[----:B----4-:R-:W-:Y:S02]  /*18540*/  IADD3 R6, P2, PT, R16, UR73, RZ ;  /* 0x0000004910067c10 */ /* 0x010fe4000ff5e0ff */
[----:B------:R-:W-:Y:S01]  /*18550*/  IADD3.X R9, PT, PT, R27, UR4, RZ, P1, !PT ;  /* 0x000000041b097c10 */ /* 0x000fe20008ffe4ff */
[----:B------:R3:W4:Y:S01]  /*18560*/  LDG.E.U8 R76, desc[UR18][R4.64] ;  /* 0x00000012044c7981 */ /* 0x000722000c1e1100 */
[----:B------:R-:W-:-:S03]  /*18570*/  IADD3.X R7, PT, PT, R17, UR4, RZ, P2, !PT ;  /* 0x0000000411077c10 */ /* 0x000fc600097fe4ff */
[----:B------:R-:W4:Y:S04]  /*18580*/  LDL.64 R16, [R1+0x950] ;  /* 0x0009500001107983 */ /* 0x000f280000100a00 */
[----:B------:R-:W4:Y:S01]  /*18590*/  LDL.64 R26, [R1+0x9c8] ;  /* 0x0009c800011a7983 */ /* 0x000f220000100a00 */
[----:B---3--:R-:W-:-:S03]  /*185a0*/  IADD3 R4, P1, PT, R24, UR73, RZ ;  /* 0x0000004918047c10 */ /* 0x008fc6000ff3e0ff */
[----:B------:R0:W3:Y:S01]  /*185b0*/  LDG.E.U8 R75, desc[UR18][R8.64] ;  /* 0x00000012084b7981 */ /* 0x0000e2000c1e1100 */
[----:B------:R-:W-:-:S03]  /*185c0*/  IADD3.X R5, PT, PT, R25, UR4, RZ, P1, !PT ;  /* 0x0000000419057c10 */ /* 0x000fc60008ffe4ff */
[----:B------:R-:W3:Y:S04]  /*185d0*/  LDL.64 R24, [R1+0x948] ;  /* 0x0009480001187983 */ /* 0x000ee80000100a00 */
[----:B------:R1:W3:Y:S01]  /*185e0*/  LDG.E.U8 R73, desc[UR18][R4.64] ;  /* 0x0000001204497981 */ /* 0x0002e2000c1e1100 */
[----:B0-----:R-:W-:-:S03]  /*185f0*/  IADD3 R8, P2, PT, R14, UR73, RZ ;  /* 0x000000490e087c10 */ /* 0x001fc6000ff5e0ff */
[----:B------:R0:W3:Y:S01]  /*18600*/  LDG.E.U8 R74, desc[UR18][R6.64] ;  /* 0x00000012064a7981 */ /* 0x0000e2000c1e1100 */
[----:B------:R-:W-:-:S03]  /*18610*/  IADD3.X R9, PT, PT, R15, UR4, RZ, P2, !PT ;  /* 0x000000040f097c10 */ /* 0x000fc600097fe4ff */
[----:B------:R-:W3:Y:S04]  /*18620*/  LDL.64 R14, [R1+0x8d0] ;  /* 0x0008d000010e7983 */ /* 0x000ee80000100a00 */
[----:B------:R0:W3:Y:S01]  /*18630*/  LDG.E.U8 R72, desc[UR18][R8.64] ;  /* 0x0000001208487981 */ /* 0x0000e2000c1e1100 */
[----:B-1----:R-:W-:-:S04]  /*18640*/  IADD3 R4, P2, PT, R12, UR73, RZ ;  /* 0x000000490c047c10 */ /* 0x002fc8000ff5e0ff */
[----:B------:R-:W-:Y:S02]  /*18650*/  IADD3.X R5, PT, PT, R13, UR4, RZ, P2, !PT ;  /* 0x000000040d057c10 */ /* 0x000fe400097fe4ff */
[----:B------:R-:W3:Y:S01]  /*18660*/  LDL.64 R12, [R1+0x850] ;  /* 0x00085000010c7983 */ /* 0x000ee20000100a00 */
[----:B0-----:R-:W-:-:S03]  /*18670*/  IADD3 R6, P1, PT, R22, UR73, RZ ;  /* 0x0000004916067c10 */ /* 0x001fc6000ff3e0ff */
[----:B------:R2:W3:Y:S01]  /*18680*/  LDG.E.U8 R70, desc[UR18][R4.64] ;  /* 0x0000001204467981 */ /* 0x0004e2000c1e1100 */
[----:B------:R-:W-:-:S03]  /*18690*/  IADD3.X R7, PT, PT, R23, UR4, RZ, P1, !PT ;  /* 0x0000000417077c10 */ /* 0x000fc60008ffe4ff */
[----:B------:R-:W3:Y:S04]  /*186a0*/  LDL.64 R22, [R1+0x8c8] ;  /* 0x0008c80001167983 */ /* 0x000ee80000100a00 */
[----:B------:R-:W3:Y:S01]  /*186b0*/  LDG.E.U8 R71, desc[UR18][R6.64] ;  /* 0x0000001206477981 */ /* 0x000ee2000c1e1100 */
[----:B------:R-:W-:Y:S02]  /*186c0*/  IADD3 R8, P2, PT, R10, UR73, RZ ;  /* 0x000000490a087c10 */ /* 0x000fe4000ff5e0ff */
[----:B------:R-:W-:Y:S02]  /*186d0*/  IADD3 R44, P1, PT, R20, UR73, RZ ;  /* 0x00000049142c7c10 */ /* 0x000fe4000ff3e0ff */
[----:B------:R-:W-:Y:S02]  /*186e0*/  IADD3.X R9, PT, PT, R11, UR4, RZ, P2, !PT ;  /* 0x000000040b097c10 */ /* 0x000fe400097fe4ff */
[----:B------:R-:W3:Y:S01]  /*186f0*/  LDL.64 R10, [R1+0xe40] ;  /* 0x000e4000010a7983 */ /* 0x000ee20000100a00 */
[----:B------:R-:W-:-:S03]  /*18700*/  IADD3.X R45, PT, PT, R21, UR4, RZ, P1, !PT ;  /* 0x00000004152d7c10 */ /* 0x000fc60008ffe4ff */
[----:B------:R-:W3:Y:S04]  /*18710*/  LDL.64 R20, [R1+0x848] ;  /* 0x0008480001147983 */ /* 0x000ee80000100a00 */
[----:B------:R4:W3:Y:S04]  /*18720*/  LDG.E.U8 R43, desc[UR18][R8.64] ;  /* 0x00000012082b7981 */ /* 0x0008e8000c1e1100 */
[----:B------:R-:W3:Y:S01]  /*18730*/  LDG.E.U8 R44, desc[UR18][R44.64] ;  /* 0x000000122c2c7981 */ /* 0x000ee2000c1e1100 */
[----:B--2---:R-:W-:-:S04]  /*18740*/  IADD3 R4, P1, PT, R18, UR73, RZ ;  /* 0x0000004912047c10 */ /* 0x004fc8000ff3e0ff */
[----:B------:R-:W-:Y:S02]  /*18750*/  IADD3.X R5, PT, PT, R19, UR4, RZ, P1, !PT ;  /* 0x0000000413057c10 */ /* 0x000fe40008ffe4ff */
[----:B------:R-:W2:Y:S01]  /*18760*/  LDL.64 R18, [R1+0xe38] ;  /* 0x000e380001127983 */ /* 0x000ea20000100a00 */
[----:B----4-:R-:W-:-:S03]  /*18770*/  IADD3 R8, P1, PT, R16, UR73, RZ ;  /* 0x0000004910087c10 */ /* 0x010fc6000ff3e0ff */
[----:B------:R3:W4:Y:S01]  /*18780*/  LDG.E.U8 R42, desc[UR18][R4.64] ;  /* 0x00000012042a7981 */ /* 0x000722000c1e1100 */
[----:B------:R-:W-:-:S03]  /*18790*/  IADD3.X R9, PT, PT, R17, UR4, RZ, P1, !PT ;  /* 0x0000000411097c10 */ /* 0x000fc60008ffe4ff */
[----:B------:R-:W4:Y:S01]  /*187a0*/  LDL.64 R16, [R1+0xdb8] ;  /* 0x000db80001107983 */ /* 0x000f220000100a00 */
[----:B------:R-:W-:-:S03]  /*187b0*/  IADD3 R6, P2, PT, R26, UR73, RZ ;  /* 0x000000491a067c10 */ /* 0x000fc6000ff5e0ff */
[----:B------:R-:W4:Y:S01]  /*187c0*/  LDG.E.U8 R40, desc[UR18][R8.64] ;  /* 0x0000001208287981 */ /* 0x000f22000c1e1100 */
[----:B------:R-:W-:Y:S02]  /*187d0*/  IADD3.X R7, PT, PT, R27, UR4, RZ, P2, !PT ;  /* 0x000000041b077c10 */ /* 0x000fe400097fe4ff */
[----:B---3--:R-:W-:Y:S01]  /*187e0*/  IADD3 R4, P2, PT, R24, UR73, RZ ;  /* 0x0000004918047c10 */ /* 0x008fe2000ff5e0ff */
[----:B------:R-:W3:Y:S03]  /*187f0*/  LDL.64 R26, [R1+0xdc0] ;  /* 0x000dc000011a7983 */ /* 0x000ee60000100a00 */
[----:B------:R-:W-:Y:S01]  /*18800*/  IADD3.X R5, PT, PT, R25, UR4, RZ, P2, !PT ;  /* 0x0000000419057c10 */ /* 0x000fe200097fe4ff */
[----:B------:R0:W3:Y:S04]  /*18810*/  LDG.E.U8 R41, desc[UR18][R6.64] ;  /* 0x0000001206297981 */ /* 0x0000e8000c1e1100 */
[----:B------:R-:W3:Y:S04]  /*18820*/  LDL.64 R24, [R1+0xd40] ;  /* 0x000d400001187983 */ /* 0x000ee80000100a00 */
[----:B------:R1:W3:Y:S01]  /*18830*/  LDG.E.U8 R39, desc[UR18][R4.64] ;  /* 0x0000001204277981 */ /* 0x0002e2000c1e1100 */
[----:B0-----:R-:W-:-:S04]  /*18840*/  IADD3 R6, P1, PT, R14, UR73, RZ ;  /* 0x000000490e067c10 */ /* 0x001fc8000ff3e0ff */
[----:B------:R-:W-:Y:S02]  /*18850*/  IADD3.X R7, PT, PT, R15, UR4, RZ, P1, !PT ;  /* 0x000000040f077c10 */ /* 0x000fe40008ffe4ff */
[----:B------:R-:W3:Y:S01]  /*18860*/  LDL.64 R14, [R1+0xd38] ;  /* 0x000d3800010e7983 */ /* 0x000ee20000100a00 */
[----:B-1----:R-:W-:-:S03]  /*18870*/  IADD3 R4, P1, PT, R12, UR73, RZ ;  /* 0x000000490c047c10 */ /* 0x002fc6000ff3e0ff */
[----:B------:R0:W3:Y:S01]  /*18880*/  LDG.E.U8 R38, desc[UR18][R6.64] ;  /* 0x0000001206267981 */ /* 0x0000e2000c1e1100 */
[----:B------:R-:W-:-:S03]  /*18890*/  IADD3.X R5, PT, PT, R13, UR4, RZ, P1, !PT ;  /* 0x000000040d057c10 */ /* 0x000fc60008ffe4ff */
[----:B------:R-:W3:Y:S01]  /*188a0*/  LDL.64 R12, [R1+0xcb8] ;  /* 0x000cb800010c7983 */ /* 0x000ee20000100a00 */
[----:B------:R-:W-:-:S03]  /*188b0*/  IADD3 R8, P2, PT, R22, UR73, RZ ;  /* 0x0000004916087c10 */ /* 0x000fc6000ff5e0ff */
[----:B------:R2:W3:Y:S01]  /*188c0*/  LDG.E.U8 R36, desc[UR18][R4.64] ;  /* 0x0000001204247981 */ /* 0x0004e2000c1e1100 */
[----:B------:R-:W-:-:S03]  /*188d0*/  IADD3.X R9, PT, PT, R23, UR4, RZ, P2, !PT ;  /* 0x0000000417097c10 */ /* 0x000fc600097fe4ff */
[----:B------:R-:W3:Y:S04]  /*188e0*/  LDL.64 R22, [R1+0xcc0] ;  /* 0x000cc00001167983 */ /* 0x000ee80000100a00 */
[----:B------:R-:W3:Y:S01]  /*188f0*/  LDG.E.U8 R37, desc[UR18][R8.64] ;  /* 0x0000001208257981 */ /* 0x000ee2000c1e1100 */
[----:B------:R-:W-:Y:S02]  /*18900*/  IADD3 R28, P1, PT, R10, UR73, RZ ;  /* 0x000000490a1c7c10 */ /* 0x000fe4000ff3e0ff */
[----:B0-----:R-:W-:Y:S02]  /*18910*/  IADD3 R6, P2, PT, R20, UR73, RZ ;  /* 0x0000004914067c10 */ /* 0x001fe4000ff5e0ff */
        /* <DEDUP_REMOVED lines=9> */
[----:B----4-:R-:W-:-:S04]  /*189b0*/  IADD3 R6, P2, PT, R16, UR73, RZ ;  /* 0x0000004910067c10 */ /* 0x010fc8000ff5e0ff */
[----:B------:R-:W-:Y:S02]  /*189c0*/  IADD3.X R7, PT, PT, R17, UR4, RZ, P2, !PT ;  /* 0x0000000411077c10 */ /* 0x000fe400097fe4ff */
[----:B------:R-:W4:Y:S01]  /*189d0*/  LDL.64 R16, [R1+0xb40] ;  /* 0x000b400001107983 */ /* 0x000f220000100a00 */
[----:B---3--:R-:W-:-:S04]  /*189e0*/  IADD3 R8, P1, PT, R26, UR73, RZ ;  /* 0x000000491a087c10 */ /* 0x008fc8000ff3e0ff */
[----:B------:R-:W-:Y:S02]  /*189f0*/  IADD3.X R9, PT, PT, R27, UR4, RZ, P1, !PT ;  /* 0x000000041b097c10 */ /* 0x000fe40008ffe4ff */
[----:B------:R0:W3:Y:S04]  /*18a00*/  LDG.E.U8 R27, desc[UR18][R4.64] ;  /* 0x00000012041b7981 */ /* 0x0000e8000c1e1100 */
[----:B------:R1:W3:Y:S01]  /*18a10*/  LDG.E.U8 R26, desc[UR18][R8.64] ;  /* 0x00000012081a7981 */ /* 0x0002e2000c1e1100 */
[----:B0-----:R-:W-:Y:S02]  /*18a20*/  IADD3 R4, P1, PT, R24, UR73, RZ ;  /* 0x0000004918047c10 */ /* 0x001fe4000ff3e0ff */
[----:B-1----:R-:W-:Y:S02]  /*18a30*/  IADD3 R8, P2, PT, R14, UR73, RZ ;  /* 0x000000490e087c10 */ /* 0x002fe4000ff5e0ff */
[----:B------:R-:W-:-:S02]  /*18a40*/  IADD3.X R5, PT, PT, R25, UR4, RZ, P1, !PT ;  /* 0x0000000419057c10 */ /* 0x000fc40008ffe4ff */
[----:B------:R-:W-:Y:S01]  /*18a50*/  IADD3.X R9, PT, PT, R15, UR4, RZ, P2, !PT ;  /* 0x000000040f097c10 */ /* 0x000fe200097fe4ff */
[----:B------:R-:W3:Y:S04]  /*18a60*/  LDG.E.U8 R25, desc[UR18][R6.64] ;  /* 0x0000001206197981 */ /* 0x000ee8000c1e1100 */
[----:B------:R-:W3:Y:S04]  /*18a70*/  LDL.64 R14, [R1+0xac0] ;  /* 0x000ac000010e7983 */ /* 0x000ee80000100a00 */
[----:B------:R0:W3:Y:S02]  /*18a80*/  LDG.E.U8 R24, desc[UR18][R4.64] ;  /* 0x0000001204187981 */ /* 0x0000e4000c1e1100 */
[----:B0-----:R-:W-:-:S04]  /*18a90*/  IADD3 R4, P2, PT, R12, UR73, RZ ;  /* 0x000000490c047c10 */ /* 0x001fc8000ff5e0ff */
[----:B------:R-:W-:Y:S02]  /*18aa0*/  IADD3.X R5, PT, PT, R13, UR4, RZ, P2, !PT ;  /* 0x000000040d057c10 */ /* 0x000fe400097fe4ff */
[----:B------:R-:W3:Y:S01]  /*18ab0*/  LDL.64 R12, [R1+0xa40] ;  /* 0x000a4000010c7983 */ /* 0x000ee20000100a00 */
[----:B------:R-:W-:-:S04]  /*18ac0*/  IADD3 R6, P1, PT, R22, UR73, RZ ;  /* 0x0000004916067c10 */ /* 0x000fc8000ff3e0ff */
[----:B------:R-:W-:Y:S02]  /*18ad0*/  IADD3.X R7, PT, PT, R23, UR4, RZ, P1, !PT ;  /* 0x0000000417077c10 */ /* 0x000fe40008ffe4ff */
[----:B------:R0:W3:Y:S04]  /*18ae0*/  LDG.E.U8 R23, desc[UR18][R8.64] ;  /* 0x0000001208177981 */ /* 0x0000e8000c1e1100 */
[----:B------:R1:W3:Y:S01]  /*18af0*/  LDG.E.U8 R22, desc[UR18][R6.64] ;  /* 0x0000001206167981 */ /* 0x0002e2000c1e1100 */
[----:B0-----:R-:W-:Y:S02]  /*18b00*/  IADD3 R8, P1, PT, R20, UR73, RZ ;  /* 0x0000004914087c10 */ /* 0x001fe4000ff3e0ff */
[----:B-1----:R-:W-:-:S04]  /*18b10*/  IADD3 R6, P2, PT, R10, UR73, RZ ;  /* 0x000000490a067c10 */ /* 0x002fc8000ff5e0ff */
[----:B------:R-:W-:Y:S02]  /*18b20*/  IADD3.X R7, PT, PT, R11, UR4, RZ, P2, !PT ;  /* 0x000000040b077c10 */ /* 0x000fe400097fe4ff */
[----:B------:R-:W3:Y:S01]  /*18b30*/  LDL.64 R10, [R1+0x9c0] ;  /* 0x0009c000010a7983 */ /* 0x000ee20000100a00 */
[----:B------:R-:W-:-:S03]  /*18b40*/  IADD3.X R9, PT, PT, R21, UR4, RZ, P1, !PT ;  /* 0x0000000415097c10 */ /* 0x000fc60008ffe4ff */
[----:B------:R-:W3:Y:S04]  /*18b50*/  LDG.E.U8 R21, desc[UR18][R4.64] ;  /* 0x0000001204157981 */ /* 0x000ee8000c1e1100 */
[----:B------:R0:W3:Y:S02]  /*18b60*/  LDG.E.U8 R20, desc[UR18][R8.64] ;  /* 0x0000001208147981 */ /* 0x0000e4000c1e1100 */
[----:B0-----:R-:W-:-:S04]  /*18b70*/  IADD3 R8, P2, PT, R46, UR73, RZ ;  /* 0x000000492e087c10 */ /* 0x001fc8000ff5e0ff */
[----:B------:R-:W-:Y:S02]  /*18b80*/  IADD3.X R9, PT, PT, R47, UR4, RZ, P2, !PT ;  /* 0x000000042f097c10 */ /* 0x000fe400097fe4ff */
[----:B------:R-:W3:Y:S01]  /*18b90*/  LDL.64 R46, [R1+0x8c0] ;  /* 0x0008c000012e7983 */ /* 0x000ee20000100a00 */
[----:B--2---:R-:W-:-:S04]  /*18ba0*/  IADD3 R4, P1, PT, R18, UR73, RZ ;  /* 0x0000004912047c10 */ /* 0x004fc8000ff3e0ff */
[----:B------:R-:W-:Y:S02]  /*18bb0*/  IADD3.X R5, PT, PT, R19, UR4, RZ, P1, !PT ;  /* 0x0000000413057c10 */ /* 0x000fe40008ffe4ff */
[----:B------:R4:W2:Y:S04]  /*18bc0*/  LDG.E.U8 R19, desc[UR18][R6.64] ;  /* 0x0000001206137981 */ /* 0x0008a8000c1e1100 */
[----:B------:R0:W2:Y:S01]  /*18bd0*/  LDG.E.U8 R18, desc[UR18][R4.64] ;  /* 0x0000001204127981 */ /* 0x0000a2000c1e1100 */
[----:B----4-:R-:W-:-:S04]  /*18be0*/  IADD3 R6, P1, PT, R16, UR73, RZ ;  /* 0x0000004910067c10 */ /* 0x010fc8000ff3e0ff */
[----:B------:R-:W-:Y:S02]  /*18bf0*/  IADD3.X R7, PT, PT, R17, UR4, RZ, P1, !PT ;  /* 0x0000000411077c10 */ /* 0x000fe40008ffe4ff */
[----:B0-----:R-:W-:Y:S01]  /*18c00*/  IADD3 R4, P2, PT, R32, UR73, RZ ;  /* 0x0000004920047c10 */ /* 0x001fe2000ff5e0ff */
[----:B------:R-:W4:Y:S03]  /*18c10*/  LDG.E.U8 R17, desc[UR18][R8.64] ;  /* 0x0000001208117981 */ /* 0x000f26000c1e1100 */
[----:B------:R-:W-:Y:S01]  /*18c20*/  IADD3.X R5, PT, PT, R33, UR4, RZ, P2, !PT ;  /* 0x0000000421057c10 */ /* 0x000fe200097fe4ff */
[----:B------:R0:W2:Y:S04]  /*18c30*/  LDG.E.U8 R16, desc[UR18][R6.64] ;  /* 0x0000001206107981 */ /* 0x0000a8000c1e1100 */
[----:B------:R-:W2:Y:S01]  /*18c40*/  LDL.64 R32, [R1+0x8b8] ;  /* 0x0008b80001207983 */ /* 0x000ea20000100a00 */
[----:B0-----:R-:W-:-:S04]  /*18c50*/  IADD3 R6, P2, PT, R48, UR73, RZ ;  /* 0x0000004930067c10 */ /* 0x001fc8000ff5e0ff */
[----:B------:R-:W-:Y:S02]  /*18c60*/  IADD3.X R7, PT, PT, R49, UR4, RZ, P2, !PT ;  /* 0x0000000431077c10 */ /* 0x000fe400097fe4ff */
[----:B------:R-:W2:Y:S01]  /*18c70*/  LDL.64 R48, [R1+0x840] ;  /* 0x0008400001307983 */ /* 0x000ea20000100a00 */
[----:B---3--:R-:W-:-:S04]  /*18c80*/  IADD3 R8, P1, PT, R14, UR73, RZ ;  /* 0x000000490e087c10 */ /* 0x008fc8000ff3e0ff */
[----:B------:R-:W-:Y:S02]  /*18c90*/  IADD3.X R9, PT, PT, R15, UR4, RZ, P1, !PT ;  /* 0x000000040f097c10 */ /* 0x000fe40008ffe4ff */
[----:B------:R0:W3:Y:S04]  /*18ca0*/  LDG.E.U8 R15, desc[UR18][R4.64] ;  /* 0x00000012040f7981 */ /* 0x0000e8000c1e1100 */
[----:B------:R1:W3:Y:S01]  /*18cb0*/  LDG.E.U8 R14, desc[UR18][R8.64] ;  /* 0x00000012080e7981 */ /* 0x0002e2000c1e1100 */
[----:B0-----:R-:W-:-:S04]  /*18cc0*/  IADD3 R4, P1, PT, R12, UR73, RZ ;  /* 0x000000490c047c10 */ /* 0x001fc8000ff3e0ff */
[----:B------:R-:W-:Y:S02]  /*18cd0*/  IADD3.X R5, PT, PT, R13, UR4, RZ, P1, !PT ;  /* 0x000000040d057c10 */ /* 0x000fe40008ffe4ff */
[----:B-1----:R-:W-:Y:S01]  /*18ce0*/  IADD3 R8, P2, PT, R30, UR73, RZ ;  /* 0x000000491e087c10 */ /* 0x002fe2000ff5e0ff */
[----:B------:R-:W3:Y:S03]  /*18cf0*/  LDG.E.U8 R13, desc[UR18][R6.64] ;  /* 0x00000012060d7981 */ /* 0x000ee6000c1e1100 */
[----:B------:R-:W-:Y:S01]  /*18d00*/  IADD3.X R9, PT, PT, R31, UR4, RZ, P2, !PT ;  /* 0x000000041f097c10 */ /* 0x000fe200097fe4ff */
[----:B------:R0:W3:Y:S02]  /*18d10*/  LDG.E.U8 R12, desc[UR18][R4.64] ;  /* 0x00000012040c7981 */ /* 0x0000e4000c1e1100 */
[----:B0-----:R-:W-:-:S04]  /*18d20*/  IADD3 R4, P2, PT, R54, UR73, RZ ;  /* 0x0000004936047c10 */ /* 0x001fc8000ff5e0ff */
[----:B------:R-:W-:Y:S02]  /*18d30*/  IADD3.X R5, PT, PT, R55, UR4, RZ, P2, !PT ;  /* 0x0000000437057c10 */ /* 0x000fe400097fe4ff */
[----:B------:R-:W3:Y:S01]  /*18d40*/  LDL.64 R54, [R1+0xd28] ;  /* 0x000d280001367983 */ /* 0x000ee20000100a00 */
[----:B------:R-:W-:-:S04]  /*18d50*/  IADD3 R6, P1, PT, R10, UR73, RZ ;  /* 0x000000490a067c10 */ /* 0x000fc8000ff3e0ff */
[----:B------:R-:W-:Y:S02]  /*18d60*/  IADD3.X R7, PT, PT, R11, UR4, RZ, P1, !PT ;  /* 0x000000040b077c10 */ /* 0x000fe40008ffe4ff */
[----:B------:R-:W-:Y:S01]  /*18d70*/  IADD3 R30, P1, PT, R52, UR73, RZ ;  /* 0x00000049341e7c10 */ /* 0x000fe2000ff3e0ff */
[----:B------:R-:W3:Y:S03]  /*18d80*/  LDG.E.U8 R11, desc[UR18][R8.64] ;  /* 0x00000012080b7981 */ /* 0x000ee6000c1e1100 */
[----:B------:R-:W-:Y:S01]  /*18d90*/  IADD3.X R31, PT, PT, R53, UR4, RZ, P1, !PT ;  /* 0x00000004351f7c10 */ /* 0x000fe20008ffe4ff */
[----:B------:R0:W3:Y:S04]  /*18da0*/  LDG.E.U8 R10, desc[UR18][R6.64] ;  /* 0x00000012060a7981 */ /* 0x0000e8000c1e1100 */
[----:B------:R-:W3:Y:S04]  /*18db0*/  LDL.64 R52, [R1+0xcb0] ;  /* 0x000cb00001347983 */ /* 0x000ee80000100a00 */
[----:B------:R1:W4:Y:S01]  /*18dc0*/  LDG.E.U8 R9, desc[UR18][R4.64] ;  /* 0x0000001204097981 */ /* 0x000322000c1e1100 */
[----:B0-----:R-:W-:-:S03]  /*18dd0*/  IADD3 R6, P2, PT, R50, UR73, RZ ;  /* 0x0000004932067c10 */ /* 0x001fc6000ff5e0ff */
[----:B------:R0:W4:Y:S01]  /*18de0*/  LDG.E.U8 R8, desc[UR18][R30.64] ;  /* 0x000000121e087981 */ /* 0x000122000c1e1100 */
[----:B------:R-:W-:-:S03]  /*18df0*/  IADD3.X R7, PT, PT, R51, UR4, RZ, P2, !PT ;  /* 0x0000000433077c10 */ /* 0x000fc600097fe4ff */
[----:B------:R-:W4:Y:S01]  /*18e00*/  LDL.64 R50, [R1+0xca8] ;  /* 0x000ca80001327983 */ /* 0x000f220000100a00 */
[----:B-1----:R-:W-:-:S03]  /*18e10*/  IADD3 R4, P1, PT, R46, UR73, RZ ;  /* 0x000000492e047c10 */ /* 0x002fc6000ff3e0ff */
[----:B------:R-:W4:Y:S01]  /*18e20*/  LDG.E.U8 R7, desc[UR18][R6.64] ;  /* 0x0000001206077981 */ /* 0x000f22000c1e1100 */
[----:B------:R-:W-:-:S05]  /*18e30*/  IADD3.X R5, PT, PT, R47, UR4, RZ, P1, !PT ;  /* 0x000000042f057c10 */ /* 0x000fca0008ffe4ff */
[----:B------:R-:W4:Y:S01]  /*18e40*/  LDG.E.U8 R4, desc[UR18][R4.64] ;  /* 0x0000001204047981 */ /* 0x000f22000c1e1100 */
[----:B--2---:R-:W-:-:S04]  /*18e50*/  IADD3 R46, P1, PT, R48, UR73, RZ ;  /* 0x00000049302e7c10 */ /* 0x004fc8000ff3e0ff */
[----:B------:R-:W-:Y:S02]  /*18e60*/  IADD3.X R47, PT, PT, R49, UR4, RZ, P1, !PT ;  /* 0x00000004312f7c10 */ /* 0x000fe40008ffe4ff */
[----:B------:R-:W2:Y:S01]  /*18e70*/  LDL.64 R48, [R1+0xc30] ;  /* 0x000c300001307983 */ /* 0x000ea20000100a00 */
[----:B0-----:R-:W-:-:S03]  /*18e80*/  IADD3 R30, P2, PT, R32, UR73, RZ ;  /* 0x00000049201e7c10 */ /* 0x001fc6000ff5e0ff */
[----:B------:R-:W2:Y:S01]  /*18e90*/  LDG.E.U8 R0, desc[UR18][R46.64] ;  /* 0x000000122e007981 */ /* 0x000ea2000c1e1100 */
[----:B------:R-:W-:Y:S02]  /*18ea0*/  IADD3.X R31, PT, PT, R33, UR4, RZ, P2, !PT ;  /* 0x00000004211f7c10 */ /* 0x000fe400097fe4ff */
[----:B------:R-:W-:-:S03]  /*18eb0*/  IADD3 R32, P2, PT, R66, UR73, RZ ;  /* 0x0000004942207c10 */ /* 0x000fc6000ff5e0ff */
[----:B------:R0:W2:Y:S01]  /*18ec0*/  LDG.E.U8 R6, desc[UR18][R30.64] ;  /* 0x000000121e067981 */ /* 0x0000a2000c1e1100 */
[----:B------:R-:W-:-:S05]  /*18ed0*/  IADD3.X R33, PT, PT, R67, UR4, RZ, P2, !PT ;  /* 0x0000000443217c10 */ /* 0x000fca00097fe4ff */
[----:B------:R1:W2:Y:S01]  /*18ee0*/  LDG.E.U8 R2, desc[UR18][R32.64] ;  /* 0x0000001220027981 */ /* 0x0002a2000c1e1100 */
[----:B0-----:R-:W-:-:S04]  /*18ef0*/  IADD3 R30, P1, PT, R64, UR73, RZ ;  /* 0x00000049401e7c10 */ /* 0x001fc8000ff3e0ff */
[----:B------:R-:W-:Y:S02]  /*18f00*/  IADD3.X R31, PT, PT, R65, UR4, RZ, P1, !PT ;  /* 0x00000004411f7c10 */ /* 0x000fe40008ffe4ff */
[----:B------:R-:W2:Y:S01]  /*18f10*/  LDL.64 R64, [R1+0xc28] ;  /* 0x000c280001407983 */ /* 0x000ea20000100a00 */
[----:B-1----:R-:W-:Y:S02]  /*18f20*/  IADD3 R32, P1, PT, R60, UR73, RZ ;  /* 0x000000493c207c10 */ /* 0x002fe4000ff3e0ff */
[----:B------:R-:W-:Y:S01]  /*18f30*/  IADD3 R46, P2, PT, R62, UR73, RZ ;  /* 0x000000493e2e7c10 */ /* 0x000fe2000ff5e0ff */
[----:B------:R0:W2:Y:S01]  /*18f40*/  LDG.E.U8 R150, desc[UR18][R30.64] ;  /* 0x000000121e967981 */ /* 0x0000a2000c1e1100 */
[----:B------:R-:W-:Y:S02]  /*18f50*/  IADD3.X R33, PT, PT, R61, UR4, RZ, P1, !PT ;  /* 0x000000043d217c10 */ /* 0x000fe40008ffe4ff */
[----:B------:R-:W-:Y:S01]  /*18f60*/  IADD3 R130, P1, PT, R56, UR73, RZ ;  /* 0x0000004938827c10 */ /* 0x000fe2000ff3e0ff */
[----:B------:R-:W2:Y:S03]  /*18f70*/  LDL.64 R60, [R1+0xba8] ;  /* 0x000ba800013c7983 */ /* 0x000ea60000100a00 */
[----:B------:R-:W-:Y:S01]  /*18f80*/  IADD3.X R131, PT, PT, R57, UR4, RZ, P1, !PT ;  /* 0x0000000439837c10 */ /* 0x000fe20008ffe4ff */
[----:B------:R3:W2:Y:S04]  /*18f90*/  LDG.E.U8 R148, desc[UR18][R32.64] ;  /* 0x0000001220947981 */ /* 0x0006a8000c1e1100 */
[----:B------:R-:W2:Y:S01]  /*18fa0*/  LDL.64 R56, [R1+0xb30] ;  /* 0x000b300001387983 */ /* 0x000ea20000100a00 */
[----:B------:R-:W-:-:S02]  /*18fb0*/  IADD3.X R47, PT, PT, R63, UR4, RZ, P2, !PT ;  /* 0x000000043f2f7c10 */ /* 0x000fc400097fe4ff */
[----:B0-----:R-:W-:Y:S01]  /*18fc0*/  IADD3 R30, P2, PT, R58, UR73, RZ ;  /* 0x000000493a1e7c10 */ /* 0x001fe2000ff5e0ff */
[----:B------:R-:W2:Y:S03]  /*18fd0*/  LDL.64 R62, [R1+0xbb0] ;  /* 0x000bb000013e7983 */ /* 0x000ea60000100a00 */
[----:B------:R-:W-:Y:S01]  /*18fe0*/  IADD3.X R31, PT, PT, R59, UR4, RZ, P2, !PT ;  /* 0x000000043b1f7c10 */ /* 0x000fe200097fe4ff */
[----:B------:R-:W2:Y:S04]  /*18ff0*/  LDG.E.U8 R149, desc[UR18][R46.64] ;  /* 0x000000122e957981 */ /* 0x000ea8000c1e1100 */
[----:B------:R-:W2:Y:S01]  /*19000*/  LDL.64 R58, [R1+0xb28] ;  /* 0x000b2800013a7983 */ /* 0x000ea20000100a00 */
[----:B---3--:R-:W-:-:S02]  /*19010*/  IADD3 R32, P2, PT, R54, UR73, RZ ;  /* 0x0000004936207c10 */ /* 0x008fc4000ff5e0ff */
[----:B------:R-:W-:Y:S01]  /*19020*/  IADD3 R126, P1, PT, R52, UR73, RZ ;  /* 0x00000049347e7c10 */ /* 0x000fe2000ff3e0ff */
[----:B------:R4:W3:Y:S01]  /*19030*/  LDG.E.U8 R139, desc[UR18][R30.64] ;  /* 0x000000121e8b7981 */ /* 0x0008e2000c1e1100 */
[----:B------:R-:W-:-:S03]  /*19040*/  IADD3.X R33, PT, PT, R55, UR4, RZ, P2, !PT ;  /* 0x0000000437217c10 */ /* 0x000fc600097fe4ff */
[----:B------:R-:W3:Y:S01]  /*19050*/  LDL.64 R54, [R1+0xab0] ;  /* 0x000ab00001367983 */ /* 0x000ee20000100a00 */
[----:B------:R-:W-:-:S03]  /*19060*/  IADD3.X R127, PT, PT, R53, UR4, RZ, P1, !PT ;  /* 0x00000004357f7c10 */ /* 0x000fc60008ffe4ff */
[----:B------:R-:W3:Y:S01]  /*19070*/  LDL.64 R52, [R1+0xaa8] ;  /* 0x000aa80001347983 */ /* 0x000ee20000100a00 */
[----:B----4-:R-:W-:-:S03]  /*19080*/  IADD3 R30, P2, PT, R50, UR73, RZ ;  /* 0x00000049321e7c10 */ /* 0x010fc6000ff5e0ff */
[----:B------:R-:W4:Y:S01]  /*19090*/  LDL.64 R46, [R1+0x9b0] ;  /* 0x0009b000012e7983 */ /* 0x000f220000100a00 */
[----:B------:R-:W-:-:S03]  /*190a0*/  IADD3.X R31, PT, PT, R51, UR4, RZ, P2, !PT ;  /* 0x00000004331f7c10 */ /* 0x000fc600097fe4ff */
[----:B------:R-:W4:Y:S04]  /*190b0*/  LDL.64 R50, [R1+0xa30] ;  /* 0x000a300001327983 */ /* 0x000f280000100a00 */
[----:B------:R-:W4:Y:S04]  /*190c0*/  LDG.E.U8 R129, desc[UR18][R32.64] ;  /* 0x0000001220817981 */ /* 0x000f28000c1e1100 */
[----:B------:R0:W4:Y:S04]  /*190d0*/  LDG.E.U8 R125, desc[UR18][R30.64] ;  /* 0x000000121e7d7981 */ /* 0x000128000c1e1100 */
[----:B------:R-:W4:Y:S04]  /*190e0*/  LDG.E.U8 R130, desc[UR18][R130.64] ;  /* 0x0000001282827981 */ /* 0x000f28000c1e1100 */
[----:B------:R-:W4:Y:S04]  /*190f0*/  LDL.64 R32, [R1+0x9a8] ;  /* 0x0009a80001207983 */ /* 0x000f280000100a00 */
[----:B------:R-:W4:Y:S01]  /*19100*/  LDG.E.U8 R126, desc[UR18][R126.64] ;  /* 0x000000127e7e7981 */ /* 0x000f22000c1e1100 */
[----:B--2---:R-:W-:-:S04]  /*19110*/  IADD3 R122, P1, PT, R48, UR73, RZ ;  /* 0x00000049307a7c10 */ /* 0x004fc8000ff3e0ff */
[----:B------:R-:W-:Y:S02]  /*19120*/  IADD3.X R123, PT, PT, R49, UR4, RZ, P1, !PT ;  /* 0x00000004317b7c10 */ /* 0x000fe40008ffe4ff */
[----:B------:R-:W2:Y:S04]  /*19130*/  LDL.64 R48, [R1+0xa28] ;  /* 0x000a280001307983 */ /* 0x000ea80000100a00 */
[----:B------:R-:W2:Y:S01]  /*19140*/  LDG.E.U8 R122, desc[UR18][R122.64] ;  /* 0x000000127a7a7981 */ /* 0x000ea2000c1e1100 */
[----:B0-----:R-:W-:-:S04]  /*19150*/  IADD3 R30, P1, PT, R64, UR73, RZ ;  /* 0x00000049401e7c10 */ /* 0x001fc8000ff3e0ff */
[----:B------:R-:W-:-:S05]  /*19160*/  IADD3.X R31, PT, PT, R65, UR4, RZ, P1, !PT ;  /* 0x00000004411f7c10 */ /* 0x000fca0008ffe4ff */
[----:B------:R0:W2:Y:S02]  /*19170*/  LDG.E.U8 R121, desc[UR18][R30.64] ;  /* 0x000000121e797981 */ /* 0x0000a4000c1e1100 */
[----:B0-----:R-:W-:-:S04]  /*19180*/  IADD3 R30, P1, PT, R60, UR73, RZ ;  /* 0x000000493c1e7c10 */ /* 0x001fc8000ff3e0ff */
[----:B------:R-:W-:Y:S02]  /*19190*/  IADD3.X R31, PT, PT, R61, UR4, RZ, P1, !PT ;  /* 0x000000043d1f7c10 */ /* 0x000fe40008ffe4ff */
[----:B------:R-:W-:-:S03]  /*191a0*/  IADD3 R114, P1, PT, R56, UR73, RZ ;  /* 0x0000004938727c10 */ /* 0x000fc6000ff3e0ff */
[----:B------:R0:W2:Y:S01]  /*191b0*/  LDG.E.U8 R117, desc[UR18][R30.64] ;  /* 0x000000121e757981 */ /* 0x0000a2000c1e1100 */
[----:B------:R-:W-:-:S03]  /*191c0*/  IADD3.X R115, PT, PT, R57, UR4, RZ, P1, !PT ;  /* 0x0000000439737c10 */ /* 0x000fc60008ffe4ff */
[----:B------:R-:W2:Y:S01]  /*191d0*/  LDL.64 R56, [R1+0x930] ;  /* 0x0009300001387983 */ /* 0x000ea20000100a00 */
[----:B------:R-:W-:-:S03]  /*191e0*/  IADD3 R118, P2, PT, R62, UR73, RZ ;  /* 0x000000493e767c10 */ /* 0x000fc6000ff5e0ff */
[----:B------:R-:W2:Y:S01]  /*191f0*/  LDG.E.U8 R114, desc[UR18][R114.64] ;  /* 0x0000001272727981 */ /* 0x000ea2000c1e1100 */
[----:B0-----:R-:W-:-:S04]  /*19200*/  IADD3 R30, P1, PT, R58, UR73, RZ ;  /* 0x000000493a1e7c10 */ /* 0x001fc8000ff3e0ff */
[----:B------:R-:W-:Y:S02]  /*19210*/  IADD3.X R31, PT, PT, R59, UR4, RZ, P1, !PT ;  /* 0x000000043b1f7c10 */ /* 0x000fe40008ffe4ff */
[----:B------:R-:W2:Y:S01]  /*19220*/  LDL.64 R58, [R1+0x928] ;  /* 0x00092800013a7983 */ /* 0x000ea20000100a00 */
[----:B---3--:R-:W-:-:S03]  /*19230*/  IADD3 R110, P1, PT, R54, UR73, RZ ;  /* 0x00000049366e7c10 */ /* 0x008fc6000ff3e0ff */
[----:B------:R0:W3:Y:S01]  /*19240*/  LDG.E.U8 R113, desc[UR18][R30.64] ;  /* 0x000000121e717981 */ /* 0x0000e2000c1e1100 */
[----:B------:R-:W-:-:S03]  /*19250*/  IADD3.X R111, PT, PT, R55, UR4, RZ, P1, !PT ;  /* 0x00000004376f7c10 */ /* 0x000fc60008ffe4ff */
[----:B------:R-:W3:Y:S01]  /*19260*/  LDL.64 R54, [R1+0x8b0] ;  /* 0x0008b00001367983 */ /* 0x000ee20000100a00 */
[----:B------:R-:W-:-:S03]  /*19270*/  IADD3.X R119, PT, PT, R63, UR4, RZ, P2, !PT ;  /* 0x000000043f777c10 */ /* 0x000fc600097fe4ff */
[----:B------:R-:W3:Y:S01]  /*19280*/  LDG.E.U8 R110, desc[UR18][R110.64] ;  /* 0x000000126e6e7981 */ /* 0x000ee2000c1e1100 */
[----:B0-----:R-:W-:-:S03]  /*19290*/  IADD3 R30, P1, PT, R52, UR73, RZ ;  /* 0x00000049341e7c10 */ /* 0x001fc6000ff3e0ff */
[----:B------:R-:W3:Y:S01]  /*192a0*/  LDG.E.U8 R118, desc[UR18][R118.64] ;  /* 0x0000001276767981 */ /* 0x000ee2000c1e1100 */
[----:B------:R-:W-:-:S03]  /*192b0*/  IADD3.X R31, PT, PT, R53, UR4, RZ, P1, !PT ;  /* 0x00000004351f7c10 */ /* 0x000fc60008ffe4ff */
[----:B------:R-:W3:Y:S04]  /*192c0*/  LDL.64 R52, [R1+0x8a8] ;  /* 0x0008a80001347983 */ /* 0x000ee80000100a00 */
[----:B------:R4:W3:Y:S02]  /*192d0*/  LDG.E.U8 R109, desc[UR18][R30.64] ;  /* 0x000000121e6d7981 */ /* 0x0008e4000c1e1100 */
[----:B----4-:R-:W-:-:S04]  /*192e0*/  IADD3 R30, P1, PT, R50, UR73, RZ ;  /* 0x00000049321e7c10 */ /* 0x010fc8000ff3e0ff */
[----:B------:R-:W-:Y:S02]  /*192f0*/  IADD3.X R31, PT, PT, R51, UR4, RZ, P1, !PT ;  /* 0x00000004331f7c10 */ /* 0x000fe40008ffe4ff */
[----:B------:R-:W4:Y:S04]  /*19300*/  LDL.64 R50, [R1+0x830] ;  /* 0x0008300001327983 */ /* 0x000f280000100a00 */
[----:B------:R2:W4:Y:S02]  /*19310*/  LDG.E.U8 R69, desc[UR18][R30.64] ;  /* 0x000000121e457981 */ /* 0x000524000c1e1100 */
[----:B--2---:R-:W-:-:S04]  /*19320*/  IADD3 R30, P1, PT, R48, UR73, RZ ;  /* 0x00000049301e7c10 */ /* 0x004fc8000ff3e0ff */
[----:B------:R-:W-:Y:S02]  /*19330*/  IADD3.X R31, PT, PT, R49, UR4, RZ, P1, !PT ;  /* 0x00000004311f7c10 */ /* 0x000fe40008ffe4ff */
[----:B------:R-:W2:Y:S04]  /*19340*/  LDL.64 R48, [R1+0x828] ;  /* 0x0008280001307983 */ /* 0x000ea80000100a00 */
[----:B------:R0:W2:Y:S02]  /*19350*/  LDG.E.U8 R68, desc[UR18][R30.64] ;  /* 0x000000121e447981 */ /* 0x0000a4000c1e1100 */
[----:B0-----:R-:W-:-:S04]  /*19360*/  IADD3 R30, P1, PT, R46, UR73, RZ ;  /* 0x000000492e1e7c10 */ /* 0x001fc8000ff3e0ff */
        /* <DEDUP_REMOVED lines=15> */
[----:B---3--:R-:W-:-:S04]  /*19460*/  IADD3 R30, P1, PT, R54, UR73, RZ ;  /* 0x00000049361e7c10 */ /* 0x008fc8000ff3e0ff */
[----:B------:R-:W-:Y:S02]  /*19470*/  IADD3.X R31, PT, PT, R55, UR4, RZ, P1, !PT ;  /* 0x00000004371f7c10 */ /* 0x000fe40008ffe4ff */
[----:B------:R-:W3:Y:S04]  /*19480*/  LDL.64 R54, [R1+0xda0] ;  /* 0x000da00001367983 */ /* 0x000ee80000100a00 */
[----:B------:R0:W3:Y:S02]  /*19490*/  LDG.E.U8 R63, desc[UR18][R30.64] ;  /* 0x000000121e3f7981 */ /* 0x0000e4000c1e1100 */
[----:B0-----:R-:W-:-:S04]  /*194a0*/  IADD3 R30, P1, PT, R52, UR73, RZ ;  /* 0x00000049341e7c10 */ /* 0x001fc8000ff3e0ff */
[----:B------:R-:W-:Y:S02]  /*194b0*/  IADD3.X R31, PT, PT, R53, UR4, RZ, P1, !PT ;  /* 0x00000004351f7c10 */ /* 0x000fe40008ffe4ff */
        /* <DEDUP_REMOVED lines=9> */
[----:B------:R3:W2:Y:S01]  /*19550*/  LDG.E.U8 R60, desc[UR18][R30.64] ;  /* 0x000000121e3c7981 */ /* 0x0006a2000c1e1100 */
[----:B------:R-:W-:-:S04]  /*19560*/  IADD3 R146, P1, PT, R46, UR73, RZ ;  /* 0x000000492e927c10 */ /* 0x000fc8000ff3e0ff */
[----:B------:R-:W-:Y:S02]  /*19570*/  IADD3.X R147, PT, PT, R47, UR4, RZ, P1, !PT ;  /* 0x000000042f937c10 */ /* 0x000fe40008ffe4ff */
[----:B------:R-:W2:Y:S04]  /*19580*/  LDL.64 R46, [R1+0xca0] ;  /* 0x000ca000012e7983 */ /* 0x000ea80000100a00 */
[----:B------:R-:W-:Y:S04]  /*19590*/  STS.U8 [R157+UR9+0x8000], R103 ;  /* 0x008000679d007988 */ /* 0x000fe80008000009 */
[----:B------:R-:W-:Y:S04]  /*195a0*/  STS.U8 [R157+UR9+0xc000], R104 ;  /* 0x00c000689d007988 */ /* 0x000fe80008000009 */
[----:B------:R-:W-:Y:S01]  /*195b0*/  STS.U8 [R157+UR9+0x8c00], R105 ;  /* 0x008c00699d007988 */ /* 0x000fe20008000009 */
[----:B------:R-:W-:-:S03]  /*195c0*/  IADD3 R144, P1, PT, R32, UR73, RZ ;  /* 0x0000004920907c10 */ /* 0x000fc6000ff3e0ff */
[----:B------:R-:W-:Y:S01]  /*195d0*/  STS.U8 [R157+UR9+0xcc00], R106 ;  /* 0x00cc006a9d007988 */ /* 0x000fe20008000009 */
[----:B------:R-:W-:-:S03]  /*195e0*/  IADD3.X R145, PT, PT, R33, UR4, RZ, P1, !PT ;  /* 0x0000000421917c10 */ /* 0x000fc60008ffe4ff */
        /* <DEDUP_REMOVED lines=18> */
[----:B---3--:R-:W-:-:S03]  /*19710*/  IADD3 R30, P1, PT, R54, UR73, RZ ;  /* 0x00000049361e7c10 */ /* 0x008fc6000ff3e0ff */
[----:B------:R-:W-:Y:S01]  /*19720*/  STS.U8 [R157+UR9+0xa400], R73 ;  /* 0x00a400499d007988 */ /* 0x000fe20008000009 */
[----:B------:R-:W-:-:S03]  /*19730*/  IADD3.X R31, PT, PT, R55, UR4, RZ, P1, !PT ;  /* 0x00000004371f7c10 */ /* 0x000fc60008ffe4ff */
[----:B------:R-:W3:Y:S04]  /*19740*/  LDL.64 R54, [R1+0xba0] ;  /* 0x000ba00001367983 */ /* 0x000ee80000100a00 */
[----:B------:R0:W3:Y:S04]  /*19750*/  LDG.E.U8 R138, desc[UR18][R30.64] ;  /* 0x000000121e8a7981 */ /* 0x0000e8000c1e1100 */
[----:B------:R-:W-:Y:S04]  /*19760*/  STS.U8 [R157+UR9+0xe800], R70 ;  /* 0x00e800469d007988 */ /* 0x000fe80008000009 */
[----:B------:R-:W-:Y:S01]  /*19770*/  STS.U8 [R157+UR9+0xa800], R71 ;  /* 0x00a800479d007988 */ /* 0x000fe20008000009 */
[----:B0-----:R-:W-:-:S03]  /*19780*/  IADD3 R30, P1, PT, R52, UR73, RZ ;  /* 0x00000049341e7c10 */ /* 0x001fc6000ff3e0ff */
[----:B------:R-:W-:Y:S01]  /*19790*/  STS.U8 [R157+UR9+0xac00], R44 ;  /* 0x00ac002c9d007988 */ /* 0x000fe20008000009 */
[----:B------:R-:W-:-:S03]  /*197a0*/  IADD3.X R31, PT, PT, R53, UR4, RZ, P1, !PT ;  /* 0x00000004351f7c10 */ /* 0x000fc60008ffe4ff */
[----:B------:R-:W3:Y:S04]  /*197b0*/  LDL.64 R52, [R1+0xb98] ;  /* 0x000b980001347983 */ /* 0x000ee80000100a00 */
[----:B------:R4:W3:Y:S04]  /*197c0*/  LDG.E.U8 R131, desc[UR18][R30.64] ;  /* 0x000000121e837981 */ /* 0x0008e8000c1e1100 */
[----:B------:R-:W-:Y:S04]  /*197d0*/  STS.U8 [R157+UR9+0xb000], R42 ;  /* 0x00b0002a9d007988 */ /* 0x000fe80008000009 */
[----:B------:R-:W-:Y:S01]  /*197e0*/  STS.U8 [R157+UR9+0xec00], R43 ;  /* 0x00ec002b9d007988 */ /* 0x000fe20008000009 */
[----:B----4-:R-:W-:-:S03]  /*197f0*/  IADD3 R30, P1, PT, R50, UR73, RZ ;  /* 0x00000049321e7c10 */ /* 0x010fc6000ff3e0ff */
[----:B------:R-:W-:Y:S01]  /*19800*/  STS.U8 [R157+UR9+0xb400], R40 ;  /* 0x00b400289d007988 */ /* 0x000fe20008000009 */
[----:B------:R-:W-:-:S03]  /*19810*/  IADD3.X R31, PT, PT, R51, UR4, RZ, P1, !PT ;  /* 0x00000004331f7c10 */ /* 0x000fc60008ffe4ff */
[----:B------:R-:W4:Y:S04]  /*19820*/  LDL.64 R50, [R1+0xb20] ;  /* 0x000b200001327983 */ /* 0x000f280000100a00 */
[----:B------:R2:W4:Y:S04]  /*19830*/  LDG.E.U8 R128, desc[UR18][R30.64] ;  /* 0x000000121e807981 */ /* 0x000528000c1e1100 */
[----:B------:R-:W-:Y:S04]  /*19840*/  STS.U8 [R157+UR9+0xf000], R41 ;  /* 0x00f000299d007988 */ /* 0x000fe80008000009 */
[----:B------:R-:W-:Y:S04]  /*19850*/  STS.U8 [R157+UR9+0xb800], R38 ;  /* 0x00b800269d007988 */ /* 0x000fe80008000009 */
[----:B------:R-:W-:Y:S04]  /*19860*/  STS.U8 [R157+UR9+0xf400], R39 ;  /* 0x00f400279d007988 */ /* 0x000fe80008000009 */
[----:B------:R-:W-:Y:S04]  /*19870*/  STS.U8 [R157+UR9+0xbc00], R36 ;  /* 0x00bc00249d007988 */ /* 0x000fe80008000009 */
[----:B------:R-:W-:Y:S04]  /*19880*/  STS.U8 [R157+UR9+0xf800], R37 ;  /* 0x00f800259d007988 */ /* 0x000fe80008000009 */
[----:B------:R-:W-:Y:S04]  /*19890*/  STS.U8 [R157+UR9+0xfc00], R35 ;  /* 0x00fc00239d007988 */ /* 0x000fe80008000009 */
[----:B------:R-:W4:Y:S04]  /*198a0*/  LDG.E.U8 R146, desc[UR18][R146.64] ;  /* 0x0000001292927981 */ /* 0x000f28000c1e1100 */
[----:B------:R-:W4:Y:S04]  /*198b0*/  LDG.E.U8 R144, desc[UR18][R144.64] ;  /* 0x0000001290907981 */ /* 0x000f28000c1e1100 */
[----:B------:R-:W4:Y:S04]  /*198c0*/  LDG.E.U8 R142, desc[UR18][R142.64] ;  /* 0x000000128e8e7981 */ /* 0x000f28000c1e1100 */
[----:B------:R-:W4:Y:S01]  /*198d0*/  LDG.E.U8 R140, desc[UR18][R140.64] ;  /* 0x000000128c8c7981 */ /* 0x000f22000c1e1100 */
        /* <DEDUP_REMOVED lines=17> */
[----:B------:R-:W-:-:S05]  /*199f0*/  IADD3.X R31, PT, PT, R59, UR4, RZ, P1, !PT ;  /* 0x000000043b1f7c10 */ /* 0x000fca0008ffe4ff */
        /* <DEDUP_REMOVED lines=28> */
[----:B0-----:R-:W-:-:S04]  /*19bc0*/  IADD3 R30, P1, PT, R78, UR73, RZ ;  /* 0x000000494e1e7c10 */ /* 0x001fc8000ff3e0ff */
[----:B------:R-:W-:Y:S02]  /*19bd0*/  IADD3.X R31, PT, PT, R79, UR4, RZ, P1, !PT ;  /* 0x000000044f1f7c10 */ /* 0x000fe40008ffe4ff */
[----:B------:R-:W2:Y:S04]  /*19be0*/  LDL.64 R78, [R1+0xf60] ;  /* 0x000f6000014e7983 */ /* 0x000ea80000100a00 */
[----:B------:R3:W2:Y:S02]  /*19bf0*/  LDG.E.U8 R56, desc[UR18][R30.64] ;  /* 0x000000121e387981 */ /* 0x0006a4000c1e1100 */
[----:B---3--:R-:W-:-:S04]  /*19c00*/  IADD3 R30, P1, PT, R54, UR73, RZ ;  /* 0x00000049361e7c10 */ /* 0x008fc8000ff3e0ff */
[----:B------:R-:W-:-:S05]  /*19c10*/  IADD3.X R31, PT, PT, R55, UR4, RZ, P1, !PT ;  /* 0x00000004371f7c10 */ /* 0x000fca0008ffe4ff */
[----:B------:R0:W3:Y:S02]  /*19c20*/  LDG.E.U8 R55, desc[UR18][R30.64] ;  /* 0x000000121e377981 */ /* 0x0000e4000c1e1100 */
[----:B0-----:R-:W-:-:S04]  /*19c30*/  IADD3 R30, P1, PT, R80, UR73, RZ ;  /* 0x00000049501e7c10 */ /* 0x001fc8000ff3e0ff */
[----:B------:R-:W-:Y:S02]  /*19c40*/  IADD3.X R31, PT, PT, R81, UR4, RZ, P1, !PT ;  /* 0x00000004511f7c10 */ /* 0x000fe40008ffe4ff */
[----:B------:R-:W3:Y:S04]  /*19c50*/  LDL.64 R80, [R1+0xe88] ;  /* 0x000e880001507983 */ /* 0x000ee80000100a00 */
[----:B------:R0:W3:Y:S02]  /*19c60*/  LDG.E.U8 R54, desc[UR18][R30.64] ;  /* 0x000000121e367981 */ /* 0x0000e4000c1e1100 */
[----:B0-----:R-:W-:-:S04]  /*19c70*/  IADD3 R30, P1, PT, R52, UR73, RZ ;  /* 0x00000049341e7c10 */ /* 0x001fc8000ff3e0ff */
[----:B------:R-:W-:-:S05]  /*19c80*/  IADD3.X R31, PT, PT, R53, UR4, RZ, P1, !PT ;  /* 0x00000004351f7c10 */ /* 0x000fca0008ffe4ff */
[----:B------:R4:W3:Y:S02]  /*19c90*/  LDG.E.U8 R53, desc[UR18][R30.64] ;  /* 0x000000121e357981 */ /* 0x0008e4000c1e1100 */
[----:B----4-:R-:W-:-:S04]  /*19ca0*/  IADD3 R30, P1, PT, R50, UR73, RZ ;  /* 0x00000049321e7c10 */ /* 0x010fc8000ff3e0ff */
[----:B------:R-:W-:-:S05]  /*19cb0*/  IADD3.X R31, PT, PT, R51, UR4, RZ, P1, !PT ;  /* 0x00000004331f7c10 */ /* 0x000fca0008ffe4ff */
[----:B------:R2:W4:Y:S02]  /*19cc0*/  LDG.E.U8 R52, desc[UR18][R30.64] ;  /* 0x000000121e347981 */ /* 0x000524000c1e1100 */
[----:B--2---:R-:W-:-:S04]  /*19cd0*/  IADD3 R30, P1, PT, R48, UR73, RZ ;  /* 0x00000049301e7c10 */ /* 0x004fc8000ff3e0ff */
[----:B------:R-:W-:-:S05]  /*19ce0*/  IADD3.X R31, PT, PT, R49, UR4, RZ, P1, !PT ;  /* 0x00000004311f7c10 */ /* 0x000fca0008ffe4ff */
[----:B------:R0:W2:Y:S02]  /*19cf0*/  LDG.E.U8 R51, desc[UR18][R30.64] ;  /* 0x000000121e337981 */ /* 0x0000a4000c1e1100 */
[----:B0-----:R-:W-:-:S04]  /*19d00*/  IADD3 R30, P1, PT, R46, UR73, RZ ;  /* 0x000000492e1e7c10 */ /* 0x001fc8000ff3e0ff */
[----:B------:R-:W-:Y:S02]  /*19d10*/  IADD3.X R31, PT, PT, R47, UR4, RZ, P1, !PT ;  /* 0x000000042f1f7c10 */ /* 0x000fe40008ffe4ff */
[----:B------:R-:W2:Y:S04]  /*19d20*/  LDL.64 R46, [R1+0xe90] ;  /* 0x000e9000012e7983 */ /* 0x000ea80000100a00 */
[----:B------:R0:W3:Y:S02]  /*19d30*/  LDG.E.U8 R50, desc[UR18][R30.64] ;  /* 0x000000121e327981 */ /* 0x0000e4000c1e1100 */
[----:B0-----:R-:W-:-:S04]  /*19d40*/  IADD3 R30, P1, PT, R32, UR73, RZ ;  /* 0x00000049201e7c10 */ /* 0x001fc8000ff3e0ff */
[----:B------:R-:W-:Y:S02]  /*19d50*/  IADD3.X R31, PT, PT, R33, UR4, RZ, P1, !PT ;  /* 0x00000004211f7c10 */ /* 0x000fe40008ffe4ff */
[----:B------:R-:W-:-:S03]  /*19d60*/  IADD3 R32, P1, PT, R86, UR73, RZ ;  /* 0x0000004956207c10 */ /* 0x000fc6000ff3e0ff */
[----:B------:R0:W4:Y:S01]  /*19d70*/  LDG.E.U8 R49, desc[UR18][R30.64] ;  /* 0x000000121e317981 */ /* 0x000122000c1e1100 */
[----:B------:R-:W-:-:S03]  /*19d80*/  IADD3.X R33, PT, PT, R87, UR4, RZ, P1, !PT ;  /* 0x0000000457217c10 */ /* 0x000fc60008ffe4ff */
[----:B------:R-:W4:Y:S04]  /*19d90*/  LDL.64 R86, [R1+0xe10] ;  /* 0x000e100001567983 */ /* 0x000f280000100a00 */
[----:B------:R1:W4:Y:S01]  /*19da0*/  LDG.E.U8 R48, desc[UR18][R32.64] ;  /* 0x0000001220307981 */ /* 0x000322000c1e1100 */
[----:B0-----:R-:W-:Y:S01]  /*19db0*/  VIADD R30, R132, UR5 ;  /* 0x00000005841e7c36 */ /* 0x001fe20008000000 */
[----:B------:R-:W-:-:S04]  /*19dc0*/  USHF.L.U32 UR5, UR17, 0x4, URZ ;  /* 0x0000000411057899 */ /* 0x000fc800080006ff */
[----:B------:R-:W-:Y:S02]  /*19dd0*/  IADD3 R30, P1, PT, R30, UR73, RZ ;  /* 0x000000491e1e7c10 */ /* 0x000fe4000ff3e0ff */
[----:B-1----:R-:W-:Y:S02]  /*19de0*/  VIADD R32, R132, UR5 ;  /* 0x0000000584207c36 */ /* 0x002fe40008000000 */
[----:B------:R-:W-:Y:S02]  /*19df0*/  IADD3.X R31, PT, PT, R79, UR4, RZ, P1, !PT ;  /* 0x000000044f1f7c10 */ /* 0x000fe40008ffe4ff */
[----:B------:R-:W-:Y:S01]  /*19e00*/  IADD3 R100, P1, PT, R100, UR73, RZ ;  /* 0x0000004964647c10 */ /* 0x000fe2000ff3e0ff */
[----:B------:R-:W4:Y:S03]  /*19e10*/  LDL.64 R78, [R1+0xfb0] ;  /* 0x000fb000014e7983 */ /* 0x000f260000100a00 */
[----:B------:R-:W-:Y:S01]  /*19e20*/  IADD3.X R101, PT, PT, R91, UR4, RZ, P1, !PT ;  /* 0x000000045b657c10 */ /* 0x000fe20008ffe4ff */
[----:B------:R0:W4:Y:S01]  /*19e30*/  LDG.E.U8 R95, desc[UR18][R30.64] ;  /* 0x000000121e5f7981 */ /* 0x000122000c1e1100 */
[----:B------:R-:W-:-:S03]  /*19e40*/  IADD3 R32, P1, PT, R32, UR73, RZ ;  /* 0x0000004920207c10 */ /* 0x000fc6000ff3e0ff */
[----:B------:R-:W4:Y:S01]  /*19e50*/  LDL.64 R90, [R1+0xf48] ;  /* 0x000f4800015a7983 */ /* 0x000f220000100a00 */
[----:B------:R-:W-:-:S03]  /*19e60*/  IADD3.X R33, PT, PT, R85, UR4, RZ, P1, !PT ;  /* 0x0000000455217c10 */ /* 0x000fc60008ffe4ff */
[----:B------:R-:W4:Y:S01]  /*19e70*/  LDL.64 R84, [R1+0xf50] ;  /* 0x000f500001547983 */ /* 0x000f220000100a00 */
[----:B0-----:R-:W-:-:S03]  /*19e80*/  VIADD R30, R134, UR5 ;  /* 0x00000005861e7c36 */ /* 0x001fc60008000000 */
[----:B------:R-:W4:Y:S02]  /*19e90*/  LDG.E.U8 R100, desc[UR18][R100.64] ;  /* 0x0000001264647981 */ /* 0x000f24000c1e1100 */
[----:B------:R-:W-:-:S04]  /*19ea0*/  IADD3 R30, P1, PT, R30, UR73, RZ ;  /* 0x000000491e1e7c10 */ /* 0x000fc8000ff3e0ff */
[----:B------:R-:W-:Y:S02]  /*19eb0*/  IADD3.X R31, PT, PT, R89, UR4, RZ, P1, !PT ;  /* 0x00000004591f7c10 */ /* 0x000fe40008ffe4ff */
[----:B------:R-:W4:Y:S04]  /*19ec0*/  LDL.64 R88, [R1+0xfd0] ;  /* 0x000fd00001587983 */ /* 0x000f280000100a00 */
[----:B------:R2:W4:Y:S04]  /*19ed0*/  LDG.E.U8 R102, desc[UR18][R30.64] ;  /* 0x000000121e667981 */ /* 0x000528000c1e1100 */
[----:B------:R-:W4:Y:S01]  /*19ee0*/  LDG.E.U8 R101, desc[UR18][R32.64] ;  /* 0x0000001220657981 */ /* 0x000f22000c1e1100 */
[----:B--2---:R-:W-:-:S04]  /*19ef0*/  IADD3 R30, P1, PT, R46, UR73, RZ ;  /* 0x000000492e1e7c10 */ /* 0x004fc8000ff3e0ff */
[----:B------:R-:W-:-:S05]  /*19f00*/  IADD3.X R31, PT, PT, R47, UR4, RZ, P1, !PT ;  /* 0x000000042f1f7c10 */ /* 0x000fca0008ffe4ff */
[----:B------:R3:W2:Y:S02]  /*19f10*/  LDG.E.U8 R47, desc[UR18][R30.64] ;  /* 0x000000121e2f7981 */ /* 0x0006a4000c1e1100 */
[----:B---3--:R-:W-:-:S04]  /*19f20*/  IADD3 R30, P1, PT, R80, UR73, RZ ;  /* 0x00000049501e7c10 */ /* 0x008fc8000ff3e0ff */
[----:B------:R-:W-:Y:S02]  /*19f30*/  IADD3.X R31, PT, PT, R81, UR4, RZ, P1, !PT ;  /* 0x00000004511f7c10 */ /* 0x000fe40008ffe4ff */
[----:B------:R-:W3:Y:S01]  /*19f40*/  LDL.64 R80, [R1+0xed0] ;  /* 0x000ed00001507983 */ /* 0x000ee20000100a00 */
[----:B----4-:R-:W-:-:S03]  /*19f50*/  IADD3 R32, P1, PT, R86, UR73, RZ ;  /* 0x0000004956207c10 */ /* 0x010fc6000ff3e0ff */
[----:B------:R0:W4:Y:S01]  /*19f60*/  LDG.E.U8 R46, desc[UR18][R30.64] ;  /* 0x000000121e2e7981 */ /* 0x000122000c1e1100 */
[----:B------:R-:W-:-:S03]  /*19f70*/  IADD3.X R33, PT, PT, R87, UR4, RZ, P1, !PT ;  /* 0x0000000457217c10 */ /* 0x000fc60008ffe4ff */
[----:B------:R-:W2:Y:S01]  /*19f80*/  LDL.64 R86, [R1+0xec8] ;  /* 0x000ec80001567983 */ /* 0x000ea20000100a00 */
[----:B------:R-:W-:-:S03]  /*19f90*/  UIMAD UR5, UR17, 0x9, URZ ;  /* 0x00000009110578a4 */ /* 0x000fc6000f8e02ff */
[----:B------:R1:W4:Y:S01]  /*19fa0*/  LDG.E.U8 R45, desc[UR18][R32.64] ;  /* 0x00000012202d7981 */ /* 0x000322000c1e1100 */
[----:B0-----:R-:W-:-:S05]  /*19fb0*/  VIADD R30, R132, UR17 ;  /* 0x00000011841e7c36 */ /* 0x001fca0008000000 */
[----:B------:R-:W-:Y:S01]  /*19fc0*/  IADD3 R30, P1, PT, R30, UR73, RZ ;  /* 0x000000491e1e7c10 */ /* 0x000fe2000ff3e0ff */
[----:B-1----:R-:W-:Y:S02]  /*19fd0*/  VIADD R32, R132, UR5 ;  /* 0x0000000584207c36 */ /* 0x002fe40008000000 */
[----:B------:R-:W-:Y:S01]  /*19fe0*/  VIADD R78, R134, UR14 ;  /* 0x0000000e864e7c36 */ /* 0x000fe20008000000 */
[----:B------:R-:W-:-:S04]  /*19ff0*/  IADD3.X R31, PT, PT, R79, UR4, RZ, P1, !PT ;  /* 0x000000044f1f7c10 */ /* 0x000fc80008ffe4ff */
[----:B------:R-:W-:Y:S01]  /*1a000*/  IADD3 R78, P1, PT, R78, UR73, RZ ;  /* 0x000000494e4e7c10 */ /* 0x000fe2000ff3e0ff */
[----:B------:R-:W4:Y:S03]  /*1a010*/  LDG.E.U8 R30, desc[UR18][R30.64] ;  /* 0x000000121e1e7981 */ /* 0x000f26000c1e1100 */
[----:B------:R-:W-:Y:S02]  /*1a020*/  IADD3.X R79, PT, PT, R93, UR4, RZ, P1, !PT ;  /* 0x000000045d4f7c10 */ /* 0x000fe40008ffe4ff */
[----:B------:R-:W-:Y:S01]  /*1a030*/  IADD3 R32, P1, PT, R32, UR73, RZ ;  /* 0x0000004920207c10 */ /* 0x000fe2000ff3e0ff */
[----:B------:R-:W4:Y:S03]  /*1a040*/  LDL.64 R92, [R1+0xeb8] ;  /* 0x000eb800015c7983 */ /* 0x000f260000100a00 */
[----:B------:R-:W-:Y:S01]  /*1a050*/  IADD3.X R33, PT, PT, R85, UR4, RZ, P1, !PT ;  /* 0x0000000455217c10 */ /* 0x000fe20008ffe4ff */
[----:B------:R-:W4:Y:S04]  /*1a060*/  LDG.E.U8 R29, desc[UR18][R78.64] ;  /* 0x000000124e1d7981 */ /* 0x000f28000c1e1100 */
[----:B------:R0:W4:Y:S04]  /*1a070*/  LDG.E.U8 R34, desc[UR18][R32.64] ;  /* 0x0000001220227981 */ /* 0x000128000c1e1100 */
[----:B------:R-:W4:Y:S01]  /*1a080*/  LDL.64 R84, [R1+0xf40] ;  /* 0x000f400001547983 */ /* 0x000f220000100a00 */
[----:B0-----:R-:W-:-:S02]  /*1a090*/  VIADD R32, R134, UR5 ;  /* 0x0000000586207c36 */ /* 0x001fc40008000000 */
[----:B------:R-:W-:-:S03]  /*1a0a0*/  VIADD R78, R132, UR60 ;  /* 0x0000003c844e7c36 */ /* 0x000fc60008000000 */
[----:B------:R-:W-:-:S04]  /*1a0b0*/  IADD3 R32, P1, PT, R32, UR73, RZ ;  /* 0x0000004920207c10 */ /* 0x000fc8000ff3e0ff */
[----:B------:R-:W-:Y:S02]  /*1a0c0*/  IADD3.X R33, PT, PT, R91, UR4, RZ, P1, !PT ;  /* 0x000000045b217c10 */ /* 0x000fe40008ffe4ff */
[----:B------:R-:W-:Y:S01]  /*1a0d0*/  IADD3 R78, P1, PT, R78, UR73, RZ ;  /* 0x000000494e4e7c10 */ /* 0x000fe2000ff3e0ff */
[----:B------:R-:W-:Y:S01]  /*1a0e0*/  USHF.L.U32 UR5, UR70, 0x1, URZ ;  /* 0x0000000146057899 */ /* 0x000fe200080006ff */
[----:B------:R-:W4:Y:S04]  /*1a0f0*/  LDL.64 R90, [R1+0xf38] ;  /* 0x000f3800015a7983 */ /* 0x000f280000100a00 */
[----:B------:R-:W4:Y:S01]  /*1a100*/  LDG.E.U8 R33, desc[UR18][R32.64] ;  /* 0x0000001220217981 */ /* 0x000f22000c1e1100 */
[----:B---3--:R-:W-:Y:S01]  /*1a110*/  IADD3.X R79, PT, PT, R81, UR4, RZ, P1, !PT ;  /* 0x00000004514f7c10 */ /* 0x008fe20008ffe4ff */
[----:B------:R-:W-:-:S04]  /*1a120*/  VIADD R80, R134, UR60 ;  /* 0x0000003c86507c36 */ /* 0x000fc80008000000 */
[----:B------:R0:W3:Y:S01]  /*1a130*/  LDG.E.U8 R32, desc[UR18][R78.64] ;  /* 0x000000124e207981 */ /* 0x0000e2000c1e1100 */
[----:B------:R-:W-:-:S04]  /*1a140*/  IADD3 R80, P1, PT, R80, UR73, RZ ;  /* 0x0000004950507c10 */ /* 0x000fc8000ff3e0ff */
[----:B--2---:R-:W-:Y:S02]  /*1a150*/  IADD3.X R81, PT, PT, R87, UR4, RZ, P1, !PT ;  /* 0x0000000457517c10 */ /* 0x004fe40008ffe4ff */
[----:B------:R-:W2:Y:S01]  /*1a160*/  LDL.64 R86, [R1+0xec0] ;  /* 0x000ec00001567983 */ /* 0x000ea20000100a00 */
[----:B0-----:R-:W-:Y:S01]  /*1a170*/  VIADD R78, R132, UR5 ;  /* 0x00000005844e7c36 */ /* 0x001fe20008000000 */
[----:B------:R-:W-:Y:S02]  /*1a180*/  UIMAD UR60, UR17, 0xa, URZ ;  /* 0x0000000a113c78a4 */ /* 0x000fe4000f8e02ff */
[----:B------:R-:W3:Y:S02]  /*1a190*/  LDG.E.U8 R31, desc[UR18][R80.64] ;  /* 0x00000012501f7981 */ /* 0x000ee4000c1e1100 */
[----:B------:R-:W-:-:S04]  /*1a1a0*/  IADD3 R78, P1, PT, R78, UR73, RZ ;  /* 0x000000494e4e7c10 */ /* 0x000fc8000ff3e0ff */
[----:B------:R-:W-:Y:S02]  /*1a1b0*/  IADD3.X R79, PT, PT, R89, UR4, RZ, P1, !PT ;  /* 0x00000004594f7c10 */ /* 0x000fe40008ffe4ff */
[----:B------:R-:W3:Y:S04]  /*1a1c0*/  LDL.64 R88, [R1+0xfc0] ;  /* 0x000fc00001587983 */ /* 0x000ee80000100a00 */
[----:B------:R0:W3:Y:S02]  /*1a1d0*/  LDG.E.U8 R5, desc[UR18][R78.64] ;  /* 0x000000124e057981 */ /* 0x0000e4000c1e1100 */
[----:B0-----:R-:W-:-:S05]  /*1a1e0*/  VIADD R78, R134, UR5 ;  /* 0x00000005864e7c36 */ /* 0x001fca0008000000 */
[----:B------:R-:W-:-:S04]  /*1a1f0*/  IADD3 R78, P1, PT, R78, UR73, RZ ;  /* 0x000000494e4e7c10 */ /* 0x000fc8000ff3e0ff */
[----:B------:R-:W-:Y:S02]  /*1a200*/  IADD3.X R79, PT, PT, R137, UR4, RZ, P1, !PT ;  /* 0x00000004894f7c10 */ /* 0x000fe40008ffe4ff */
[----:B------:R-:W3:Y:S01]  /*1a210*/  LDL.64 R136, [R1+0xfb8] ;  /* 0x000fb80001887983 */ /* 0x000ee20000100a00 */
[----:B------:R-:W-:-:S03]  /*1a220*/  VIADD R80, R132, UR60 ;  /* 0x0000003c84507c36 */ /* 0x000fc60008000000 */
[----:B------:R0:W3:Y:S02]  /*1a230*/  LDG.E.U8 R83, desc[UR18][R78.64] ;  /* 0x000000124e537981 */ /* 0x0000e4000c1e1100 */
[----:B------:R-:W-:-:S04]  /*1a240*/  IADD3 R80, P1, PT, R80, UR73, RZ ;  /* 0x0000004950507c10 */ /* 0x000fc8000ff3e0ff */
[----:B----4-:R-:W-:Y:S01]  /*1a250*/  IADD3.X R81, PT, PT, R85, UR4, RZ, P1, !PT ;  /* 0x0000000455517c10 */ /* 0x010fe20008ffe4ff */
[----:B0-----:R-:W-:-:S04]  /*1a260*/  VIADD R78, R134, UR60 ;  /* 0x0000003c864e7c36 */ /* 0x001fc80008000000 */
[----:B------:R0:W4:Y:S01]  /*1a270*/  LDG.E.U8 R84, desc[UR18][R80.64] ;  /* 0x0000001250547981 */ /* 0x000122000c1e1100 */
[----:B------:R-:W-:-:S04]  /*1a280*/  IADD3 R78, P1, PT, R78, UR73, RZ ;  /* 0x000000494e4e7c10 */ /* 0x000fc8000ff3e0ff */
[----:B------:R-:W-:Y:S01]  /*1a290*/  IADD3.X R79, PT, PT, R91, UR4, RZ, P1, !PT ;  /* 0x000000045b4f7c10 */ /* 0x000fe20008ffe4ff */
[----:B0-----:R-:W-:Y:S01]  /*1a2a0*/  VIADD R80, R132, UR61 ;  /* 0x0000003d84507c36 */ /* 0x001fe20008000000 */
[----:B------:R-:W4:Y:S04]  /*1a2b0*/  LDL.64 R90, [R1+0xf30] ;  /* 0x000f3000015a7983 */ /* 0x000f280000100a00 */
[----:B------:R0:W4:Y:S01]  /*1a2c0*/  LDG.E.U8 R85, desc[UR18][R78.64] ;  /* 0x000000124e557981 */ /* 0x000122000c1e1100 */
[----:B------:R-:W-:Y:S01]  /*1a2d0*/  IADD3 R80, P1, PT, R80, UR73, RZ ;  /* 0x0000004950507c10 */ /* 0x000fe2000ff3e0ff */
[----:B------:R-:W-:Y:S01]  /*1a2e0*/  UIMAD UR5, UR17, 0x3, URZ ;  /* 0x00000003110578a4 */ /* 0x000fe2000f8e02ff */
[----:B0-----:R-:W-:Y:S02]  /*1a2f0*/  VIADD R78, R134, UR61 ;  /* 0x0000003d864e7c36 */ /* 0x001fe40008000000 */
[----:B--2---:R-:W-:-:S03]  /*1a300*/  IADD3.X R81, PT, PT, R87, UR4, RZ, P1, !PT ;  /* 0x0000000457517c10 */ /* 0x004fc60008ffe4ff */
[----:B------:R-:W-:Y:S02]  /*1a310*/  IADD3 R78, P1, PT, R78, UR73, RZ ;  /* 0x000000494e4e7c10 */ /* 0x000fe4000ff3e0ff */
[----:B------:R0:W2:Y:S02]  /*1a320*/  LDG.E.U8 R86, desc[UR18][R80.64] ;  /* 0x0000001250567981 */ /* 0x0000a4000c1e1100 */
[----:B------:R-:W-:Y:S02]  /*1a330*/  IADD3.X R79, PT, PT, R93, UR4, RZ, P1, !PT ;  /* 0x000000045d4f7c10 */ /* 0x000fe40008ffe4ff */
[----:B------:R-:W2:Y:S04]  /*1a340*/  LDL.64 R92, [R1+0xfa0] ;  /* 0x000fa000015c7983 */ /* 0x000ea80000100a00 */
[----:B------:R1:W2:Y:S01]  /*1a350*/  LDG.E.U8 R87, desc[UR18][R78.64] ;  /* 0x000000124e577981 */ /* 0x0002a2000c1e1100 */
[----:B0-----:R-:W-:-:S05]  /*1a360*/  VIADD R80, R132, UR5 ;  /* 0x0000000584507c36 */ /* 0x001fca0008000000 */
[----:B------:R-:W-:Y:S01]  /*1a370*/  IADD3 R80, P1, PT, R80, UR73, RZ ;  /* 0x0000004950507c10 */ /* 0x000fe2000ff3e0ff */
[----:B-1----:R-:W-:-:S03]  /*1a380*/  VIADD R78, R134, UR5 ;  /* 0x00000005864e7c36 */ /* 0x002fc60008000000 */
[----:B---3--:R-:W-:Y:S02]  /*1a390*/  IADD3.X R81, PT, PT, R89, UR4, RZ, P1, !PT ;  /* 0x0000000459517c10 */ /* 0x008fe40008ffe4ff */
[----:B------:R-:W-:Y:S01]  /*1a3a0*/  IADD3 R78, P1, PT, R78, UR73, RZ ;  /* 0x000000494e4e7c10 */ /* 0x000fe2000ff3e0ff */
[----:B------:R-:W-:Y:S02]  /*1a3b0*/  UIMAD UR60, UR17, 0xb, URZ ;  /* 0x0000000b113c78a4 */ /* 0x000fe4000f8e02ff */
[----:B------:R0:W3:Y:S01]  /*1a3c0*/  LDG.E.U8 R88, desc[UR18][R80.64] ;  /* 0x0000001250587981 */ /* 0x0000e2000c1e1100 */
[----:B------:R-:W-:-:S03]  /*1a3d0*/  IADD3.X R79, PT, PT, R137, UR4, RZ, P1, !PT ;  /* 0x00000004894f7c10 */ /* 0x000fc60008ffe4ff */
[----:B------:R-:W3:Y:S01]  /*1a3e0*/  LDL.64 R136, [R1+0xf98] ;  /* 0x000f980001887983 */ /* 0x000ee20000100a00 */
[----:B0-----:R-:W-:-:S03]  /*1a3f0*/  VIADD R80, R132, UR60 ;  /* 0x0000003c84507c36 */ /* 0x001fc60008000000 */
[----:B------:R0:W3:Y:S02]  /*1a400*/  LDG.E.U8 R89, desc[UR18][R78.64] ;  /* 0x000000124e597981 */ /* 0x0000e4000c1e1100 */
[----:B------:R-:W-:Y:S01]  /*1a410*/  IADD3 R80, P1, PT, R80, UR73, RZ ;  /* 0x0000004950507c10 */ /* 0x000fe2000ff3e0ff */
[----:B0-----:R-:W-:Y:S01]  /*1a420*/  VIADD R78, R134, UR60 ;  /* 0x0000003c864e7c36 */ /* 0x001fe20008000000 */
[----:B------:R-:W-:Y:S02]  /*1a430*/  USHF.L.U32 UR5, UR17, 0x2, URZ ;  /* 0x0000000211057899 */ /* 0x000fe400080006ff */
[----:B----4-:R-:W-:Y:S02]  /*1a440*/  IADD3.X R81, PT, PT, R91, UR4, RZ, P1, !PT ;  /* 0x000000045b517c10 */ /* 0x010fe40008ffe4ff */
[----:B------:R-:W-:-:S03]  /*1a450*/  IADD3 R78, P1, PT, R78, UR73, RZ ;  /* 0x000000494e4e7c10 */ /* 0x000fc6000ff3e0ff */
[----:B------:R0:W4:Y:S01]  /*1a460*/  LDG.E.U8 R90, desc[UR18][R80.64] ;  /* 0x00000012505a7981 */ /* 0x000122000c1e1100 */
[----:B------:R-:W-:-:S03]  /*1a470*/  IADD3.X R79, PT, PT, R159, UR4, RZ, P1, !PT ;  /* 0x000000049f4f7c10 */ /* 0x000fc60008ffe4ff */
[----:B------:R-:W4:Y:S04]  /*1a480*/  LDL.64 R158, [R1+0xe08] ;  /* 0x000e0800019e7983 */ /* 0x000f280000100a00 */
[----:B------:R1:W4:Y:S01]  /*1a490*/  LDG.E.U8 R91, desc[UR18][R78.64] ;  /* 0x000000124e5b7981 */ /* 0x000322000c1e1100 */
[----:B0-----:R-:W-:-:S05]  /*1a4a0*/  VIADD R80, R132, UR5 ;  /* 0x0000000584507c36 */ /* 0x001fca0008000000 */
[----:B------:R-:W-:Y:S01]  /*1a4b0*/  IADD3 R80, P1, PT, R80, UR73, RZ ;  /* 0x0000004950507c10 */ /* 0x000fe2000ff3e0ff */
[----:B-1----:R-:W-:-:S03]  /*1a4c0*/  VIADD R78, R134, UR5 ;  /* 0x00000005864e7c36 */ /* 0x002fc60008000000 */
[----:B--2---:R-:W-:Y:S02]  /*1a4d0*/  IADD3.X R81, PT, PT, R93, UR4, RZ, P1, !PT ;  /* 0x000000045d517c10 */ /* 0x004fe40008ffe4ff */
[----:B------:R-:W-:Y:S01]  /*1a4e0*/  IADD3 R78, P1, PT, R78, UR73, RZ ;  /* 0x000000494e4e7c10 */ /* 0x000fe2000ff3e0ff */
[----:B------:R-:W-:Y:S02]  /*1a4f0*/  UIMAD UR5, UR17, 0xc, URZ ;  /* 0x0000000c110578a4 */ /* 0x000fe4000f8e02ff */
[----:B------:R-:W2:Y:S01]  /*1a500*/  LDG.E.U8 R92, desc[UR18][R80.64] ;  /* 0x00000012505c7981 */ /* 0x000ea2000c1e1100 */
[----:B---3--:R-:W-:-:S03]  /*1a510*/  IADD3.X R79, PT, PT, R137, UR4, RZ, P1, !PT ;  /* 0x00000004894f7c10 */ /* 0x008fc60008ffe4ff */
[----:B------:R-:W3:Y:S04]  /*1a520*/  LDL.64 R136, [R1+0xd90] ;  /* 0x000d900001887983 */ /* 0x000ee80000100a00 */
[----:B------:R0:W2:Y:S02]  /*1a530*/  LDG.E.U8 R93, desc[UR18][R78.64] ;  /* 0x000000124e5d7981 */ /* 0x0000a4000c1e1100 */
[----:B0-----:R-:W-:-:S05]  /*1a540*/  VIADD R78, R132, UR5 ;  /* 0x00000005844e7c36 */ /* 0x001fca0008000000 */
[----:B------:R-:W-:Y:S01]  /*1a550*/  IADD3 R78, P1, PT, R78, UR73, RZ ;  /* 0x000000494e4e7c10 */ /* 0x000fe2000ff3e0ff */
[----:B------:R-:W-:-:S03]  /*1a560*/  VIADD R80, R134, UR5 ;  /* 0x0000000586507c36 */ /* 0x000fc60008000000 */
[----:B------:R-:W-:Y:S02]  /*1a570*/  IADD3.X R79, PT, PT, R163, UR4, RZ, P1, !PT ;  /* 0x00000004a34f7c10 */ /* 0x000fe40008ffe4ff */
[----:B------:R-:W2:Y:S01]  /*1a580*/  LDL.64 R162, [R1+0xd88] ;  /* 0x000d880001a27983 */ /* 0x000ea20000100a00 */
[----:B------:R-:W-:-:S03]  /*1a590*/  IADD3 R80, P1, PT, R80, UR73, RZ ;  /* 0x0000004950507c10 */ /* 0x000fc6000ff3e0ff */
[----:B------:R4:W2:Y:S01]  /*1a5a0*/  LDG.E.U8 R94, desc[UR18][R78.64] ;  /* 0x000000124e5e7981 */ /* 0x0008a2000c1e1100 */
[----:B------:R-:W-:-:S03]  /*1a5b0*/  IADD3.X R81, PT, PT, R161, UR4, RZ, P1, !PT ;  /* 0x00000004a1517c10 */ /* 0x000fc60008ffe4ff */
[----:B------:R-:W2:Y:S04]  /*1a5c0*/  LDL.64 R160, [R1+0xd10] ;  /* 0x000d100001a07983 */ /* 0x000ea80000100a00 */
[----:B------:R-:W2:Y:S01]  /*1a5d0*/  LDG.E.U8 R80, desc[UR18][R80.64] ;  /* 0x0000001250507981 */ /* 0x000ea2000c1e1100 */
[----:B----4-:R-:W-:-:S04]  /*1a5e0*/  IADD3 R78, P1, PT, R158, UR73, RZ ;  /* 0x000000499e4e7c10 */ /* 0x010fc8000ff3e0ff */
[----:B------:R-:W-:Y:S02]  /*1a5f0*/  IADD3.X R79, PT, PT, R159, UR4, RZ, P1, !PT ;  /* 0x000000049f4f7c10 */ /* 0x000fe40008ffe4ff */
[----:B------:R-:W4:Y:S04]  /*1a600*/  LDL.64 R158, [R1+0xd08] ;  /* 0x000d0800019e7983 */ /* 0x000f280000100a00 */
[----:B------:R3:W4:Y:S02]  /*1a610*/  LDG.E.U8 R81, desc[UR18][R78.64] ;  /* 0x000000124e517981 */ /* 0x000724000c1e1100 */
[----:B---3--:R-:W-:-:S04]  /*1a620*/  IADD3 R78, P1, PT, R136, UR73, RZ ;  /* 0x00000049884e7c10 */ /* 0x008fc8000ff3e0ff */
[----:B------:R-:W-:Y:S02]  /*1a630*/  IADD3.X R79, PT, PT, R137, UR4, RZ, P1, !PT ;  /* 0x00000004894f7c10 */ /* 0x000fe40008ffe4ff */
[----:B------:R-:W3:Y:S04]  /*1a640*/  LDL.64 R136, [R1+0xc90] ;  /* 0x000c900001887983 */ /* 0x000ee80000100a00 */
[----:B------:R0:W-:Y:S04]  /*1a650*/  STS.U8 [R157+UR9+0x8400], R95 ;  /* 0x0084005f9d007988 */ /* 0x0001e80008000009 */
[----:B0-----:R2:W3:Y:S02]  /*1a660*/  LDG.E.U8 R95, desc[UR18][R78.64] ;  /* 0x000000124e5f7981 */ /* 0x0014e4000c1e1100 */
[----:B--2---:R-:W-:-:S04]  /*1a670*/  IADD3 R78, P1, PT, R162, UR73, RZ ;  /* 0x00000049a24e7c10 */ /* 0x004fc8000ff3e0ff */
[----:B------:R-:W-:Y:S02]  /*1a680*/  IADD3.X R79, PT, PT, R163, UR4, RZ, P1, !PT ;  /* 0x00000004a34f7c10 */ /* 0x000fe40008ffe4ff */
[----:B------:R-:W2:Y:S04]  /*1a690*/  LDL.64 R162, [R1+0xc88] ;  /* 0x000c880001a27983 */ /* 0x000ea80000100a00 */
[----:B------:R0:W-:Y:S04]  /*1a6a0*/  STS.U8 [R157+UR9+0xc400], R100 ;  /* 0x00c400649d007988 */ /* 0x0001e80008000009 */
[----:B0-----:R0:W2:Y:S02]  /*1a6b0*/  LDG.E.U8 R100, desc[UR18][R78.64] ;  /* 0x000000124e647981 */ /* 0x0010a4000c1e1100 */
[----:B0-----:R-:W-:-:S04]  /*1a6c0*/  IADD3 R78, P1, PT, R160, UR73, RZ ;  /* 0x00000049a04e7c10 */ /* 0x001fc8000ff3e0ff */
[----:B------:R-:W-:Y:S02]  /*1a6d0*/  IADD3.X R79, PT, PT, R161, UR4, RZ, P1, !PT ;  /* 0x00000004a14f7c10 */ /* 0x000fe40008ffe4ff */
[----:B------:R-:W2:Y:S04]  /*1a6e0*/  LDL.64 R160, [R1+0xc10] ;  /* 0x000c100001a07983 */ /* 0x000ea80000100a00 */
[----:B------:R0:W-:Y:S04]  /*1a6f0*/  STS.U8 [R157+UR9+0x8800], R101 ;  /* 0x008800659d007988 */ /* 0x0001e80008000009 */
[----:B0-----:R4:W2:Y:S02]  /*1a700*/  LDG.E.U8 R101, desc[UR18][R78.64] ;  /* 0x000000124e657981 */ /* 0x0018a4000c1e1100 */
[----:B----4-:R-:W-:-:S04]  /*1a710*/  IADD3 R78, P1, PT, R158, UR73, RZ ;  /* 0x000000499e4e7c10 */ /* 0x010fc8000ff3e0ff */
[----:B------:R-:W-:Y:S02]  /*1a720*/  IADD3.X R79, PT, PT, R159, UR4, RZ, P1, !PT ;  /* 0x000000049f4f7c10 */ /* 0x000fe40008ffe4ff */
[----:B------:R-:W4:Y:S04]  /*1a730*/  LDL.64 R158, [R1+0xc08] ;  /* 0x000c0800019e7983 */ /* 0x000f280000100a00 */
[----:B------:R0:W-:Y:S04]  /*1a740*/  STS.U8 [R157+UR9+0xc800], R102 ;  /* 0x00c800669d007988 */ /* 0x0001e80008000009 */
[----:B0-----:R3:W4:Y:S02]  /*1a750*/  LDG.E.U8 R102, desc[UR18][R78.64] ;  /* 0x000000124e667981 */ /* 0x001724000c1e1100 */
[----:B---3--:R-:W-:-:S04]  /*1a760*/  IADD3 R78, P1, PT, R136, UR73, RZ ;  /* 0x00000049884e7c10 */ /* 0x008fc8000ff3e0ff */
[----:B------:R-:W-:Y:S02]  /*1a770*/  IADD3.X R79, PT, PT, R137, UR4, RZ, P1, !PT ;  /* 0x00000004894f7c10 */ /* 0x000fe40008ffe4ff */
[----:B------:R-:W3:Y:S04]  /*1a780*/  LDL.64 R136, [R1+0xb90] ;  /* 0x000b900001887983 */ /* 0x000ee80000100a00 */
[----:B------:R2:W3:Y:S02]  /*1a790*/  LDG.E.U8 R103, desc[UR18][R78.64] ;  /* 0x000000124e677981 */ /* 0x0004e4000c1e1100 */
        /* <DEDUP_REMOVED lines=8> */
[----:B----4-:R-:W-:-:S04]  /*1a820*/  IADD3 R78, P1, PT, R158, UR73, RZ ;  /* 0x000000499e4e7c10 */ /* 0x010fc8000ff3e0ff */
[----:B------:R-:W-:Y:S02]  /*1a830*/  IADD3.X R79, PT, PT, R159, UR4, RZ, P1, !PT ;  /* 0x000000049f4f7c10 */ /* 0x000fe40008ffe4ff */
[----:B------:R-:W4:Y:S04]  /*1a840*/  LDL.64 R158, [R1+0xb08] ;  /* 0x000b0800019e7983 */ /* 0x000f280000100a00 */
[----:B------:R3:W4:Y:S02]  /*1a850*/  LDG.E.U8 R106, desc[UR18][R78.64] ;  /* 0x000000124e6a7981 */ /* 0x000724000c1e1100 */
        /* <DEDUP_REMOVED lines=35> */
[----:B------:R-:W3:Y:S01]  /*1aa90*/  LDG.E.U8 R76, desc[UR18][R76.64] ;  /* 0x000000124c4c7981 */ /* 0x000ee2000c1e1100 */
        /* <DEDUP_REMOVED lines=17> */
[----:B------:R-:W-:Y:S01]  /*1abb0*/  IADD3.X R71, PT, PT, R163, UR4, RZ, P1, !PT ;  /* 0x00000004a3477c10 */ /* 0x000fe20008ffe4ff */
[----:B------:R-:W-:Y:S01]  /*1abc0*/  UIMAD UR5, UR17, 0x5, URZ ;  /* 0x00000005110578a4 */ /* 0x000fe2000f8e02ff */
        /* <DEDUP_REMOVED lines=10> */
[----:B0-----:R-:W-:-:S05]  /*1ac70*/  VIADD R70, R132, UR5 ;  /* 0x0000000584467c36 */ /* 0x001fca0008000000 */
[----:B------:R-:W-:-:S04]  /*1ac80*/  IADD3 R70, P1, PT, R70, UR73, RZ ;  /* 0x0000004946467c10 */ /* 0x000fc8000ff3e0ff */
[----:B---3--:R-:W-:Y:S02]  /*1ac90*/  IADD3.X R71, PT, PT, R137, UR4, RZ, P1, !PT ;  /* 0x0000000489477c10 */ /* 0x008fe40008ffe4ff */
[----:B------:R-:W3:Y:S01]  /*1aca0*/  LDL.64 R136, [R1+0xf08] ;  /* 0x000f080001887983 */ /* 0x000ee20000100a00 */
[----:B------:R-:W-:Y:S01]  /*1acb0*/  VIADD R42, R134, UR5 ;  /* 0x00000005862a7c36 */ /* 0x000fe20008000000 */
[----:B------:R-:W-:Y:S02]  /*1acc0*/  UIMAD UR5, UR17, 0xd, URZ ;  /* 0x0000000d110578a4 */ /* 0x000fe4000f8e02ff */
[----:B------:R-:W3:Y:S02]  /*1acd0*/  LDG.E.U8 R70, desc[UR18][R70.64] ;  /* 0x0000001246467981 */ /* 0x000ee4000c1e1100 */
[----:B------:R-:W-:Y:S02]  /*1ace0*/  IADD3 R42, P1, PT, R42, UR73, RZ ;  /* 0x000000492a2a7c10 */ /* 0x000fe4000ff3e0ff */
[----:B------:R-:W-:-:S02]  /*1acf0*/  VIADD R40, R134, UR5 ;  /* 0x0000000586287c36 */ /* 0x000fc40008000000 */
[----:B--2---:R-:W-:Y:S02]  /*1ad00*/  IADD3.X R43, PT, PT, R161, UR4, RZ, P1, !PT ;  /* 0x00000004a12b7c10 */ /* 0x004fe40008ffe4ff */
[----:B------:R-:W2:Y:S04]  /*1ad10*/  LDL.64 R160, [R1+0xe80] ;  /* 0x000e800001a07983 */ /* 0x000ea80000100a00 */
[----:B------:R0:W2:Y:S02]  /*1ad20*/  LDG.E.U8 R71, desc[UR18][R42.64] ;  /* 0x000000122a477981 */ /* 0x0000a4000c1e1100 */
[----:B0-----:R-:W-:-:S05]  /*1ad30*/  VIADD R42, R132, UR5 ;  /* 0x00000005842a7c36 */ /* 0x001fca0008000000 */
[----:B------:R-:W-:-:S04]  /*1ad40*/  IADD3 R42, P1, PT, R42, UR73, RZ ;  /* 0x000000492a2a7c10 */ /* 0x000fc8000ff3e0ff */
[----:B----4-:R-:W-:Y:S02]  /*1ad50*/  IADD3.X R43, PT, PT, R159, UR4, RZ, P1, !PT ;  /* 0x000000049f2b7c10 */ /* 0x010fe40008ffe4ff */
[----:B------:R-:W4:Y:S01]  /*1ad60*/  LDL.64 R158, [R1+0xe00] ;  /* 0x000e0000019e7983 */ /* 0x000f220000100a00 */
[----:B------:R-:W-:-:S03]  /*1ad70*/  IADD3 R40, P1, PT, R40, UR73, RZ ;  /* 0x0000004928287c10 */ /* 0x000fc6000ff3e0ff */
[----:B------:R0:W-:Y:S04]  /*1ad80*/  STS.U8 [R153+UR9+0x8480], R34 ;  /* 0x0084802299007988 */ /* 0x0001e80008000009 */
        /* <DEDUP_REMOVED lines=21> */
[----:B------:R0:W-:Y:S01]  /*1aee0*/  STS.U8 [R153+UR9+0xe880], R13 ;  /* 0x00e8800d99007988 */ /* 0x0001e20008000009 */
[----:B------:R-:W-:-:S03]  /*1aef0*/  UIMAD UR5, UR17, 0x6, URZ ;  /* 0x00000006110578a4 */ /* 0x000fc6000f8e02ff */
[----:B------:R-:W4:Y:S01]  /*1af00*/  LDG.E.U8 R42, desc[UR18][R42.64] ;  /* 0x000000122a2a7981 */ /* 0x000f22000c1e1100 */
[----:B---3--:R-:W-:-:S03]  /*1af10*/  IADD3.X R41, PT, PT, R137, UR4, RZ, P1, !PT ;  /* 0x0000000489297c10 */ /* 0x008fc60008ffe4ff */
[----:B------:R-:W3:Y:S04]  /*1af20*/  LDL.64 R136, [R1+0xdf8] ;  /* 0x000df80001887983 */ /* 0x000ee80000100a00 */
[----:B------:R-:W3:Y:S01]  /*1af30*/  LDG.E.U8 R40, desc[UR18][R40.64] ;  /* 0x0000001228287981 */ /* 0x000ee2000c1e1100 */
[----:B--2---:R-:W-:-:S04]  /*1af40*/  IADD3 R38, P1, PT, R160, UR73, RZ ;  /* 0x00000049a0267c10 */ /* 0x004fc8000ff3e0ff */
[----:B------:R-:W-:Y:S02]  /*1af50*/  IADD3.X R39, PT, PT, R161, UR4, RZ, P1, !PT ;  /* 0x00000004a1277c10 */ /* 0x000fe40008ffe4ff */
[----:B------:R-:W0:Y:S04]  /*1af60*/  LDL.64 R160, [R1+0xd80] ;  /* 0x000d800001a07983 */ /* 0x000e280000100a00 */
[----:B------:R2:W3:Y:S02]  /*1af70*/  LDG.E.U8 R41, desc[UR18][R38.64] ;  /* 0x0000001226297981 */ /* 0x0004e4000c1e1100 */
[----:B--2---:R-:W-:-:S04]  /*1af80*/  IADD3 R38, P1, PT, R162, UR73, RZ ;  /* 0x00000049a2267c10 */ /* 0x004fc8000ff3e0ff */
[----:B------:R-:W-:Y:S02]  /*1af90*/  IADD3.X R39, PT, PT, R163, UR4, RZ, P1, !PT ;  /* 0x00000004a3277c10 */ /* 0x000fe40008ffe4ff */
[----:B------:R-:W2:Y:S01]  /*1afa0*/  LDL.64 R162, [R1+0xd78] ;  /* 0x000d780001a27983 */ /* 0x000ea20000100a00 */
[----:B----4-:R-:W-:-:S03]  /*1afb0*/  IADD3 R36, P1, PT, R158, UR73, RZ ;  /* 0x000000499e247c10 */ /* 0x010fc6000ff3e0ff */
[----:B------:R-:W4:Y:S01]  /*1afc0*/  LDG.E.U8 R38, desc[UR18][R38.64] ;  /* 0x0000001226267981 */ /* 0x000f22000c1e1100 */
[----:B------:R-:W-:-:S03]  /*1afd0*/  IADD3.X R37, PT, PT, R159, UR4, RZ, P1, !PT ;  /* 0x000000049f257c10 */ /* 0x000fc60008ffe4ff */
[----:B------:R-:W1:Y:S04]  /*1afe0*/  LDL.64 R158, [R1+0xd00] ;  /* 0x000d0000019e7983 */ /* 0x000e680000100a00 */
[----:B------:R3:W4:Y:S02]  /*1aff0*/  LDG.E.U8 R39, desc[UR18][R36.64] ;  /* 0x0000001224277981 */ /* 0x000724000c1e1100 */
[----:B---3--:R-:W-:-:S04]  /*1b000*/  IADD3 R36, P1, PT, R136, UR73, RZ ;  /* 0x0000004988247c10 */ /* 0x008fc8000ff3e0ff */
[----:B------:R-:W-:Y:S02]  /*1b010*/  IADD3.X R37, PT, PT, R137, UR4, RZ, P1, !PT ;  /* 0x0000000489257c10 */ /* 0x000fe40008ffe4ff */
[----:B------:R-:W3:Y:S04]  /*1b020*/  LDL.64 R136, [R1+0xcf8] ;  /* 0x000cf80001887983 */ /* 0x000ee80000100a00 */
[----:B------:R-:W4:Y:S01]  /*1b030*/  LDG.E.U8 R36, desc[UR18][R36.64] ;  /* 0x0000001224247981 */ /* 0x000f22000c1e1100 */
[----:B0-----:R-:W-:-:S04]  /*1b040*/  IADD3 R34, P1, PT, R160, UR73, RZ ;  /* 0x00000049a0227c10 */ /* 0x001fc8000ff3e0ff */
[----:B------:R-:W-:Y:S02]  /*1b050*/  IADD3.X R35, PT, PT, R161, UR4, RZ, P1, !PT ;  /* 0x00000004a1237c10 */ /* 0x000fe40008ffe4ff */
[----:B------:R-:W4:Y:S04]  /*1b060*/  LDL.64 R160, [R1+0xc80] ;  /* 0x000c800001a07983 */ /* 0x000f280000100a00 */
[----:B------:R2:W4:Y:S02]  /*1b070*/  LDG.E.U8 R37, desc[UR18][R34.64] ;  /* 0x0000001222257981 */ /* 0x000524000c1e1100 */
[----:B--2---:R-:W-:-:S04]  /*1b080*/  IADD3 R34, P1, PT, R162, UR73, RZ ;  /* 0x00000049a2227c10 */ /* 0x004fc8000ff3e0ff */
[----:B------:R-:W-:Y:S02]  /*1b090*/  IADD3.X R35, PT, PT, R163, UR4, RZ, P1, !PT ;  /* 0x00000004a3237c10 */ /* 0x000fe40008ffe4ff */
[----:B------:R-:W2:Y:S01]  /*1b0a0*/  LDL.64 R162, [R1+0xc78] ;  /* 0x000c780001a27983 */ /* 0x000ea20000100a00 */
[----:B-1----:R-:W-:-:S03]  /*1b0b0*/  IADD3 R32, P1, PT, R158, UR73, RZ ;  /* 0x000000499e207c10 */ /* 0x002fc6000ff3e0ff */
[----:B------:R-:W2:Y:S01]  /*1b0c0*/  LDG.E.U8 R34, desc[UR18][R34.64] ;  /* 0x0000001222227981 */ /* 0x000ea2000c1e1100 */
[----:B------:R-:W-:-:S03]  /*1b0d0*/  IADD3.X R33, PT, PT, R159, UR4, RZ, P1, !PT ;  /* 0x000000049f217c10 */ /* 0x000fc60008ffe4ff */
[----:B------:R-:W2:Y:S04]  /*1b0e0*/  LDL.64 R158, [R1+0xc00] ;  /* 0x000c0000019e7983 */ /* 0x000ea80000100a00 */
[----:B------:R3:W2:Y:S02]  /*1b0f0*/  LDG.E.U8 R35, desc[UR18][R32.64] ;  /* 0x0000001220237981 */ /* 0x0006a4000c1e1100 */
[----:B---3--:R-:W-:-:S04]  /*1b100*/  IADD3 R32, P1, PT, R136, UR73, RZ ;  /* 0x0000004988207c10 */ /* 0x008fc8000ff3e0ff */
[----:B------:R-:W-:Y:S02]  /*1b110*/  IADD3.X R33, PT, PT, R137, UR4, RZ, P1, !PT ;  /* 0x0000000489217c10 */ /* 0x000fe40008ffe4ff */
[----:B------:R-:W3:Y:S04]  /*1b120*/  LDL.64 R136, [R1+0xbf8] ;  /* 0x000bf80001887983 */ /* 0x000ee80000100a00 */
[----:B------:R-:W3:Y:S01]  /*1b130*/  LDG.E.U8 R32, desc[UR18][R32.64] ;  /* 0x0000001220207981 */ /* 0x000ee2000c1e1100 */
[----:B----4-:R-:W-:-:S04]  /*1b140*/  IADD3 R30, P1, PT, R160, UR73, RZ ;  /* 0x00000049a01e7c10 */ /* 0x010fc8000ff3e0ff */
[----:B------:R-:W-:Y:S02]  /*1b150*/  IADD3.X R31, PT, PT, R161, UR4, RZ, P1, !PT ;  /* 0x00000004a11f7c10 */ /* 0x000fe40008ffe4ff */
[----:B------:R-:W4:Y:S04]  /*1b160*/  LDL.64 R160, [R1+0xb80] ;  /* 0x000b800001a07983 */ /* 0x000f280000100a00 */
[----:B------:R2:W4:Y:S02]  /*1b170*/  LDG.E.U8 R33, desc[UR18][R30.64] ;  /* 0x000000121e217981 */ /* 0x000524000c1e1100 */
[----:B--2---:R-:W-:-:S04]  /*1b180*/  IADD3 R30, P1, PT, R162, UR73, RZ ;  /* 0x00000049a21e7c10 */ /* 0x004fc8000ff3e0ff */
[----:B------:R-:W-:Y:S02]  /*1b190*/  IADD3.X R31, PT, PT, R163, UR4, RZ, P1, !PT ;  /* 0x00000004a31f7c10 */ /* 0x000fe40008ffe4ff */
[----:B------:R-:W2:Y:S01]  /*1b1a0*/  LDL.64 R162, [R1+0xb78] ;  /* 0x000b780001a27983 */ /* 0x000ea20000100a00 */
[----:B------:R-:W-:-:S03]  /*1b1b0*/  IADD3 R28, P1, PT, R158, UR73, RZ ;  /* 0x000000499e1c7c10 */ /* 0x000fc6000ff3e0ff */
        /* <DEDUP_REMOVED lines=61> */
[----:B------:R-:W-:Y:S01]  /*1b590*/  IADD3.X R15, PT, PT, R163, UR4, RZ, P1, !PT ;  /* 0x00000004a30f7c10 */ /* 0x000fe20008ffe4ff */
[----:B------:R0:W-:Y:S04]  /*1b5a0*/  STS.U8 [R153+UR9+0xb080], R10 ;  /* 0x00b0800a99007988 */ /* 0x0001e80008000009 */
[----:B------:R-:W2:Y:S01]  /*1b5b0*/  LDG.E.U8 R14, desc[UR18][R14.64] ;  /* 0x000000120e0e7981 */ /* 0x000ea2000c1e1100 */
[----:B------:R-:W-:-:S03]  /*1b5c0*/  IADD3 R12, P1, PT, R158, UR73, RZ ;  /* 0x000000499e0c7c10 */ /* 0x000fc6000ff3e0ff */
[----:B------:R-:W2:Y:S01]  /*1b5d0*/  LDL.64 R162, [R1+0xe70] ;  /* 0x000e700001a27983 */ /* 0x000ea20000100a00 */
[----:B------:R-:W-:-:S03]  /*1b5e0*/  IADD3.X R13, PT, PT, R159, UR4, RZ, P1, !PT ;  /* 0x000000049f0d7c10 */ /* 0x000fc60008ffe4ff */
[----:B------:R-:W2:Y:S04]  /*1b5f0*/  LDL.64 R158, [R1+0xf78] ;  /* 0x000f7800019e7983 */ /* 0x000ea80000100a00 */
[----:B------:R3:W2:Y:S02]  /*1b600*/  LDG.E.U8 R15, desc[UR18][R12.64] ;  /* 0x000000120c0f7981 */ /* 0x0006a4000c1e1100 */
[----:B---3--:R-:W-:-:S04]  /*1b610*/  IADD3 R12, P1, PT, R136, UR73, RZ ;  /* 0x00000049880c7c10 */ /* 0x008fc8000ff3e0ff */
[----:B------:R-:W-:Y:S02]  /*1b620*/  IADD3.X R13, PT, PT, R137, UR4, RZ, P1, !PT ;  /* 0x00000004890d7c10 */ /* 0x000fe40008ffe4ff */
[----:B------:R-:W3:Y:S04]  /*1b630*/  LDL.64 R136, [R1+0xf00] ;  /* 0x000f000001887983 */ /* 0x000ee80000100a00 */
[----:B------:R1:W3:Y:S01]  /*1b640*/  LDG.E.U8 R43, desc[UR18][R12.64] ;  /* 0x000000120c2b7981 */ /* 0x0002e2000c1e1100 */
[----:B0-----:R-:W-:Y:S02]  /*1b650*/  VIADD R10, R134, UR5 ;  /* 0x00000005860a7c36 */ /* 0x001fe40008000000 */
[----:B-1----:R-:W-:-:S05]  /*1b660*/  VIADD R12, R132, UR5 ;  /* 0x00000005840c7c36 */ /* 0x002fca0008000000 */
[----:B------:R-:W-:Y:S01]  /*1b670*/  IADD3 R12, P1, PT, R12, UR73, RZ ;  /* 0x000000490c0c7c10 */ /* 0x000fe2000ff3e0ff */
[----:B------:R2:W-:Y:S01]  /*1b680*/  STS.U8 [R153+UR9+0xec80], R11 ;  /* 0x00ec800b99007988 */ /* 0x0005e20008000009 */
[----:B------:R-:W-:Y:S02]  /*1b690*/  UIMAD UR5, UR17, 0xe, URZ ;  /* 0x0000000e110578a4 */ /* 0x000fe4000f8e02ff */
[----:B----4-:R-:W-:Y:S02]  /*1b6a0*/  IADD3.X R13, PT, PT, R161, UR4, RZ, P1, !PT ;  /* 0x00000004a10d7c10 */ /* 0x010fe40008ffe4ff */
[----:B------:R-:W-:Y:S01]  /*1b6b0*/  IADD3 R10, P1, PT, R10, UR73, RZ ;  /* 0x000000490a0a7c10 */ /* 0x000fe2000ff3e0ff */
[----:B------:R-:W4:Y:S04]  /*1b6c0*/  LDL.64 R160, [R1+0xe68] ;  /* 0x000e680001a07983 */ /* 0x000f280000100a00 */
[----:B------:R-:W4:Y:S01]  /*1b6d0*/  LDG.E.U8 R12, desc[UR18][R12.64] ;  /* 0x000000120c0c7981 */ /* 0x000f22000c1e1100 */
[----:B--2---:R-:W-:-:S03]  /*1b6e0*/  IADD3.X R11, PT, PT, R159, UR4, RZ, P1, !PT ;  /* 0x000000049f0b7c10 */ /* 0x004fc60008ffe4ff */
[----:B------:R-:W2:Y:S04]  /*1b6f0*/  LDL.64 R158, [R1+0xdf0] ;  /* 0x000df000019e7983 */ /* 0x000ea80000100a00 */
[----:B------:R0:W2:Y:S02]  /*1b700*/  LDG.E.U8 R13, desc[UR18][R10.64] ;  /* 0x000000120a0d7981 */ /* 0x0000a4000c1e1100 */
[----:B0-----:R-:W-:-:S05]  /*1b710*/  VIADD R10, R132, UR5 ;  /* 0x00000005840a7c36 */ /* 0x001fca0008000000 */
[----:B------:R-:W-:-:S04]  /*1b720*/  IADD3 R10, P1, PT, R10, UR73, RZ ;  /* 0x000000490a0a7c10 */ /* 0x000fc8000ff3e0ff */
[----:B---3--:R-:W-:Y:S02]  /*1b730*/  IADD3.X R11, PT, PT, R137, UR4, RZ, P1, !PT ;  /* 0x00000004890b7c10 */ /* 0x008fe40008ffe4ff */
[----:B------:R-:W3:Y:S04]  /*1b740*/  LDL.64 R136, [R1+0xde8] ;  /* 0x000de80001887983 */ /* 0x000ee80000100a00 */
[----:B------:R0:W-:Y:S04]  /*1b750*/  STS.U8 [R153+UR9+0xb480], R8 ;  /* 0x00b4800899007988 */ /* 0x0001e80008000009 */
[----:B------:R1:W-:Y:S04]  /*1b760*/  STS.U8 [R153+UR9+0xf080], R9 ;  /* 0x00f0800999007988 */ /* 0x0003e80008000009 */
[----:B------:R-:W3:Y:S01]  /*1b770*/  LDG.E.U8 R10, desc[UR18][R10.64] ;  /* 0x000000120a0a7981 */ /* 0x000ee2000c1e1100 */
[----:B0-----:R-:W-:-:S05]  /*1b780*/  VIADD R8, R134, UR5 ;  /* 0x0000000586087c36 */ /* 0x001fca0008000000 */
[----:B------:R-:W-:-:S04]  /*1b790*/  IADD3 R8, P1, PT, R8, UR73, RZ ;  /* 0x0000004908087c10 */ /* 0x000fc8000ff3e0ff */
[----:B-1----:R-:W-:Y:S01]  /*1b7a0*/  IADD3.X R9, PT, PT, R165, UR4, RZ, P1, !PT ;  /* 0x00000004a5097c10 */ /* 0x002fe20008ffe4ff */
[----:B------:R4:W-:Y:S04]  /*1b7b0*/  STS.U8 [R153+UR9+0xf880], R6 ;  /* 0x00f8800699007988 */ /* 0x0009e80008000009 */
[----:B------:R0:W3:Y:S04]  /*1b7c0*/  LDG.E.U8 R11, desc[UR18][R8.64] ;  /* 0x00000012080b7981 */ /* 0x0000e8000c1e1100 */
[----:B------:R1:W-:Y:S04]  /*1b7d0*/  STS.U8 [R153+UR9+0xf480], R7 ;  /* 0x00f4800799007988 */ /* 0x0003e80008000009 */
[----:B------:R1:W-:Y:S01]  /*1b7e0*/  STS.U8 [R153+UR9+0xb880], R4 ;  /* 0x00b8800499007988 */ /* 0x0003e20008000009 */
[----:B0-----:R-:W-:-:S03]  /*1b7f0*/  IADD3 R8, P1, PT, R162, UR73, RZ ;  /* 0x00000049a2087c10 */ /* 0x001fc6000ff3e0ff */
[----:B------:R0:W-:Y:S01]  /*1b800*/  STS.U8 [R153+UR9+0xbc80], R0 ;  /* 0x00bc800099007988 */ /* 0x0001e20008000009 */
[----:B------:R-:W-:-:S03]  /*1b810*/  IADD3.X R9, PT, PT, R163, UR4, RZ, P1, !PT ;  /* 0x00000004a3097c10 */ /* 0x000fc60008ffe4ff */
[----:B------:R-:W5:Y:S04]  /*1b820*/  LDL.LU.64 R164, [R1+0x1008] ;  /* 0x0010080001a47983 */ /* 0x000f680000300a00 */
[----:B------:R-:W3:Y:S04]  /*1b830*/  LDG.E.U8 R8, desc[UR18][R8.64] ;  /* 0x0000001208087981 */ /* 0x000ee8000c1e1100 */
[----:B------:R-:W5:Y:S01]  /*1b840*/  LDL.LU.64 R162, [R1+0x1000] ;  /* 0x0010000001a27983 */ /* 0x000f620000300a00 */
[----:B----4-:R-:W-:-:S04]  /*1b850*/  IADD3 R6, P1, PT, R160, UR73, RZ ;  /* 0x00000049a0067c10 */ /* 0x010fc8000ff3e0ff */
[----:B-1----:R-:W-:Y:S01]  /*1b860*/  IADD3.X R7, PT, PT, R161, UR4, RZ, P1, !PT ;  /* 0x00000004a1077c10 */ /* 0x002fe20008ffe4ff */
[----:B------:R-:W-:Y:S04]  /*1b870*/  STS.U8 [R153+UR9+0xfc80], R2 ;  /* 0x00fc800299007988 */ /* 0x000fe80008000009 */
[----:B------:R2:W4:Y:S04]  /*1b880*/  LDG.E.U8 R4, desc[UR18][R6.64] ;  /* 0x0000001206047981 */ /* 0x000528000c1e1100 */
[----:B------:R-:W5:Y:S01]  /*1b890*/  LDL.LU.64 R160, [R1+0xff8] ;  /* 0x000ff80001a07983 */ /* 0x000f620000300a00 */
[----:B--2---:R-:W-:-:S04]  /*1b8a0*/  IADD3 R6, P1, PT, R158, UR73, RZ ;  /* 0x000000499e067c10 */ /* 0x004fc8000ff3e0ff */
[----:B------:R-:W-:Y:S01]  /*1b8b0*/  IADD3.X R7, PT, PT, R159, UR4, RZ, P1, !PT ;  /* 0x000000049f077c10 */ /* 0x000fe20008ffe4ff */
[----:B------:R-:W-:Y:S04]  /*1b8c0*/  STS.U8 [R152+UR9+0x8100], R5 ;  /* 0x0081000598007988 */ /* 0x000fe80008000009 */
[----:B0-----:R3:W2:Y:S04]  /*1b8d0*/  LDG.E.U8 R0, desc[UR18][R6.64] ;  /* 0x0000001206007981 */ /* 0x0016a8000c1e1100 */
[----:B------:R-:W5:Y:S04]  /*1b8e0*/  LDL.LU.64 R158, [R1+0xff0] ;  /* 0x000ff000019e7983 */ /* 0x000f680000300a00 */
        /* <DEDUP_REMOVED lines=43> */
[----:B---3--:R-:W-:-:S04]  /*1bba0*/  IADD3 R6, P1, PT, R136, UR73, RZ ;  /* 0x0000004988067c10 */ /* 0x008fc8000ff3e0ff */
[----:B------:R-:W-:Y:S02]  /*1bbb0*/  IADD3.X R7, PT, PT, R137, UR4, RZ, P1, !PT ;  /* 0x0000000489077c10 */ /* 0x000fe40008ffe4ff */
[----:B------:R-:W5:Y:S04]  /*1bbc0*/  LDL.LU.64 R136, [R1+0xfe8] ;  /* 0x000fe80001887983 */ /* 0x000f680000300a00 */
[----:B0-----:R-:W3:Y:S04]  /*1bbd0*/  LDL.64 R88, [R1+0xf70] ;  /* 0x000f700001587983 */ /* 0x001ee80000100a00 */
[----:B------:R-:W2:Y:S04]  /*1bbe0*/  LDL.64 R60, [R1+0xf68] ;  /* 0x000f6800013c7983 */ /* 0x000ea80000100a00 */
[----:B------:R-:W2:Y:S04]  /*1bbf0*/  LDG.E.U8 R6, desc[UR18][R6.64] ;  /* 0x0000001206067981 */ /* 0x000ea8000c1e1100 */
[----:B------:R-:W2:Y:S04]  /*1bc00*/  LDL.64 R62, [R1+0xef0] ;  /* 0x000ef000013e7983 */ /* 0x000ea80000100a00 */
[----:B------:R-:W2:Y:S04]  /*1bc10*/  LDL.64 R64, [R1+0xe60] ;  /* 0x000e600001407983 */ /* 0x000ea80000100a00 */
[----:B------:R-:W2:Y:S04]  /*1bc20*/  LDL.64 R66, [R1+0xe58] ;  /* 0x000e580001427983 */ /* 0x000ea80000100a00 */
[----:B------:R-:W2:Y:S04]  /*1bc30*/  LDL.64 R68, [R1+0xde0] ;  /* 0x000de00001447983 */ /* 0x000ea80000100a00 */
[----:B------:R-:W2:Y:S04]  /*1bc40*/  LDL.64 R148, [R1+0xdd8] ;  /* 0x000dd80001947983 */ /* 0x000ea80000100a00 */
[----:B------:R-:W2:Y:S04]  /*1bc50*/  LDL.64 R86, [R1+0xd70] ;  /* 0x000d700001567983 */ /* 0x000ea80000100a00 */
[----:B------:R-:W2:Y:S04]  /*1bc60*/  LDL.64 R84, [R1+0xd68] ;  /* 0x000d680001547983 */ /* 0x000ea80000100a00 */
        /* <DEDUP_REMOVED lines=56> */
[----:B0-----:R-:W2:Y:S01]  /*1bff0*/  LDL.64 R26, [R1+0xd60] ;  /* 0x000d6000011a7983 */ /* 0x001ea20000100a00 */
[----:B------:R-:W-:-:S02]  /*1c000*/  UIMAD UR5, UR17, 0x7, URZ ;  /* 0x00000007110578a4 */ /* 0x000fc4000f8e02ff */
[----:B------:R-:W-:Y:S01]  /*1c010*/  UIMAD UR60, UR17, 0xf, URZ ;  /* 0x0000000f113c78a4 */ /* 0x000fe2000f8e02ff */
[----:B------:R-:W2:Y:S04]  /*1c020*/  LDL.64 R48, [R1+0xb70] ;  /* 0x000b700001307983 */ /* 0x000ea80000100a00 */
[----:B-1----:R-:W2:Y:S04]  /*1c030*/  LDL.64 R18, [R1+0xd58] ;  /* 0x000d580001127983 */ /* 0x002ea80000100a00 */
[----:B------:R-:W-:Y:S04]  /*1c040*/  STS.U8 [R155+UR9+0xde80], R28 ;  /* 0x00de801c9b007988 */ /* 0x000fe80008000009 */
[----:B------:R0:W-:Y:S04]  /*1c050*/  STS.U8 [R155+UR9+0xa280], R29 ;  /* 0x00a2801d9b007988 */ /* 0x0001e80008000009 */
[----:B------:R-:W-:Y:S04]  /*1c060*/  STS.U8 [R155+UR9+0xda80], R30 ;  /* 0x00da801e9b007988 */ /* 0x000fe80008000009 */
[----:B------:R-:W2:Y:S04]  /*1c070*/  LDL.64 R44, [R1+0xb60] ;  /* 0x000b6000012c7983 */ /* 0x000ea80000100a00 */
[----:B0-----:R-:W2:Y:S04]  /*1c080*/  LDL.64 R28, [R1+0xcf0] ;  /* 0x000cf000011c7983 */ /* 0x001ea80000100a00 */
[----:B------:R0:W-:Y:S04]  /*1c090*/  STS.U8 [R155+UR9+0x9e80], R31 ;  /* 0x009e801f9b007988 */ /* 0x0001e80008000009 */
[----:B------:R-:W-:Y:S04]  /*1c0a0*/  STS.U8 [R155+UR9+0xee80], R20 ;  /* 0x00ee80149b007988 */ /* 0x000fe80008000009 */
[----:B------:R1:W-:Y:S04]  /*1c0b0*/  STS.U8 [R155+UR9+0xb280], R21 ;  /* 0x00b280159b007988 */ /* 0x0003e80008000009 */
[----:B0-----:R-:W2:Y:S04]  /*1c0c0*/  LDL.64 R30, [R1+0xce0] ;  /* 0x000ce000011e7983 */ /* 0x001ea80000100a00 */
[----:B------:R-:W2:Y:S04]  /*1c0d0*/  LDL.64 R46, [R1+0xaf0] ;  /* 0x000af000012e7983 */ /* 0x000ea80000100a00 */
[----:B-1----:R-:W2:Y:S04]  /*1c0e0*/  LDL.64 R20, [R1+0xce8] ;  /* 0x000ce80001147983 */ /* 0x002ea80000100a00 */
[----:B------:R-:W-:Y:S04]  /*1c0f0*/  STS.U8 [R155+UR9+0xd680], R32 ;  /* 0x00d680209b007988 */ /* 0x000fe80008000009 */
        /* <DEDUP_REMOVED lines=8> */
[----:B------:R-:W2:Y:S04]  /*1c180*/  LDL.64 R52, [R1+0xa60] ;  /* 0x000a600001347983 */ /* 0x000ea80000100a00 */
[----:B------:R-:W2:Y:S04]  /*1c190*/  LDL.64 R54, [R1+0x9f0] ;  /* 0x0009f00001367983 */ /* 0x000ea80000100a00 */
[----:B0-----:R-:W2:Y:S04]  /*1c1a0*/  LDL.64 R34, [R1+0xc60] ;  /* 0x000c600001227983 */ /* 0x001ea80000100a00 */
        /* <DEDUP_REMOVED lines=16> */
[----:B------:R1:W-:Y:S01]  /*1c2b0*/  STS.U8 [R154+UR9+0x8700], R10 ;  /* 0x0087000a9a007988 */ /* 0x0003e20008000009 */
[----:B------:R-:W-:-:S03]  /*1c2c0*/  VIADD R5, R134, UR5 ;  /* 0x0000000586057c36 */ /* 0x000fc60008000000 */
[----:B------:R3:W-:Y:S04]  /*1c2d0*/  STS.U8 [R154+UR9+0x8b00], R8 ;  /* 0x008b00089a007988 */ /* 0x0007e80008000009 */
[----:B0-----:R-:W2:Y:S01]  /*1c2e0*/  LDL.64 R24, [R1+0xc68] ;  /* 0x000c680001187983 */ /* 0x001ea20000100a00 */
[----:B-1----:R-:W-:-:S03]  /*1c2f0*/  VIADD R10, R132, UR5 ;  /* 0x00000005840a7c36 */ /* 0x002fc60008000000 */
[----:B------:R-:W2:Y:S01]  /*1c300*/  LDL.64 R38, [R1+0xbf0] ;  /* 0x000bf00001267983 */ /* 0x000ea20000100a00 */
[----:B---3--:R-:W-:Y:S01]  /*1c310*/  VIADD R8, R132, UR60 ;  /* 0x0000003c84087c36 */ /* 0x008fe20008000000 */
[----:B------:R-:W-:Y:S02]  /*1c320*/  IADD3 R10, P1, PT, R10, UR73, RZ ;  /* 0x000000490a0a7c10 */ /* 0x000fe4000ff3e0ff */
[----:B------:R0:W-:Y:S04]  /*1c330*/  STS.U8 [R154+UR9+0xc700], R11 ;  /* 0x00c7000b9a007988 */ /* 0x0001e80008000009 */
[----:B----4-:R1:W-:Y:S04]  /*1c340*/  STS.U8 [R154+UR9+0xcb00], R4 ;  /* 0x00cb00049a007988 */ /* 0x0103e80008000009 */
[----:B------:R-:W3:Y:S01]  /*1c350*/  LDL.64 R36, [R1+0xbe0] ;  /* 0x000be00001247983 */ /* 0x000ee20000100a00 */
[----:B0-----:R-:W-:-:S02]  /*1c360*/  IADD3.X R11, PT, PT, R89, UR4, RZ, P1, !PT ;  /* 0x00000004590b7c10 */ /* 0x001fc40008ffe4ff */
[----:B------:R-:W-:Y:S01]  /*1c370*/  IADD3 R8, P1, PT, R8, UR73, RZ ;  /* 0x0000004908087c10 */ /* 0x000fe2000ff3e0ff */
[----:B------:R-:W4:Y:S01]  /*1c380*/  LDL.64 R42, [R1+0xae0] ;  /* 0x000ae000012a7983 */ /* 0x000f220000100a00 */
[----:B-1----:R-:W-:Y:S02]  /*1c390*/  IADD3 R4, P2, PT, R5, UR73, RZ ;  /* 0x0000004905047c10 */ /* 0x002fe4000ff5e0ff */
[----:B--2---:R-:W-:Y:S01]  /*1c3a0*/  IADD3.X R9, PT, PT, R63, UR4, RZ, P1, !PT ;  /* 0x000000043f097c10 */ /* 0x004fe20008ffe4ff */
[----:B------:R-:W-:Y:S01]  /*1c3b0*/  STS.U8 [R154+UR9+0x8300], R12 ;  /* 0x0083000c9a007988 */ /* 0x000fe20008000009 */
[----:B------:R-:W-:-:S03]  /*1c3c0*/  IADD3.X R5, PT, PT, R61, UR4, RZ, P2, !PT ;  /* 0x000000043d057c10 */ /* 0x000fc600097fe4ff */
[----:B------:R-:W-:Y:S04]  /*1c3d0*/  STS.U8 [R154+UR9+0xc300], R13 ;  /* 0x00c3000d9a007988 */ /* 0x000fe80008000009 */
[----:B------:R0:W-:Y:S04]  /*1c3e0*/  STS.U8 [R154+UR9+0x8f00], R0 ;  /* 0x008f00009a007988 */ /* 0x0001e80008000009 */
[----:B------:R1:W-:Y:S04]  /*1c3f0*/  STS.U8 [R154+UR9+0xcf00], R6 ;  /* 0x00cf00069a007988 */ /* 0x0003e80008000009 */
[----:B------:R-:W2:Y:S04]  /*1c400*/  LDG.E.U8 R4, desc[UR18][R4.64] ;  /* 0x0000001204047981 */ /* 0x000ea8000c1e1100 */
[----:B0-----:R0:W2:Y:S01]  /*1c410*/  LDG.E.U8 R0, desc[UR18][R10.64] ;  /* 0x000000120a007981 */ /* 0x0010a2000c1e1100 */
[----:B-1----:R-:W-:-:S03]  /*1c420*/  IADD3 R6, P2, PT, R64, UR73, RZ ;  /* 0x0000004940067c10 */ /* 0x002fc6000ff5e0ff */
[----:B------:R-:W2:Y:S01]  /*1c430*/  LDL.64 R40, [R1+0xa70] ;  /* 0x000a700001287983 */ /* 0x000ea20000100a00 */
[----:B------:R-:W-:-:S03]  /*1c440*/  IADD3.X R7, PT, PT, R65, UR4, RZ, P2, !PT ;  /* 0x0000000441077c10 */ /* 0x000fc600097fe4ff */
[----:B------:R1:W2:Y:S01]  /*1c450*/  LDG.E.U8 R5, desc[UR18][R8.64] ;  /* 0x0000001208057981 */ /* 0x0002a2000c1e1100 */
[----:B0-----:R-:W-:-:S03]  /*1c460*/  IADD3 R10, P1, PT, R66, UR73, RZ ;  /* 0x00000049420a7c10 */ /* 0x001fc6000ff3e0ff */
[----:B------:R-:W2:Y:S01]  /*1c470*/  LDG.E.U8 R6, desc[UR18][R6.64] ;  /* 0x0000001206067981 */ /* 0x000ea2000c1e1100 */
[----:B------:R-:W-:Y:S02]  /*1c480*/  IADD3.X R11, PT, PT, R67, UR4, RZ, P1, !PT ;  /* 0x00000004430b7c10 */ /* 0x000fe40008ffe4ff */
[----:B------:R-:W-:Y:S01]  /*1c490*/  IADD3 R12, P1, PT, R148, UR73, RZ ;  /* 0x00000049940c7c10 */ /* 0x000fe2000ff3e0ff */
[----:B------:R-:W2:Y:S01]  /*1c4a0*/  LDL.64 R56, [R1+0x9e0] ;  /* 0x0009e00001387983 */ /* 0x000ea20000100a00 */
[----:B-1----:R-:W-:Y:S02]  /*1c4b0*/  IADD3 R8, P2, PT, R68, UR73, RZ ;  /* 0x0000004944087c10 */ /* 0x002fe4000ff5e0ff */
[----:B------:R-:W-:Y:S01]  /*1c4c0*/  IADD3.X R13, PT, PT, R149, UR4, RZ, P1, !PT ;  /* 0x00000004950d7c10 */ /* 0x000fe20008ffe4ff */
[----:B------:R-:W2:Y:S01]  /*1c4d0*/  LDL.64 R50, [R1+0x968] ;  /* 0x0009680001327983 */ /* 0x000ea20000100a00 */
[----:B------:R-:W-:-:S03]  /*1c4e0*/  IADD3.X R9, PT, PT, R69, UR4, RZ, P2, !PT ;  /* 0x0000000445097c10 */ /* 0x000fc600097fe4ff */
[----:B------:R0:W2:Y:S01]  /*1c4f0*/  LDG.E.U8 R7, desc[UR18][R10.64] ;  /* 0x000000120a077981 */ /* 0x0000a2000c1e1100 */
[----:B------:R-:W-:-:S03]  /*1c500*/  IADD3 R14, P1, PT, R84, UR73, RZ ;  /* 0x00000049540e7c10 */ /* 0x000fc6000ff3e0ff */
[----:B------:R-:W2:Y:S01]  /*1c510*/  LDG.E.U8 R8, desc[UR18][R8.64] ;  /* 0x0000001208087981 */ /* 0x000ea2000c1e1100 */
[----:B------:R-:W-:-:S03]  /*1c520*/  IADD3.X R15, PT, PT, R85, UR4, RZ, P1, !PT ;  /* 0x00000004550f7c10 */ /* 0x000fc60008ffe4ff */
[----:B------:R-:W2:Y:S01]  /*1c530*/  LDL.64 R62, [R1+0x8e8] ;  /* 0x0008e800013e7983 */ /* 0x000ea20000100a00 */
[----:B0-----:R-:W-:-:S03]  /*1c540*/  IADD3 R10, P2, PT, R86, UR73, RZ ;  /* 0x00000049560a7c10 */ /* 0x001fc6000ff5e0ff */
[----:B------:R-:W2:Y:S01]  /*1c550*/  LDL.64 R64, [R1+0x868] ;  /* 0x0008680001407983 */ /* 0x000ea20000100a00 */
[----:B------:R-:W-:-:S03]  /*1c560*/  IADD3.X R11, PT, PT, R87, UR4, RZ, P2, !PT ;  /* 0x00000004570b7c10 */ /* 0x000fc600097fe4ff */
[----:B------:R0:W2:Y:S04]  /*1c570*/  LDG.E.U8 R9, desc[UR18][R12.64] ;  /* 0x000000120c097981 */ /* 0x0000a8000c1e1100 */
[----:B------:R-:W2:Y:S04]  /*1c580*/  LDG.E.U8 R10, desc[UR18][R10.64] ;  /* 0x000000120a0a7981 */ /* 0x000ea8000c1e1100 */
[----:B------:R-:W2:Y:S04]  /*1c590*/  LDL.64 R74, [R1+0x7e8] ;  /* 0x0007e800014a7983 */ /* 0x000ea80000100a00 */
[----:B------:R-:W2:Y:S04]  /*1c5a0*/  LDL.64 R72, [R1+0x9d8] ;  /* 0x0009d80001487983 */ /* 0x000ea80000100a00 */
[----:B------:R1:W2:Y:S04]  /*1c5b0*/  LDG.E.U8 R11, desc[UR18][R14.64] ;  /* 0x000000120e0b7981 */ /* 0x0002a8000c1e1100 */
[----:B------:R-:W2:Y:S04]  /*1c5c0*/  LDL.64 R60, [R1+0x8e0] ;  /* 0x0008e000013c7983 */ /* 0x000ea80000100a00 */
[----:B------:R-:W2:Y:S04]  /*1c5d0*/  LDL.64 R70, [R1+0x8d8] ;  /* 0x0008d80001467983 */ /* 0x000ea80000100a00 */
[----:B------:R-:W2:Y:S04]  /*1c5e0*/  LDL.64 R68, [R1+0x858] ;  /* 0x0008580001447983 */ /* 0x000ea80000100a00 */
[----:B------:R-:W2:Y:S01]  /*1c5f0*/  LDL.64 R66, [R1+0x7e0] ;  /* 0x0007e00001427983 */ /* 0x000ea20000100a00 */
[----:B0-----:R-:W-:-:S04]  /*1c600*/  IADD3 R12, P2, PT, R26, UR73, RZ ;  /* 0x000000491a0c7c10 */ /* 0x001fc8000ff5e0ff */
[----:B------:R-:W-:Y:S02]  /*1c610*/  IADD3.X R13, PT, PT, R27, UR4, RZ, P2, !PT ;  /* 0x000000041b0d7c10 */ /* 0x000fe400097fe4ff */
[----:B------:R-:W2:Y:S01]  /*1c620*/  LDL.64 R26, [R1+0xc58] ;  /* 0x000c5800011a7983 */ /* 0x000ea20000100a00 */
[----:B------:R-:W-:-:S03]  /*1c630*/  IADD3 R16, P1, PT, R18, UR73, RZ ;  /* 0x0000004912107c10 */ /* 0x000fc6000ff3e0ff */
[----:B------:R-:W3:Y:S01]  /*1c640*/  LDG.E.U8 R12, desc[UR18][R12.64] ;  /* 0x000000120c0c7981 */ /* 0x000ee2000c1e1100 */
[----:B------:R-:W-:-:S05]  /*1c650*/  IADD3.X R17, PT, PT, R19, UR4, RZ, P1, !PT ;  /* 0x0000000413117c10 */ /* 0x000fca0008ffe4ff */
[----:B------:R0:W3:Y:S01]  /*1c660*/  LDG.E.U8 R13, desc[UR18][R16.64] ;  /* 0x00000012100d7981 */ /* 0x0000e2000c1e1100 */
[----:B-1----:R-:W-:-:S04]  /*1c670*/  IADD3 R14, P2, PT, R28, UR73, RZ ;  /* 0x000000491c0e7c10 */ /* 0x002fc8000ff5e0ff */
[----:B------:R-:W-:Y:S02]  /*1c680*/  IADD3.X R15, PT, PT, R29, UR4, RZ, P2, !PT ;  /* 0x000000041d0f7c10 */ /* 0x000fe400097fe4ff */
[----:B------:R-:W4:Y:S04]  /*1c690*/  LDL.64 R28, [R1+0xbe8] ;  /* 0x000be800011c7983 */ /* 0x000f280000100a00 */
[----:B------:R-:W4:Y:S01]  /*1c6a0*/  LDG.E.U8 R14, desc[UR18][R14.64] ;  /* 0x000000120e0e7981 */ /* 0x000f22000c1e1100 */
[----:B0-----:R-:W-:-:S04]  /*1c6b0*/  IADD3 R16, P2, PT, R30, UR73, RZ ;  /* 0x000000491e107c10 */ /* 0x001fc8000ff5e0ff */
[----:B------:R-:W-:Y:S02]  /*1c6c0*/  IADD3.X R17, PT, PT, R31, UR4, RZ, P2, !PT ;  /* 0x000000041f117c10 */ /* 0x000fe400097fe4ff */
[----:B------:R-:W4:Y:S01]  /*1c6d0*/  LDL.64 R30, [R1+0xbd8] ;  /* 0x000bd800011e7983 */ /* 0x000f220000100a00 */
[----:B------:R-:W-:-:S03]  /*1c6e0*/  IADD3 R18, P1, PT, R20, UR73, RZ ;  /* 0x0000004914127c10 */ /* 0x000fc6000ff3e0ff */
[----:B------:R-:W4:Y:S01]  /*1c6f0*/  LDG.E.U8 R16, desc[UR18][R16.64] ;  /* 0x0000001210107981 */ /* 0x000f22000c1e1100 */
[----:B------:R-:W-:-:S05]  /*1c700*/  IADD3.X R19, PT, PT, R21, UR4, RZ, P1, !PT ;  /* 0x0000000415137c10 */ /* 0x000fca0008ffe4ff */
[----:B------:R0:W4:Y:S02]  /*1c710*/  LDG.E.U8 R15, desc[UR18][R18.64] ;  /* 0x00000012120f7981 */ /* 0x000124000c1e1100 */
        /* <DEDUP_REMOVED lines=9> */
[----:B------:R-:W4:Y:S04]  /*1c7b0*/  LDL.64 R34, [R1+0xb58] ;  /* 0x000b580001227983 */ /* 0x000f280000100a00 */
[----:B------:R-:W4:Y:S01]  /*1c7c0*/  LDG.E.U8 R20, desc[UR18][R20.64] ;  /* 0x0000001214147981 */ /* 0x000f22000c1e1100 */
[----:B------:R-:W-:-:S04]  /*1c7d0*/  IADD3 R22, P1, PT, R24, UR73, RZ ;  /* 0x0000004918167c10 */ /* 0x000fc8000ff3e0ff */
[----:B------:R-:W-:-:S05]  /*1c7e0*/  IADD3.X R23, PT, PT, R25, UR4, RZ, P1, !PT ;  /* 0x0000000419177c10 */ /* 0x000fca0008ffe4ff */
[----:B------:R0:W4:Y:S02]  /*1c7f0*/  LDG.E.U8 R19, desc[UR18][R22.64] ;  /* 0x0000001216137981 */ /* 0x000124000c1e1100 */
[----:B0-----:R-:W-:-:S04]  /*1c800*/  IADD3 R22, P2, PT, R38, UR73, RZ ;  /* 0x0000004926167c10 */ /* 0x001fc8000ff5e0ff */
[----:B------:R-:W-:Y:S02]  /*1c810*/  IADD3.X R23, PT, PT, R39, UR4, RZ, P2, !PT ;  /* 0x0000000427177c10 */ /* 0x000fe400097fe4ff */
[----:B------:R-:W4:Y:S04]  /*1c820*/  LDL.64 R38, [R1+0xae8] ;  /* 0x000ae80001267983 */ /* 0x000f280000100a00 */
[----:B------:R-:W4:Y:S01]  /*1c830*/  LDG.E.U8 R22, desc[UR18][R22.64] ;  /* 0x0000001216167981 */ /* 0x000f22000c1e1100 */
[----:B--2---:R-:W-:-:S04]  /*1c840*/  IADD3 R24, P1, PT, R26, UR73, RZ ;  /* 0x000000491a187c10 */ /* 0x004fc8000ff3e0ff */
[----:B------:R-:W-:-:S05]  /*1c850*/  IADD3.X R25, PT, PT, R27, UR4, RZ, P1, !PT ;  /* 0x000000041b197c10 */ /* 0x000fca0008ffe4ff */
[----:B------:R3:W2:Y:S02]  /*1c860*/  LDG.E.U8 R21, desc[UR18][R24.64] ;  /* 0x0000001218157981 */ /* 0x0006a4000c1e1100 */
[----:B---3--:R-:W-:Y:S02]  /*1c870*/  IADD3 R24, P2, PT, R36, UR73, RZ ;  /* 0x0000004924187c10 */ /* 0x008fe4000ff5e0ff */
[----:B----4-:R-:W-:-:S04]  /*1c880*/  IADD3 R26, P1, PT, R28, UR73, RZ ;  /* 0x000000491c1a7c10 */ /* 0x010fc8000ff3e0ff */
[----:B------:R-:W-:Y:S02]  /*1c890*/  IADD3.X R27, PT, PT, R29, UR4, RZ, P1, !PT ;  /* 0x000000041d1b7c10 */ /* 0x000fe40008ffe4ff */
[----:B------:R-:W-:Y:S02]  /*1c8a0*/  IADD3.X R25, PT, PT, R37, UR4, RZ, P2, !PT ;  /* 0x0000000425197c10 */ /* 0x000fe400097fe4ff */
[----:B------:R-:W3:Y:S04]  /*1c8b0*/  LDL.64 R36, [R1+0xad8] ;  /* 0x000ad80001247983 */ /* 0x000ee80000100a00 */
[----:B------:R0:W4:Y:S01]  /*1c8c0*/  LDG.E.U8 R23, desc[UR18][R26.64] ;  /* 0x000000121a177981 */ /* 0x000122000c1e1100 */
[----:B------:R-:W-:-:S03]  /*1c8d0*/  IADD3 R28, P1, PT, R30, UR73, RZ ;  /* 0x000000491e1c7c10 */ /* 0x000fc6000ff3e0ff */
[----:B------:R-:W2:Y:S01]  /*1c8e0*/  LDG.E.U8 R24, desc[UR18][R24.64] ;  /* 0x0000001218187981 */ /* 0x000ea2000c1e1100 */
[----:B------:R-:W-:Y:S02]  /*1c8f0*/  IADD3.X R29, PT, PT, R31, UR4, RZ, P1, !PT ;  /* 0x000000041f1d7c10 */ /* 0x000fe40008ffe4ff */
[----:B0-----:R-:W-:-:S04]  /*1c900*/  IADD3 R26, P2, PT, R48, UR73, RZ ;  /* 0x00000049301a7c10 */ /* 0x001fc8000ff5e0ff */
[----:B------:R-:W-:Y:S01]  /*1c910*/  IADD3.X R27, PT, PT, R49, UR4, RZ, P2, !PT ;  /* 0x00000004311b7c10 */ /* 0x000fe200097fe4ff */
[----:B------:R0:W2:Y:S04]  /*1c920*/  LDG.E.U8 R25, desc[UR18][R28.64] ;  /* 0x000000121c197981 */ /* 0x0000a8000c1e1100 */
[----:B------:R-:W2:Y:S04]  /*1c930*/  LDG.E.U8 R26, desc[UR18][R26.64] ;  /* 0x000000121a1a7981 */ /* 0x000ea8000c1e1100 */
[----:B------:R-:W2:Y:S01]  /*1c940*/  LDL.64 R48, [R1+0x970] ;  /* 0x0009700001307983 */ /* 0x000ea20000100a00 */
[----:B0-----:R-:W-:-:S02]  /*1c950*/  IADD3 R28, P2, PT, R44, UR73, RZ ;  /* 0x000000492c1c7c10 */ /* 0x001fc4000ff5e0ff */
[----:B------:R-:W-:Y:S02]  /*1c960*/  IADD3 R30, P1, PT, R32, UR73, RZ ;  /* 0x00000049201e7c10 */ /* 0x000fe4000ff3e0ff */
[----:B------:R-:W-:Y:S02]  /*1c970*/  IADD3.X R29, PT, PT, R45, UR4, RZ, P2, !PT ;  /* 0x000000042d1d7c10 */ /* 0x000fe400097fe4ff */
[----:B------:R-:W-:Y:S01]  /*1c980*/  IADD3.X R31, PT, PT, R33, UR4, RZ, P1, !PT ;  /* 0x00000004211f7c10 */ /* 0x000fe20008ffe4ff */
[----:B------:R-:W2:Y:S04]  /*1c990*/  LDL.64 R44, [R1+0xa58] ;  /* 0x000a5800012c7983 */ /* 0x000ea80000100a00 */
[----:B------:R0:W4:Y:S04]  /*1c9a0*/  LDG.E.U8 R27, desc[UR18][R30.64] ;  /* 0x000000121e1b7981 */ /* 0x000128000c1e1100 */
        /* <DEDUP_REMOVED lines=17> */
[----:B------:R-:W-:-:S03]  /*1cac0*/  IADD3 R40, P2, PT, R52, UR73, RZ ;  /* 0x0000004934287c10 */ /* 0x000fc6000ff5e0ff */
[----:B------:R-:W4:Y:S01]  /*1cad0*/  LDG.E.U8 R34, desc[UR18][R34.64] ;  /* 0x0000001222227981 */ /* 0x000f22000c1e1100 */
[----:B------:R-:W-:-:S03]  /*1cae0*/  IADD3.X R41, PT, PT, R53, UR4, RZ, P2, !PT ;  /* 0x0000000435297c10 */ /* 0x000fc600097fe4ff */
[----:B------:R-:W4:Y:S01]  /*1caf0*/  LDL.64 R52, [R1+0x870] ;  /* 0x0008700001347983 */ /* 0x000f220000100a00 */
[----:B---3--:R-:W-:-:S04]  /*1cb00*/  IADD3 R38, P1, PT, R36, UR73, RZ ;  /* 0x0000004924267c10 */ /* 0x008fc8000ff3e0ff */
[----:B------:R-:W-:Y:S02]  /*1cb10*/  IADD3.X R39, PT, PT, R37, UR4, RZ, P1, !PT ;  /* 0x0000000425277c10 */ /* 0x000fe40008ffe4ff */
[----:B------:R-:W-:-:S03]  /*1cb20*/  IADD3 R36, P1, PT, R58, UR73, RZ ;  /* 0x000000493a247c10 */ /* 0x000fc6000ff3e0ff */
[----:B------:R-:W3:Y:S01]  /*1cb30*/  LDG.E.U8 R33, desc[UR18][R38.64] ;  /* 0x0000001226217981 */ /* 0x000ee2000c1e1100 */
[----:B------:R-:W-:-:S03]  /*1cb40*/  IADD3.X R37, PT, PT, R59, UR4, RZ, P1, !PT ;  /* 0x000000043b257c10 */ /* 0x000fc60008ffe4ff */
[----:B------:R-:W3:Y:S04]  /*1cb50*/  LDL.64 R58, [R1+0x960] ;  /* 0x00096000013a7983 */ /* 0x000ee80000100a00 */
[----:B------:R0:W3:Y:S02]  /*1cb60*/  LDG.E.U8 R35, desc[UR18][R36.64] ;  /* 0x0000001224237981 */ /* 0x0000e4000c1e1100 */
[----:B0-----:R-:W-:-:S04]  /*1cb70*/  IADD3 R36, P2, PT, R54, UR73, RZ ;  /* 0x0000004936247c10 */ /* 0x001fc8000ff5e0ff */
[----:B------:R-:W-:Y:S02]  /*1cb80*/  IADD3.X R37, PT, PT, R55, UR4, RZ, P2, !PT ;  /* 0x0000000437257c10 */ /* 0x000fe400097fe4ff */
[----:B------:R-:W3:Y:S01]  /*1cb90*/  LDL.64 R54, [R1+0x7f0] ;  /* 0x0007f00001367983 */ /* 0x000ee20000100a00 */
[----:B--2---:R-:W-:-:S03]  /*1cba0*/  IADD3 R38, P1, PT, R44, UR73, RZ ;  /* 0x000000492c267c10 */ /* 0x004fc6000ff3e0ff */
[----:B------:R-:W2:Y:S01]  /*1cbb0*/  LDG.E.U8 R44, desc[UR18][R40.64] ;  /* 0x00000012282c7981 */ /* 0x000ea2000c1e1100 */
[----:B------:R-:W-:-:S05]  /*1cbc0*/  IADD3.X R39, PT, PT, R45, UR4, RZ, P1, !PT ;  /* 0x000000042d277c10 */ /* 0x000fca0008ffe4ff */
[----:B------:R0:W2:Y:S02]  /*1cbd0*/  LDG.E.U8 R45, desc[UR18][R38.64] ;  /* 0x00000012262d7981 */ /* 0x0000a4000c1e1100 */
[----:B0-----:R-:W-:Y:S02]  /*1cbe0*/  IADD3 R38, P2, PT, R56, UR73, RZ ;  /* 0x0000004938267c10 */ /* 0x001fe4000ff5e0ff */
[----:B----4-:R-:W-:Y:S02]  /*1cbf0*/  IADD3 R40, P1, PT, R46, UR73, RZ ;  /* 0x000000492e287c10 */ /* 0x010fe4000ff3e0ff */
[----:B------:R0:W4:Y:S01]  /*1cc00*/  LDG.E.U8 R46, desc[UR18][R36.64] ;  /* 0x00000012242e7981 */ /* 0x000122000c1e1100 */
[----:B------:R-:W-:Y:S02]  /*1cc10*/  IADD3.X R39, PT, PT, R57, UR4, RZ, P2, !PT ;  /* 0x0000000439277c10 */ /* 0x000fe400097fe4ff */
[----:B------:R-:W-:Y:S01]  /*1cc20*/  IADD3.X R41, PT, PT, R47, UR4, RZ, P1, !PT ;  /* 0x000000042f297c10 */ /* 0x000fe20008ffe4ff */
[----:B------:R-:W2:Y:S04]  /*1cc30*/  LDL.64 R56, [R1+0xee8] ;  /* 0x000ee80001387983 */ /* 0x000ea80000100a00 */
[----:B------:R1:W4:Y:S01]  /*1cc40*/  LDG.E.U8 R47, desc[UR18][R40.64] ;  /* 0x00000012282f7981 */ /* 0x000322000c1e1100 */
[----:B0-----:R-:W-:-:S03]  /*1cc50*/  IADD3 R36, P1, PT, R48, UR73, RZ ;  /* 0x0000004930247c10 */ /* 0x001fc6000ff3e0ff */
[----:B------:R0:W4:Y:S01]  /*1cc60*/  LDG.E.U8 R48, desc[UR18][R38.64] ;  /* 0x0000001226307981 */ /* 0x000122000c1e1100 */
[----:B------:R-:W-:Y:S02]  /*1cc70*/  IADD3.X R37, PT, PT, R49, UR4, RZ, P1, !PT ;  /* 0x0000000431257c10 */ /* 0x000fe40008ffe4ff */
[----:B-1----:R-:W-:-:S03]  /*1cc80*/  IADD3 R40, P2, PT, R50, UR73, RZ ;  /* 0x0000004932287c10 */ /* 0x002fc6000ff5e0ff */
[----:B------:R1:W4:Y:S01]  /*1cc90*/  LDG.E.U8 R49, desc[UR18][R36.64] ;  /* 0x0000001224317981 */ /* 0x000322000c1e1100 */
[----:B0-----:R-:W-:-:S04]  /*1cca0*/  IADD3 R38, P1, PT, R42, UR73, RZ ;  /* 0x000000492a267c10 */ /* 0x001fc8000ff3e0ff */
[----:B------:R-:W-:Y:S02]  /*1ccb0*/  IADD3.X R39, PT, PT, R43, UR4, RZ, P1, !PT ;  /* 0x000000042b277c10 */ /* 0x000fe40008ffe4ff */
[----:B------:R-:W4:Y:S01]  /*1ccc0*/  LDL.64 R42, [R1+0x958] ;  /* 0x00095800012a7983 */ /* 0x000f220000100a00 */
[----:B------:R-:W-:Y:S02]  /*1ccd0*/  IADD3.X R41, PT, PT, R51, UR4, RZ, P2, !PT ;  /* 0x0000000433297c10 */ /* 0x000fe400097fe4ff */
[----:B-1----:R-:W-:Y:S01]  /*1cce0*/  IADD3 R36, P2, PT, R62, UR73, RZ ;  /* 0x000000493e247c10 */ /* 0x002fe2000ff5e0ff */
[----:B------:R0:W4:Y:S03]  /*1ccf0*/  LDG.E.U8 R51, desc[UR18][R38.64] ;  /* 0x0000001226337981 */ /* 0x000126000c1e1100 */
[----:B------:R-:W-:Y:S01]  /*1cd00*/  IADD3.X R37, PT, PT, R63, UR4, RZ, P2, !PT ;  /* 0x000000043f257c10 */ /* 0x000fe200097fe4ff */
[----:B------:R1:W4:Y:S04]  /*1cd10*/  LDG.E.U8 R50, desc[UR18][R40.64] ;  /* 0x0000001228327981 */ /* 0x000328000c1e1100 */
[----:B------:R-:W4:Y:S01]  /*1cd20*/  LDL.64 R62, [R1+0x860] ;  /* 0x00086000013e7983 */ /* 0x000f220000100a00 */
[----:B0-----:R-:W-:-:S04]  /*1cd30*/  IADD3 R38, P2, PT, R64, UR73, RZ ;  /* 0x0000004940267c10 */ /* 0x001fc8000ff5e0ff */
[----:B------:R-:W-:Y:S02]  /*1cd40*/  IADD3.X R39, PT, PT, R65, UR4, RZ, P2, !PT ;  /* 0x0000000441277c10 */ /* 0x000fe400097fe4ff */
[----:B------:R-:W4:Y:S01]  /*1cd50*/  LDL.64 R64, [R1+0x7d8] ;  /* 0x0007d80001407983 */ /* 0x000f220000100a00 */
[----:B------:R-:W-:Y:S01]  /*1cd60*/  VIADD R2, R134, UR60 ;  /* 0x0000003c86027c36 */ /* 0x000fe20008000000 */
[----:B-1----:R-:W-:Y:S02]  /*1cd70*/  IADD3 R40, P1, PT, R52, UR73, RZ ;  /* 0x0000004934287c10 */ /* 0x002fe4000ff3e0ff */
[----:B------:R-:W4:Y:S02]  /*1cd80*/  LDG.E.U8 R52, desc[UR18][R36.64] ;  /* 0x0000001224347981 */ /* 0x000f24000c1e1100 */
[----:B------:R-:W-:-:S05]  /*1cd90*/  IADD3.X R41, PT, PT, R53, UR4, RZ, P1, !PT ;  /* 0x0000000435297c10 */ /* 0x000fca0008ffe4ff */
[----:B------:R0:W4:Y:S02]  /*1cda0*/  LDG.E.U8 R53, desc[UR18][R40.64] ;  /* 0x0000001228357981 */ /* 0x000124000c1e1100 */
[----:B0-----:R-:W-:-:S04]  /*1cdb0*/  IADD3 R40, P2, PT, R74, UR73, RZ ;  /* 0x000000494a287c10 */ /* 0x001fc8000ff5e0ff */
[----:B------:R-:W-:Y:S02]  /*1cdc0*/  IADD3.X R41, PT, PT, R75, UR4, RZ, P2, !PT ;  /* 0x000000044b297c10 */ /* 0x000fe400097fe4ff */
[----:B---3--:R-:W-:Y:S02]  /*1cdd0*/  IADD3 R36, P1, PT, R54, UR73, RZ ;  /* 0x0000004936247c10 */ /* 0x008fe4000ff3e0ff */
[----:B------:R0:W3:Y:S02]  /*1cde0*/  LDG.E.U8 R54, desc[UR18][R38.64] ;  /* 0x0000001226367981 */ /* 0x0000e4000c1e1100 */
[----:B------:R-:W-:-:S05]  /*1cdf0*/  IADD3.X R37, PT, PT, R55, UR4, RZ, P1, !PT ;  /* 0x0000000437257c10 */ /* 0x000fca0008ffe4ff */
[----:B------:R1:W3:Y:S01]  /*1ce00*/  LDG.E.U8 R55, desc[UR18][R36.64] ;  /* 0x0000001224377981 */ /* 0x0002e2000c1e1100 */
[----:B0-----:R-:W-:Y:S02]  /*1ce10*/  IADD3 R38, P1, PT, R2, UR73, RZ ;  /* 0x0000004902267c10 */ /* 0x001fe4000ff3e0ff */
[----:B-1----:R-:W-:-:S04]  /*1ce20*/  IADD3 R36, P2, PT, R72, UR73, RZ ;  /* 0x0000004948247c10 */ /* 0x002fc8000ff5e0ff */
[----:B------:R-:W-:Y:S02]  /*1ce30*/  IADD3.X R37, PT, PT, R73, UR4, RZ, P2, !PT ;  /* 0x0000000449257c10 */ /* 0x000fe400097fe4ff */
[----:B--2---:R-:W-:Y:S01]  /*1ce40*/  IADD3.X R39, PT, PT, R57, UR4, RZ, P1, !PT ;  /* 0x0000000439277c10 */ /* 0x004fe20008ffe4ff */
[----:B------:R0:W2:Y:S04]  /*1ce50*/  LDG.E.U8 R56, desc[UR18][R40.64] ;  /* 0x0000001228387981 */ /* 0x0000a8000c1e1100 */
[----:B------:R4:W2:Y:S01]  /*1ce60*/  LDG.E.U8 R57, desc[UR18][R38.64] ;  /* 0x0000001226397981 */ /* 0x0008a2000c1e1100 */
[----:B0-----:R-:W-:-:S03]  /*1ce70*/  IADD3 R40, P1, PT, R58, UR73, RZ ;  /* 0x000000493a287c10 */ /* 0x001fc6000ff3e0ff */
[----:B------:R0:W2:Y:S01]  /*1ce80*/  LDG.E.U8 R58, desc[UR18][R36.64] ;  /* 0x00000012243a7981 */ /* 0x0000a2000c1e1100 */
[----:B------:R-:W-:-:S05]  /*1ce90*/  IADD3.X R41, PT, PT, R59, UR4, RZ, P1, !PT ;  /* 0x000000043b297c10 */ /* 0x000fca0008ffe4ff */
[----:B------:R1:W2:Y:S01]  /*1cea0*/  LDG.E.U8 R59, desc[UR18][R40.64] ;  /* 0x00000012283b7981 */ /* 0x0002a2000c1e1100 */
[----:B----4-:R-:W-:Y:S02]  /*1ceb0*/  IADD3 R38, P2, PT, R42, UR73, RZ ;  /* 0x000000492a267c10 */ /* 0x010fe4000ff5e0ff */
[----:B0-----:R-:W-:Y:S02]  /*1cec0*/  IADD3 R36, P1, PT, R60, UR73, RZ ;  /* 0x000000493c247c10 */ /* 0x001fe4000ff3e0ff */
[----:B------:R-:W-:Y:S02]  /*1ced0*/  IADD3.X R39, PT, PT, R43, UR4, RZ, P2, !PT ;  /* 0x000000042b277c10 */ /* 0x000fe400097fe4ff */
[----:B------:R-:W-:Y:S02]  /*1cee0*/  IADD3 R42, P2, PT, R70, UR73, RZ ;  /* 0x00000049462a7c10 */ /* 0x000fe4000ff5e0ff */
[----:B------:R-:W-:Y:S01]  /*1cef0*/  IADD3.X R37, PT, PT, R61, UR4, RZ, P1, !PT ;  /* 0x000000043d257c10 */ /* 0x000fe20008ffe4ff */
[----:B------:R0:W4:Y:S01]  /*1cf00*/  LDG.E.U8 R60, desc[UR18][R38.64] ;  /* 0x00000012263c7981 */ /* 0x000122000c1e1100 */
[----:B------:R-:W-:-:S02]  /*1cf10*/  IADD3.X R43, PT, PT, R71, UR4, RZ, P2, !PT ;  /* 0x00000004472b7c10 */ /* 0x000fc400097fe4ff */
[----:B-1----:R-:W-:Y:S01]  /*1cf20*/  IADD3 R40, P1, PT, R62, UR73, RZ ;  /* 0x000000493e287c10 */ /* 0x002fe2000ff3e0ff */
[----:B------:R1:W4:Y:S03]  /*1cf30*/  LDG.E.U8 R61, desc[UR18][R36.64] ;  /* 0x00000012243d7981 */ /* 0x000326000c1e1100 */
[----:B------:R-:W-:Y:S01]  /*1cf40*/  IADD3.X R41, PT, PT, R63, UR4, RZ, P1, !PT ;  /* 0x000000043f297c10 */ /* 0x000fe20008ffe4ff */
[----:B------:R1:W4:Y:S01]  /*1cf50*/  LDG.E.U8 R62, desc[UR18][R42.64] ;  /* 0x000000122a3e7981 */ /* 0x000322000c1e1100 */
[----:B0-----:R-:W-:-:S03]  /*1cf60*/  IADD3 R38, P2, PT, R68, UR73, RZ ;  /* 0x0000004944267c10 */ /* 0x001fc6000ff5e0ff */
[----:B------:R-:W4:Y:S01]  /*1cf70*/  LDG.E.U8 R40, desc[UR18][R40.64] ;  /* 0x0000001228287981 */ /* 0x000f22000c1e1100 */
[----:B-1----:R-:W-:Y:S02]  /*1cf80*/  IADD3 R36, P3, PT, R66, UR73, RZ ;  /* 0x0000004942247c10 */ /* 0x002fe4000ff7e0ff */
[----:B------:R-:W-:Y:S02]  /*1cf90*/  IADD3 R42, P1, PT, R64, UR73, RZ ;  /* 0x00000049402a7c10 */ /* 0x000fe4000ff3e0ff */
[----:B------:R-:W-:Y:S02]  /*1cfa0*/  IADD3.X R39, PT, PT, R69, UR4, RZ, P2, !PT ;  /* 0x0000000445277c10 */ /* 0x000fe400097fe4ff */
[----:B------:R-:W-:Y:S02]  /*1cfb0*/  IADD3.X R37, PT, PT, R67, UR4, RZ, P3, !PT ;  /* 0x0000000443257c10 */ /* 0x000fe40009ffe4ff */
[----:B------:R-:W-:Y:S01]  /*1cfc0*/  IADD3.X R43, PT, PT, R65, UR4, RZ, P1, !PT ;  /* 0x00000004412b7c10 */ /* 0x000fe20008ffe4ff */
[----:B------:R0:W4:Y:S04]  /*1cfd0*/  LDG.E.U8 R38, desc[UR18][R38.64] ;  /* 0x0000001226267981 */ /* 0x000128000c1e1100 */
[----:B------:R1:W4:Y:S04]  /*1cfe0*/  LDG.E.U8 R36, desc[UR18][R36.64] ;  /* 0x0000001224247981 */ /* 0x000328000c1e1100 */
[----:B------:R0:W4:Y:S01]  /*1cff0*/  LDG.E.U8 R42, desc[UR18][R42.64] ;  /* 0x000000122a2a7981 */ /* 0x000122000c1e1100 */
[----:B------:R-:W0:Y:S01]  /*1d000*/  S2R R147, SR_TID.X ;  /* 0x0000000000937919 */ /* 0x000e220000002100 */
[----:B------:R-:W1:Y:S01]  /*1d010*/  S2R R65, SR_TID.X ;  /* 0x0000000000417919 */ /* 0x000e620000002100 */
[----:B------:R-:W-:-:S02]  /*1d020*/  UMOV UR4, 0x1 ;  /* 0x0000000100047882 */ /* 0x000fc40000000000 */
[----:B------:R-:W-:-:S04]  /*1d030*/  @!UP1 UIADD3 UR4, UPT, UPT, -UR4, 0x100000, URZ ;  /* 0x0010000004049890 */ /* 0x000fc8000fffe1ff */
[----:B------:R-:W-:Y:S02]  /*1d040*/  @!UP1 USHF.L.U32 UR5, UR4, 0xb, URZ ;  /* 0x0000000b04059899 */ /* 0x000fe400080006ff */
[----:B------:R-:W-:Y:S01]  /*1d050*/  @!UP1 USHF.L.U32 UR4, UR4, 0x1, URZ ;  /* 0x0000000104049899 */ /* 0x000fe200080006ff */
[----:B------:R0:W-:Y:S01]  /*1d060*/  STS.U8 [R154+UR9+0x9300], R10 ;  /* 0x0093000a9a007988 */ /* 0x0001e20008000009 */
[----:B------:R-:W-:Y:S01]  /*1d070*/  VOTEU.ALL UP2, P0 ;  /* 0x0000000000ff7886 */ /* 0x000fe20000040000 */
[----:B0-----:R-:W-:Y:S02]  /*1d080*/  LOP3.LUT R63, R147, 0x10, RZ, 0xc0, !PT ;  /* 0x00000010933f7812 */ /* 0x001fe400078ec0ff */
[----:B-1----:R-:W-:-:S03]  /*1d090*/  LOP3.LUT R2, R65, 0x10, RZ, 0xc0, !PT ;  /* 0x0000001041027812 */ /* 0x002fc600078ec0ff */
[----:B------:R-:W-:Y:S02]  /*1d0a0*/  IMAD.SHL.U32 R63, R63, 0x4, RZ ;  /* 0x000000043f3f7824 */ /* 0x000fe400078e00ff */
[----:B------:R-:W-:Y:S02]  /*1d0b0*/  IMAD.SHL.U32 R2, R2, 0x4, RZ ;  /* 0x0000000402027824 */ /* 0x000fe400078e00ff */
[----:B------:R-:W-:Y:S01]  /*1d0c0*/  VIADD R68, R63, UR77 ;  /* 0x0000004d3f447c36 */ /* 0x000fe20008000000 */
[----:B------:R-:W-:Y:S01]  /*1d0d0*/  UIADD3 UR77, UPT, UPT, UR77, 0x80, URZ ;  /* 0x000000804d4d7890 */ /* 0x000fe2000fffe0ff */
[----:B------:R-:W-:Y:S01]  /*1d0e0*/  VIADD R39, R2, 0x36 ;  /* 0x0000003602277836 */ /* 0x000fe20000000000 */
[----:B------:R-:W-:Y:S01]  /*1d0f0*/  LOP3.LUT R10, R65, 0x7f, RZ, 0xc0, !PT ;  /* 0x0000007f410a7812 */ /* 0x000fe200078ec0ff */
[----:B------:R-:W-:Y:S02]  /*1d100*/  VIADD R37, R68, 0x80 ;  /* 0x0000008044257836 */ /* 0x000fe40000000000 */
[----:B------:R-:W-:Y:S01]  /*1d110*/  VIADD R41, R2, 0x37 ;  /* 0x0000003702297836 */ /* 0x000fe20000000000 */
[----:B------:R-:W-:-:S02]  /*1d120*/  LOP3.LUT R39, R39, UR77, RZ, 0xfc, !PT ;  /* 0x0000004d27277c12 */ /* 0x000fc4000f8efcff */
[----:B------:R-:W-:Y:S02]  /*1d130*/  LOP3.LUT R10, R10, 0x70, RZ, 0x3c, !PT ;  /* 0x000000700a0a7812 */ /* 0x000fe400078e3cff */
[CC--:B------:R-:W-:Y:S02]  /*1d140*/  ISETP.GE.AND P2, PT, R3.reuse, R37.reuse, PT ;  /* 0x000000250300720c */ /* 0x0c0fe40003f46270 */
[----:B------:R-:W-:Y:S01]  /*1d150*/  ISETP.GT.AND P3, PT, R3, R37, PT ;  /* 0x000000250300720c */ /* 0x000fe20003f64270 */
[C---:B------:R-:W-:Y:S01]  /*1d160*/  VIADD R37, R2.reuse, 0x34 ;  /* 0x0000003402257836 */ /* 0x040fe20000000000 */
[----:B------:R-:W-:Y:S01]  /*1d170*/  LOP3.LUT R41, R41, UR77, RZ, 0xfc, !PT ;  /* 0x0000004d29297c12 */ /* 0x000fe2000f8efcff */
[C---:B------:R-:W-:Y:S01]  /*1d180*/  VIADD R43, R2.reuse, 0x35 ;  /* 0x00000035022b7836 */ /* 0x040fe20000000000 */
[C---:B------:R-:W-:Y:S01]  /*1d190*/  ISETP.GE.AND P5, PT, R3.reuse, R39, PT ;  /* 0x000000270300720c */ /* 0x040fe20003fa6270 */
[C---:B------:R-:W-:Y:S01]  /*1d1a0*/  VIADD R39, R2.reuse, 0x33 ;  /* 0x0000003302277836 */ /* 0x040fe20000000000 */
[----:B------:R-:W-:Y:S01]  /*1d1b0*/  STS.U8 [R154+UR9+0xd300], R11 ;  /* 0x00d3000b9a007988 */ /* 0x000fe20008000009 */
[----:B------:R-:W-:Y:S01]  /*1d1c0*/  ISETP.GE.AND P4, PT, R3, R41, PT ;  /* 0x000000290300720c */ /* 0x000fe20003f86270 */
[----:B------:R-:W-:-:S02]  /*1d1d0*/  VIADD R41, R2, 0x32 ;  /* 0x0000003202297836 */ /* 0x000fc40000000000 */
[----:B------:R-:W-:Y:S01]  /*1d1e0*/  STS.U8 [R154+UR9+0x9700], R14 ;  /* 0x0097000e9a007988 */ /* 0x000fe20008000009 */
[----:B------:R-:W-:-:S03]  /*1d1f0*/  LOP3.LUT R37, R37, UR77, RZ, 0xfc, !PT ;  /* 0x0000004d25257c12 */ /* 0x000fc6000f8efcff */
        /* <DEDUP_REMOVED lines=18> */
[----:B------:R-:W-:Y:S01]  /*1d320*/  LOP3.LUT R43, R43, UR77, RZ, 0xfc, !PT ;  /* 0x0000004d2b2b7c12 */ /* 0x000fe2000f8efcff */
[----:B------:R-:W-:Y:S01]  /*1d330*/  VIADD R63, R2, 0x31 ;  /* 0x00000031023f7836 */ /* 0x000fe20000000000 */
[----:B------:R-:W-:-:S02]  /*1d340*/  LOP3.LUT R39, R39, UR77, RZ, 0xfc, !PT ;  /* 0x0000004d27277c12 */ /* 0x000fc4000f8efcff */
[----:B------:R-:W-:Y:S02]  /*1d350*/  ISETP.GE.AND P1, PT, R3, R37, PT ;  /* 0x000000250300720c */ /* 0x000fe40003f26270 */
[----:B------:R-:W-:Y:S01]  /*1d360*/  LOP3.LUT R41, R41, UR77, RZ, 0xfc, !PT ;  /* 0x0000004d29297c12 */ /* 0x000fe2000f8efcff */
[----:B------:R-:W-:Y:S01]  /*1d370*/  VIADD R64, R2, 0x30 ;  /* 0x0000003002407836 */ /* 0x000fe20000000000 */
[C---:B------:R-:W-:Y:S02]  /*1d380*/  ISETP.GE.AND P6, PT, R3.reuse, R43, PT ;  /* 0x0000002b0300720c */ /* 0x040fe40003fc6270 */
[----:B------:R-:W-:Y:S02]  /*1d390*/  SEL R37, RZ, 0x1, P4 ;  /* 0x00000001ff257807 */ /* 0x000fe40002000000 */
[----:B------:R-:W-:Y:S02]  /*1d3a0*/  ISETP.GE.AND P4, PT, R3, R39, PT ;  /* 0x000000270300720c */ /* 0x000fe40003f86270 */
[----:B------:R-:W-:-:S02]  /*1d3b0*/  LOP3.LUT R63, R63, UR77, RZ, 0xfc, !PT ;  /* 0x0000004d3f3f7c12 */ /* 0x000fc4000f8efcff */
[----:B------:R-:W-:Y:S02]  /*1d3c0*/  SEL R39, RZ, 0x1fffe, P5 ;  /* 0x0001fffeff277807 */ /* 0x000fe40002800000 */
[C---:B------:R-:W-:Y:S01]  /*1d3d0*/  ISETP.GE.AND P5, PT, R3.reuse, R41, PT ;  /* 0x000000290300720c */ /* 0x040fe20003fa6270 */
[----:B------:R-:W-:Y:S01]  /*1d3e0*/  VIADD R43, R2, 0x3d ;  /* 0x0000003d022b7836 */ /* 0x000fe20000000000 */
[----:B------:R-:W-:Y:S02]  /*1d3f0*/  SEL R41, RZ, 0x4, P6 ;  /* 0x00000004ff297807 */ /* 0x000fe40003000000 */
[----:B------:R-:W-:Y:S02]  /*1d400*/  ISETP.GE.AND P6, PT, R3, R63, PT ;  /* 0x0000003f0300720c */ /* 0x000fe40003fc6270 */
[----:B------:R-:W-:Y:S01]  /*1d410*/  LOP3.LUT R63, R64, UR77, RZ, 0xfc, !PT ;  /* 0x0000004d403f7c12 */ /* 0x000fe2000f8efcff */
[----:B------:R-:W-:Y:S01]  /*1d420*/  VIADD R64, R2, 0x3c ;  /* 0x0000003c02407836 */ /* 0x000fe20000000000 */
[----:B------:R-:W-:-:S02]  /*1d430*/  LOP3.LUT R43, R43, UR77, RZ, 0xfc, !PT ;  /* 0x0000004d2b2b7c12 */ /* 0x000fc4000f8efcff */
[----:B------:R-:W-:Y:S02]  /*1d440*/  SEL R70, RZ, 0x7fff8, P1 ;  /* 0x0007fff8ff467807 */ /* 0x000fe40000800000 */
[C---:B------:R-:W-:Y:S02]  /*1d450*/  ISETP.GE.AND P1, PT, R3.reuse, R63, PT ;  /* 0x0000003f0300720c */ /* 0x040fe40003f26270 */
[----:B------:R-:W-:Y:S02]  /*1d460*/  LOP3.LUT R64, R64, UR77, RZ, 0xfc, !PT ;  /* 0x0000004d40407c12 */ /* 0x000fe4000f8efcff */
[----:B------:R-:W-:Y:S01]  /*1d470*/  SEL R63, RZ, 0x1, P4 ;  /* 0x00000001ff3f7807 */ /* 0x000fe20002000000 */
[----:B---3--:R-:W-:Y:S04]  /*1d480*/  STS.U8 [R154+UR9+0xfb00], R54 ;  /* 0x00fb00369a007988 */ /* 0x008fe80008000009 */
[----:B------:R-:W-:Y:S01]  /*1d490*/  STS.U8 [R154+UR9+0xbf00], R55 ;  /* 0x00bf00379a007988 */ /* 0x000fe20008000009 */
[----:B------:R-:W-:-:S02]  /*1d4a0*/  ISETP.GE.AND P4, PT, R3, R43, PT ;  /* 0x0000002b0300720c */ /* 0x000fc40003f86270 */
[----:B------:R-:W-:Y:S01]  /*1d4b0*/  SEL R43, RZ, 0x1fffe, P5 ;  /* 0x0001fffeff2b7807 */ /* 0x000fe20002800000 */
[----:B--2---:R-:W-:Y:S04]  /*1d4c0*/  STS.U8 [R154+UR9+0xff00], R56 ;  /* 0x00ff00389a007988 */ /* 0x004fe80008000009 */
[----:B------:R-:W-:Y:S04]  /*1d4d0*/  STS.U8 [R10+UR9+0x8380], R0 ;  /* 0x008380000a007988 */ /* 0x000fe80008000009 */
[----:B------:R-:W-:Y:S04]  /*1d4e0*/  STS.U8 [R10+UR9+0xc380], R4 ;  /* 0x00c380040a007988 */ /* 0x000fe80008000009 */
[----:B------:R0:W-:Y:S04]  /*1d4f0*/  STS.U8 [R10+UR9+0x8780], R5 ;  /* 0x008780050a007988 */ /* 0x0001e80008000009 */
[----:B------:R-:W-:Y:S04]  /*1d500*/  STS.U8 [R10+UR9+0xc780], R57 ;  /* 0x00c780390a007988 */ /* 0x000fe80008000009 */
        /* <DEDUP_REMOVED lines=21> */
[----:B----4-:R2:W-:Y:S04]  /*1d660*/  STS.U8 [R10+UR9+0xf380], R60 ;  /* 0x00f3803c0a007988 */ /* 0x0105e80008000009 */
[----:B------:R2:W-:Y:S04]  /*1d670*/  STS.U8 [R10+UR9+0xb780], R61 ;  /* 0x00b7803d0a007988 */ /* 0x0005e80008000009 */
[----:B------:R2:W-:Y:S04]  /*1d680*/  STS.U8 [R10+UR9+0xf780], R62 ;  /* 0x00f7803e0a007988 */ /* 0x0005e80008000009 */
[----:B------:R2:W-:Y:S04]  /*1d690*/  STS.U8 [R10+UR9+0xbb80], R40 ;  /* 0x00bb80280a007988 */ /* 0x0005e80008000009 */
[----:B------:R2:W-:Y:S04]  /*1d6a0*/  STS.U8 [R10+UR9+0xfb80], R38 ;  /* 0x00fb80260a007988 */ /* 0x0005e80008000009 */
[----:B------:R2:W-:Y:S04]  /*1d6b0*/  STS.U8 [R10+UR9+0xbf80], R36 ;  /* 0x00bf80240a007988 */ /* 0x0005e80008000009 */
[----:B------:R2:W-:Y:S01]  /*1d6c0*/  STS.U8 [R10+UR9+0xff80], R42 ;  /* 0x00ff802a0a007988 */ /* 0x0005e20008000009 */
[----:B------:R3:W-:Y:S06]  /*1d6d0*/  MEMBAR.ALL.CTA ;  /* 0x0000000000007992 */ /* 0x0007ec0000008000 */
[----:B---3--:R-:W-:Y:S04]  /*1d6e0*/  FENCE.VIEW.ASYNC.S ;  /* 0x00000000000073c6 */ /* 0x008fe80000000000 */
[----:B------:R-:W3:Y:S02]  /*1d6f0*/  FENCE.VIEW.ASYNC.S ;  /* 0x00000000000073c6 */ /* 0x000ee40000000000 */
[----:B---3--:R2:W3:Y:S01]  /*1d700*/  @!UP2 SYNCS.EXCH.64 URZ, [UR9+0x1e010], UR4 ;  /* 0x01e0100409ffa5b2 */ /* 0x0084e20008000100 */
[----:B0-----:R-:W-:-:S02]  /*1d710*/  VIADD R5, R2, 0x3f ;  /* 0x0000003f02057836 */ /* 0x001fc40000000000 */
[C---:B------:R-:W-:Y:S01]  /*1d720*/  VIADD R0, R2.reuse, 0x3e ;  /* 0x0000003e02007836 */ /* 0x040fe20000000000 */
[----:B---3--:R-:W-:Y:S01]  /*1d730*/  BAR.SYNC.DEFER_BLOCKING 0x0 ;  /* 0x0000000000007b1d */ /* 0x008fe20000010000 */
[----:B------:R-:W-:Y:S01]  /*1d740*/  ISETP.GE.AND P5, PT, R3, R64, PT ;  /* 0x000000400300720c */ /* 0x000fe20003fa6270 */
[----:B-1----:R-:W-:Y:S01]  /*1d750*/  VIADD R6, R2, 0x3b ;  /* 0x0000003b02067836 */ /* 0x002fe20000000000 */
[----:B------:R-:W-:Y:S02]  /*1d760*/  LOP3.LUT R5, R5, UR77, RZ, 0xfc, !PT ;  /* 0x0000004d05057c12 */ /* 0x000fe4000f8efcff */
[----:B------:R-:W-:Y:S02]  /*1d770*/  LOP3.LUT R0, R0, UR77, RZ, 0xfc, !PT ;  /* 0x0000004d00007c12 */ /* 0x000fe4000f8efcff */
[----:B------:R-:W-:Y:S01]  /*1d780*/  SEL R71, RZ, 0x4, P6 ;  /* 0x00000004ff477807 */ /* 0x000fe20003000000 */
[----:B--2---:R-:W-:Y:S06]  /*1d790*/  BRA.U UP3, `(.L_x_12) ;  /* 0x0000000103647547 */ /* 0x004fec000b800000 */
[----:B------:R-:W-:Y:S01]  /*1d7a0*/  UMOV UR64, UR74 ;  /* 0x0000004a00407c82 */ /* 0x000fe20008000000 */
[----:B------:R-:W-:Y:S01]  /*1d7b0*/  UMOV UR65, 0x80004020 ;  /* 0x8000402000417882 */ /* 0x000fe20000000000 */
[----:B------:R-:W-:Y:S01]  /*1d7c0*/  UMOV UR66, UR72 ;  /* 0x0000004800427c82 */ /* 0x000fe20008000000 */
[----:B------:R-:W-:Y:S01]  /*1d7d0*/  UMOV UR67, 0x40004040 ;  /* 0x4000404000437882 */ /* 0x000fe20000000000 */
[----:B------:R-:W-:Y:S01]  /*1d7e0*/  UMOV UR60, 0x0 ;  /* 0x00000000003c7882 */ /* 0x000fe20000000000 */
[----:B------:R-:W-:Y:S01]  /*1d7f0*/  UMOV UR61, 0x4208010 ;  /* 0x04208010003d7882 */ /* 0x000fe20000000000 */
[----:B------:R-:W-:Y:S01]  /*1d800*/  UIADD3 UR4, UPT, UPT, UR9, 0x1e010, URZ ;  /* 0x0001e01009047890 */ /* 0x000fe2000fffe0ff */
[----:B------:R0:W-:Y:S01]  /*1d810*/  UTCQMMA gdesc[UR64], gdesc[UR66], tmem[UR13], tmem[UR60], idesc[UR61], !UPT ;  /* 0x00ff3c42400075ea */ /* 0x0001e2000f80030d */
[----:B------:R-:W-:Y:S01]  /*1d820*/  UMOV UR62, 0x0 ;  /* 0x00000000003e7882 */ /* 0x000fe20000000000 */
[----:B------:R-:W-:Y:S01]  /*1d830*/  UMOV UR63, 0x4208010 ;  /* 0x04208010003f7882 */ /* 0x000fe20000000000 */
[----:B------:R-:W-:Y:S01]  /*1d840*/  UMOV UR5, URZ ;  /* 0x000000ff00057c82 */ /* 0x000fe20008000000 */
[----:B------:R1:W-:Y:S02]  /*1d850*/  UTCQMMA gdesc[UR22], gdesc[UR20], tmem[UR13], tmem[UR62], idesc[UR63], UPT ;  /* 0x00ff3e14160075ea */ /* 0x0003e4000b80030d */
[----:B------:R-:W-:Y:S01]  /*1d860*/  UMOV UR4, UR4 ;  /* 0x0000000400047c82 */ /* 0x000fe20008000000 */
[----:B0-----:R-:W-:Y:S01]  /*1d870*/  UMOV UR64, 0x0 ;  /* 0x0000000000407882 */ /* 0x001fe20000000000 */
[----:B------:R-:W-:Y:S01]  /*1d880*/  UMOV UR65, 0x4208010 ;  /* 0x0420801000417882 */ /* 0x000fe20000000000 */
[----:B------:R-:W-:Y:S01]  /*1d890*/  UMOV UR66, 0x0 ;  /* 0x0000000000427882 */ /* 0x000fe20000000000 */
[----:B------:R-:W-:Y:S01]  /*1d8a0*/  UMOV UR67, 0x4208010 ;  /* 0x0420801000437882 */ /* 0x000fe20000000000 */
[----:B------:R1:W-:Y:S01]  /*1d8b0*/  UTCQMMA gdesc[UR28], gdesc[UR44], tmem[UR13], tmem[UR64], idesc[UR65], UPT ;  /* 0x00ff402c1c0075ea */ /* 0x0003e2000b80030d */
[----:B------:R1:W-:Y:S01]  /*1d8c0*/  UTCQMMA gdesc[UR30], gdesc[UR46], tmem[UR13], tmem[UR66], idesc[UR67], UPT ;  /* 0x00ff422e1e0075ea */ /* 0x0003e2000b80030d */
[----:B------:R1:W-:Y:S01]  /*1d8d0*/  UTCQMMA gdesc[UR32], gdesc[UR48], tmem[UR13], tmem[UR60], idesc[UR61], UPT ;  /* 0x00ff3c30200075ea */ /* 0x0003e2000b80030d */
[----:B------:R1:W-:Y:S01]  /*1d8e0*/  UTCQMMA gdesc[UR34], gdesc[UR50], tmem[UR13], tmem[UR62], idesc[UR63], UPT ;  /* 0x00ff3e32220075ea */ /* 0x0003e2000b80030d */
[----:B------:R1:W-:Y:S01]  /*1d8f0*/  UTCQMMA gdesc[UR36], gdesc[UR52], tmem[UR13], tmem[UR64], idesc[UR65], UPT ;  /* 0x00ff4034240075ea */ /* 0x0003e2000b80030d */
[----:B------:R1:W-:Y:S01]  /*1d900*/  UTCQMMA gdesc[UR38], gdesc[UR54], tmem[UR13], tmem[UR66], idesc[UR67], UPT ;  /* 0x00ff4236260075ea */ /* 0x0003e2000b80030d */
[----:B------:R1:W-:Y:S01]  /*1d910*/  UTCBAR [UR4], URZ ;  /* 0x000000ff040073e9 */ /* 0x0003e200080000ff */
[----:B------:R-:W-:Y:S01]  /*1d920*/  NOP ;  /* 0x0000000000007918 */ /* 0x000fe20000000000 */
.L_x_12:
[----:B------:R-:W0:Y:S01]  /*1d930*/  SYNCS.PHASECHK.TRANS64.TRYWAIT P6, [UR9+0x1e010], RZ ;  /* 0x01e010ffff0075a7 */ /* 0x000e2200080c1109 */
[----:B------:R-:W-:Y:S01]  /*1d940*/  LOP3.LUT R6, R6, UR77, RZ, 0xfc, !PT ;  /* 0x0000004d06067c12 */ /* 0x000fe2000f8efcff */
[C---:B------:R-:W-:Y:S01]  /*1d950*/  VIADD R7, R2.reuse, 0x3a ;  /* 0x0000003a02077836 */ /* 0x040fe20000000000 */
[----:B------:R-:W-:Y:S01]  /*1d960*/  SEL R4, RZ, 0x7fff8, P1 ;  /* 0x0007fff8ff047807 */ /* 0x000fe20000800000 */
[C---:B------:R-:W-:Y:S01]  /*1d970*/  VIADD R9, R2.reuse, 0x38 ;  /* 0x0000003802097836 */ /* 0x040fe20000000000 */
[----:B------:R-:W-:Y:S01]  /*1d980*/  SEL R72, RZ, 0x4, P4 ;  /* 0x00000004ff487807 */ /* 0x000fe20002000000 */
[----:B------:R-:W-:Y:S01]  /*1d990*/  IMAD.IADD R37, R37, 0x1, R39 ;  /* 0x0000000125257824 */ /* 0x000fe200078e0227 */
[C---:B------:R-:W-:Y:S01]  /*1d9a0*/  ISETP.GE.AND P1, PT, R3.reuse, R5, PT ;  /* 0x000000050300720c */ /* 0x040fe20003f26270 */
[----:B------:R-:W-:Y:S01]  /*1d9b0*/  VIADD R5, R2, 0x39 ;  /* 0x0000003902057836 */ /* 0x000fe20000000000 */
[----:B------:R-:W-:Y:S01]  /*1d9c0*/  ISETP.GE.AND P4, PT, R3, R0, PT ;  /* 0x000000000300720c */ /* 0x000fe20003f86270 */
[----:B------:R-:W-:Y:S01]  /*1d9d0*/  IMAD.IADD R43, R63, 0x1, R43 ;  /* 0x000000013f2b7824 */ /* 0x000fe200078e022b */
[----:B------:R-:W-:-:S02]  /*1d9e0*/  SEL R0, RZ, 0x7fff8, P5 ;  /* 0x0007fff8ff007807 */ /* 0x000fc40002800000 */
[----:B------:R-:W-:Y:S02]  /*1d9f0*/  ISETP.GE.AND P5, PT, R3, R6, PT ;  /* 0x000000060300720c */ /* 0x000fe40003fa6270 */
[----:B------:R-:W-:Y:S02]  /*1da00*/  LOP3.LUT R6, R7, UR77, RZ, 0xfc, !PT ;  /* 0x0000004d07067c12 */ /* 0x000fe4000f8efcff */
[----:B------:R-:W-:Y:S02]  /*1da10*/  LOP3.LUT R5, R5, UR77, RZ, 0xfc, !PT ;  /* 0x0000004d05057c12 */ /* 0x000fe4000f8efcff */
[----:B------:R-:W-:Y:S02]  /*1da20*/  SEL R8, RZ, 0x1fffe, P4 ;  /* 0x0001fffeff087807 */ /* 0x000fe40002000000 */
[----:B------:R-:W-:Y:S02]  /*1da30*/  ISETP.GE.AND P4, PT, R3, R6, PT ;  /* 0x000000060300720c */ /* 0x000fe40003f86270 */
[----:B------:R-:W-:-:S02]  /*1da40*/  SEL R6, RZ, 0x1, P5 ;  /* 0x00000001ff067807 */ /* 0x000fc40002800000 */
[----:B------:R-:W-:Y:S02]  /*1da50*/  ISETP.GE.AND P5, PT, R3, R5, PT ;  /* 0x000000050300720c */ /* 0x000fe40003fa6270 */
[----:B------:R-:W-:Y:S02]  /*1da60*/  SEL R7, RZ, 0x1, P1 ;  /* 0x00000001ff077807 */ /* 0x000fe40000800000 */
[----:B------:R-:W-:Y:S02]  /*1da70*/  SEL R5, RZ, 0x1fffe, P4 ;  /* 0x0001fffeff057807 */ /* 0x000fe40002000000 */
[----:B------:R-:W-:Y:S01]  /*1da80*/  LOP3.LUT R9, R9, UR77, RZ, 0xfc, !PT ;  /* 0x0000004d09097c12 */ /* 0x000fe2000f8efcff */
[----:B------:R-:W-:Y:S01]  /*1da90*/  IMAD.IADD R7, R7, 0x1, R8 ;  /* 0x0000000107077824 */ /* 0x000fe200078e0208 */
[----:B------:R-:W-:Y:S01]  /*1daa0*/  SEL R73, RZ, 0x4, P5 ;  /* 0x00000004ff497807 */ /* 0x000fe20002800000 */
[----:B------:R-:W-:Y:S01]  /*1dab0*/  IMAD.IADD R6, R6, 0x1, R5 ;  /* 0x0000000106067824 */ /* 0x000fe200078e0205 */
[----:B------:R-:W-:-:S02]  /*1dac0*/  ISETP.GE.AND P4, PT, R3, R9, PT ;  /* 0x000000090300720c */ /* 0x000fc40003f86270 */
[----:B------:R-:W-:Y:S02]  /*1dad0*/  LOP3.LUT R37, R37, 0x3, RZ, 0xc0, !PT ;  /* 0x0000000325257812 */ /* 0x000fe400078ec0ff */
[----:B------:R-:W-:Y:S02]  /*1dae0*/  SEL R5, RZ, 0x7fff8, P4 ;  /* 0x0007fff8ff057807 */ /* 0x000fe40002000000 */
[----:B------:R-:W-:Y:S02]  /*1daf0*/  LOP3.LUT R43, R43, 0x3, RZ, 0xc0, !PT ;  /* 0x000000032b2b7812 */ /* 0x000fe400078ec0ff */
[----:B------:R-:W-:Y:S02]  /*1db00*/  LOP3.LUT R7, R7, 0x3, RZ, 0xc0, !PT ;  /* 0x0000000307077812 */ /* 0x000fe400078ec0ff */
[----:B------:R-:W-:Y:S02]  /*1db10*/  LOP3.LUT R6, R6, 0x3, RZ, 0xc0, !PT ;  /* 0x0000000306067812 */ /* 0x000fe400078ec0ff */
[----:B------:R-:W-:-:S02]  /*1db20*/  IADD3 R70, PT, PT, R37, R70, R41 ;  /* 0x0000004625467210 */ /* 0x000fc40007ffe029 */
[----:B------:R-:W-:Y:S02]  /*1db30*/  IADD3 R71, PT, PT, R43, R4, R71 ;  /* 0x000000042b477210 */ /* 0x000fe40007ffe047 */
[----:B------:R-:W-:Y:S02]  /*1db40*/  IADD3 R72, PT, PT, R7, R0, R72 ;  /* 0x0000000007487210 */ /* 0x000fe40007ffe048 */
[----:B------:R-:W-:Y:S01]  /*1db50*/  IADD3 R73, PT, PT, R6, R5, R73 ;  /* 0x0000000506497210 */ /* 0x000fe20007ffe049 */
[----:B0-----:R-:W-:Y:S06]  /*1db60*/  @!P6 BRA `(.L_x_13) ;  /* 0x000000ec003ce947 */ /* 0x001fec0003800000 */
.L_x_22:
[----:B------:R-:W-:Y:S01]  /*1db70*/  BAR.SYNC.DEFER_BLOCKING 0x0 ;  /* 0x0000000000007b1d */ /* 0x000fe20000010000 */
[----:B------:R-:W-:Y:S01]  /*1db80*/  VIADD R0, R68, 0x82 ;  /* 0x0000008244007836 */ /* 0x000fe20000000000 */
[----:B------:R-:W-:Y:S01]  /*1db90*/  LOP3.LUT R72, R72, 0xf, RZ, 0xc0, !PT ;  /* 0x0000000f48487812 */ /* 0x000fe200078ec0ff */
[----:B------:R-:W-:Y:S01]  /*1dba0*/  IMAD.SHL.U32 R70, R70, 0x100, RZ ;  /* 0x0000010046467824 */ /* 0x000fe200078e00ff */
[----:B------:R-:W-:Y:S02]  /*1dbb0*/  USHF.L.U32 UR6, UR6, 0x1f, URZ ;  /* 0x0000001f06067899 */ /* 0x000fe400080006ff */
[----:B------:R-:W-:Y:S01]  /*1dbc0*/  ISETP.GE.AND P4, PT, R3, R0, PT ;  /* 0x000000000300720c */ /* 0x000fe20003f86270 */
[----:B------:R-:W-:Y:S01]  /*1dbd0*/  VIADD R0, R68, 0x83 ;  /* 0x0000008344007836 */ /* 0x000fe20000000000 */
[----:B------:R-:W-:Y:S01]  /*1dbe0*/  LDTM.16dp32bit_t0_t15.x64 R4, tmem[UR11+0x100000] ;  /* 0x1000000b000479ee */ /* 0x000fe20008b00000 */
[----:B------:R-:W0:Y:S01]  /*1dbf0*/  LDTM.16dp32bit_t16_t31.x64 R4, tmem[UR11+0x100040] ;  /* 0x1000400b000479ee */ /* 0x000e220008b20000 */
[----:B------:R-:W-:Y:S01]  /*1dc00*/  IMAD R72, R73, 0x10, R72 ;  /* 0x0000001049487824 */ /* 0x000fe200078e0248 */
[----:B------:R-:W-:-:S02]  /*1dc10*/  LOP3.LUT R70, R70, 0xf00, RZ, 0xe2, !PT ;  /* 0x00000f0046467812 */ /* 0x000fc400078ee2ff */
[----:B------:R-:W-:Y:S01]  /*1dc20*/  ISETP.GE.AND P5, PT, R3, R0, PT ;  /* 0x000000000300720c */ /* 0x000fe20003fa6270 */
[----:B------:R-:W-:Y:S01]  /*1dc30*/  VIADD R0, R68, 0x84 ;  /* 0x0000008444007836 */ /* 0x000fe20000000000 */
[----:B------:R-:W-:Y:S01]  /*1dc40*/  LOP3.LUT R72, R72, 0xff, RZ, 0xc0, !PT ;  /* 0x000000ff48487812 */ /* 0x000fe200078ec0ff */
[----:B------:R-:W-:-:S03]  /*1dc50*/  IMAD R70, R71, 0x1000, R70 ;  /* 0x0000100047467824 */ /* 0x000fc600078e0246 */
[----:B------:R-:W-:Y:S01]  /*1dc60*/  ISETP.GE.AND P6, PT, R3, R0, PT ;  /* 0x000000000300720c */ /* 0x000fe20003fc6270 */
[----:B------:R-:W-:Y:S01]  /*1dc70*/  IMAD.IADD R70, R70, 0x1, R72 ;  /* 0x0000000146467824 */ /* 0x000fe200078e0248 */
[----:B------:R-:W2:Y:S01]  /*1dc80*/  @!P0 SYNCS.CCTL.IV [UR9+0x1e010] ;  /* 0x01e01000ff0089b1 */ /* 0x000ea20008000009 */
[----:B------:R-:W-:Y:S01]  /*1dc90*/  NOP ;  /* 0x0000000000007918 */ /* 0x000fe20000000000 */
[----:B0-----:R-:W-:Y:S01]  /*1dca0*/  FMUL R0, R4, UR69 ;  /* 0x0000004504007c20 */ /* 0x001fe20008400000 */
[----:B------:R-:W-:Y:S02]  /*1dcb0*/  VIADD R4, R68, 0x85 ;  /* 0x0000008544047836 */ /* 0x000fe40000000000 */
[----:B------:R-:W-:Y:S01]  /*1dcc0*/  FMUL R30, R30, UR69 ;  /* 0x000000451e1e7c20 */ /* 0x000fe20008400000 */
[----:B------:R-:W-:Y:S01]  /*1dcd0*/  FMUL R31, R31, UR69 ;  /* 0x000000451f1f7c20 */ /* 0x000fe20008400000 */
[----:B------:R-:W-:Y:S01]  /*1dce0*/  FMUL R32, R32, UR69 ;  /* 0x0000004520207c20 */ /* 0x000fe20008400000 */
[----:B------:R-:W-:Y:S01]  /*1dcf0*/  FSEL R0, R0, -INF , P2 ;  /* 0xff80000000007808 */ /* 0x000fe20001000000 */
[----:B------:R-:W-:Y:S01]  /*1dd00*/  FMUL R33, R33, UR69 ;  /* 0x0000004521217c20 */ /* 0x000fe20008400000 */
[----:B------:R-:W-:Y:S01]  /*1dd10*/  ISETP.GE.AND P2, PT, R3, R4, PT ;  /* 0x000000040300720c */ /* 0x000fe20003f46270 */
[----:B------:R-:W-:Y:S01]  /*1dd20*/  FMUL R4, R5, UR69 ;  /* 0x0000004505047c20 */ /* 0x000fe20008400000 */
[----:B------:R-:W-:-:S02]  /*1dd30*/  VIADD R5, R68, 0x86 ;  /* 0x0000008644057836 */ /* 0x000fc40000000000 */
[----:B------:R-:W-:Y:S01]  /*1dd40*/  FMUL R34, R34, UR69 ;  /* 0x0000004522227c20 */ /* 0x000fe20008400000 */
[----:B------:R-:W-:Y:S01]  /*1dd50*/  FMUL R35, R35, UR69 ;  /* 0x0000004523237c20 */ /* 0x000fe20008400000 */
[----:B------:R-:W-:Y:S01]  /*1dd60*/  FMUL R36, R36, UR69 ;  /* 0x0000004524247c20 */ /* 0x000fe20008400000 */
[----:B------:R-:W-:Y:S01]  /*1dd70*/  FSEL R4, R4, -INF , P3 ;  /* 0xff80000004047808 */ /* 0x000fe20001800000 */
[----:B------:R-:W-:Y:S01]  /*1dd80*/  FMUL R37, R37, UR69 ;  /* 0x0000004525257c20 */ /* 0x000fe20008400000 */
[----:B------:R-:W-:Y:S01]  /*1dd90*/  ISETP.GE.AND P3, PT, R3, R5, PT ;  /* 0x000000050300720c */ /* 0x000fe20003f66270 */
[----:B------:R-:W-:Y:S01]  /*1dda0*/  FMUL R5, R6, UR69 ;  /* 0x0000004506057c20 */ /* 0x000fe20008400000 */
[----:B------:R-:W-:Y:S02]  /*1ddb0*/  VIADD R6, R68, 0x87 ;  /* 0x0000008744067836 */ /* 0x000fe40000000000 */
[----:B------:R-:W-:Y:S01]  /*1ddc0*/  FMUL R38, R38, UR69 ;  /* 0x0000004526267c20 */ /* 0x000fe20008400000 */
[----:B------:R-:W-:Y:S01]  /*1ddd0*/  FMUL R39, R39, UR69 ;  /* 0x0000004527277c20 */ /* 0x000fe20008400000 */
[----:B------:R-:W-:Y:S01]  /*1dde0*/  FMUL R47, R47, UR69 ;  /* 0x000000452f2f7c20 */ /* 0x000fe20008400000 */
[----:B------:R-:W-:-:S02]  /*1ddf0*/  FSEL R5, R5, -INF , P4 ;  /* 0xff80000005057808 */ /* 0x000fc40002000000 */
[----:B------:R-:W-:Y:S01]  /*1de00*/  ISETP.GE.AND P4, PT, R3, R6, PT ;  /* 0x000000060300720c */ /* 0x000fe20003f86270 */
[----:B------:R-:W-:Y:S01]  /*1de10*/  FMUL R6, R7, UR69 ;  /* 0x0000004507067c20 */ /* 0x000fe20008400000 */
[----:B------:R-:W-:-:S04]  /*1de20*/  VIADD R7, R68, 0x88 ;  /* 0x0000008844077836 */ /* 0x000fc80000000000 */
[----:B------:R-:W-:Y:S02]  /*1de30*/  FSEL R6, R6, -INF , P5 ;  /* 0xff80000006067808 */ /* 0x000fe40002800000 */
        /* <DEDUP_REMOVED lines=78> */
[----:B------:R-:W-:Y:S02]  /*1e320*/  VIADD R27, R68, 0x9c ;  /* 0x0000009c441b7836 */ /* 0x000fe40000000000 */
[----:B------:R-:W-:Y:S02]  /*1e330*/  FSEL R31, R31, -INF , P4 ;  /* 0xff8000001f1f7808 */ /* 0x000fe40002000000 */
[----:B------:R-:W-:Y:S02]  /*1e340*/  FSEL R26, R26, -INF , P5 ;  /* 0xff8000001a1a7808 */ /* 0x000fe40002800000 */
[----:B------:R-:W-:Y:S01]  /*1e350*/  ISETP.GE.AND P5, PT, R3, R27, PT ;  /* 0x0000001b0300720c */ /* 0x000fe20003fa6270 */
[----:B------:R-:W-:Y:S01]  /*1e360*/  FMUL R27, R28, UR69 ;  /* 0x000000451c1b7c20 */ /* 0x000fe20008400000 */
[----:B------:R-:W-:-:S02]  /*1e370*/  VIADD R28, R68, 0x9d ;  /* 0x0000009d441c7836 */ /* 0x000fc40000000000 */
[----:B------:R-:W-:Y:S02]  /*1e380*/  FSEL R32, R32, -INF , P5 ;  /* 0xff80000020207808 */ /* 0x000fe40002800000 */
[----:B------:R-:W-:Y:S02]  /*1e390*/  FSEL R27, R27, -INF , P6 ;  /* 0xff8000001b1b7808 */ /* 0x000fe40003000000 */
[----:B------:R-:W-:Y:S01]  /*1e3a0*/  ISETP.GE.AND P6, PT, R3, R28, PT ;  /* 0x0000001c0300720c */ /* 0x000fe20003fc6270 */
[----:B------:R-:W-:Y:S01]  /*1e3b0*/  FMUL R28, R29, UR69 ;  /* 0x000000451d1c7c20 */ /* 0x000fe20008400000 */
[----:B------:R-:W-:Y:S02]  /*1e3c0*/  VIADD R29, R68, 0x9e ;  /* 0x0000009e441d7836 */ /* 0x000fe40000000000 */
[----:B------:R-:W-:Y:S02]  /*1e3d0*/  FSEL R33, R33, -INF , P6 ;  /* 0xff80000021217808 */ /* 0x000fe40003000000 */
[----:B------:R-:W-:-:S02]  /*1e3e0*/  FSEL R28, R28, -INF , P2 ;  /* 0xff8000001c1c7808 */ /* 0x000fc40001000000 */
[C---:B------:R-:W-:Y:S01]  /*1e3f0*/  ISETP.GE.AND P2, PT, R3.reuse, R29, PT ;  /* 0x0000001d0300720c */ /* 0x040fe20003f46270 */
[----:B------:R-:W-:Y:S01]  /*1e400*/  VIADD R29, R68, 0x9f ;  /* 0x0000009f441d7836 */ /* 0x000fe20000000000 */
[----:B------:R-:W-:Y:S02]  /*1e410*/  FSEL R68, R30, -INF , P3 ;  /* 0xff8000001e447808 */ /* 0x000fe40001800000 */
[----:B------:R-:W-:Y:S02]  /*1e420*/  FSEL R34, R34, -INF , P2 ;  /* 0xff80000022227808 */ /* 0x000fe40001000000 */
[----:B------:R-:W-:Y:S01]  /*1e430*/  ISETP.GE.AND P3, PT, R3, R29, PT ;  /* 0x0000001d0300720c */ /* 0x000fe20003f66270 */
[----:B------:R-:W-:-:S03]  /*1e440*/  VIADD R29, R2, 0x20 ;  /* 0x00000020021d7836 */ /* 0x000fc60000000000 */
[----:B------:R-:W-:Y:S02]  /*1e450*/  FSEL R35, R35, -INF , P3 ;  /* 0xff80000023237808 */ /* 0x000fe40001800000 */
[----:B------:R-:W-:-:S04]  /*1e460*/  LOP3.LUT R29, R29, UR77, RZ, 0xfc, !PT ;  /* 0x0000004d1d1d7c12 */ /* 0x000fc8000f8efcff */
        /* <DEDUP_REMOVED lines=14> */
[----:B------:R-:W-:Y:S01]  /*1e550*/  FSEL R69, R39, -INF , P2 ;  /* 0xff80000027457808 */ /* 0x000fe20001000000 */
[----:B------:R-:W-:Y:S01]  /*1e560*/  FMUL R39, R40, UR69 ;  /* 0x0000004528277c20 */ /* 0x000fe20008400000 */
[----:B------:R-:W-:Y:S01]  /*1e570*/  LOP3.LUT R29, R29, UR77, RZ, 0xfc, !PT ;  /* 0x0000004d1d1d7c12 */ /* 0x000fe2000f8efcff */
[----:B------:R-:W-:Y:S01]  /*1e580*/  FMUL R40, R41, UR69 ;  /* 0x0000004529287c20 */ /* 0x000fe20008400000 */
[----:B------:R-:W-:Y:S01]  /*1e590*/  FMUL R41, R42, UR69 ;  /* 0x000000452a297c20 */ /* 0x000fe20008400000 */
[----:B------:R-:W-:Y:S01]  /*1e5a0*/  FMUL R42, R43, UR69 ;  /* 0x000000452b2a7c20 */ /* 0x000fe20008400000 */
[----:B------:R-:W-:Y:S01]  /*1e5b0*/  ISETP.GE.AND P3, PT, R3, R29, PT ;  /* 0x0000001d0300720c */ /* 0x000fe20003f66270 */
[----:B------:R-:W-:Y:S02]  /*1e5c0*/  VIADD R29, R2, 0x25 ;  /* 0x00000025021d7836 */ /* 0x000fe40000000000 */
[----:B------:R-:W-:Y:S01]  /*1e5d0*/  FMUL R43, R44, UR69 ;  /* 0x000000452c2b7c20 */ /* 0x000fe20008400000 */
[----:B------:R-:W-:Y:S01]  /*1e5e0*/  FMUL R44, R45, UR69 ;  /* 0x000000452d2c7c20 */ /* 0x000fe20008400000 */
[----:B------:R-:W-:Y:S01]  /*1e5f0*/  FSEL R39, R39, -INF , P3 ;  /* 0xff80000027277808 */ /* 0x000fe20001800000 */
[----:B------:R-:W-:Y:S01]  /*1e600*/  FMUL R45, R46, UR69 ;  /* 0x000000452e2d7c20 */ /* 0x000fe20008400000 */
[----:B------:R-:W-:Y:S01]  /*1e610*/  LOP3.LUT R29, R29, UR77, RZ, 0xfc, !PT ;  /* 0x0000004d1d1d7c12 */ /* 0x000fe2000f8efcff */
[----:B------:R-:W-:Y:S01]  /*1e620*/  FMUL R46, R48, UR69 ;  /* 0x00000045302e7c20 */ /* 0x000fe20008400000 */
[----:B------:R-:W-:Y:S01]  /*1e630*/  FMUL R48, R50, UR69 ;  /* 0x0000004532307c20 */ /* 0x000fe20008400000 */
[----:B------:R-:W-:Y:S01]  /*1e640*/  FMUL R50, R52, UR69 ;  /* 0x0000004534327c20 */ /* 0x000fe20008400000 */
[----:B------:R-:W-:Y:S01]  /*1e650*/  ISETP.GE.AND P4, PT, R3, R29, PT ;  /* 0x0000001d0300720c */ /* 0x000fe20003f86270 */
[----:B------:R-:W-:-:S02]  /*1e660*/  VIADD R29, R2, 0x26 ;  /* 0x00000026021d7836 */ /* 0x000fc40000000000 */
[----:B------:R-:W-:Y:S01]  /*1e670*/  FMUL R52, R54, UR69 ;  /* 0x0000004536347c20 */ /* 0x000fe20008400000 */
[----:B------:R-:W-:Y:S01]  /*1e680*/  FMUL R54, R56, UR69 ;  /* 0x0000004538367c20 */ /* 0x000fe20008400000 */
[----:B------:R-:W-:Y:S01]  /*1e690*/  FSEL R40, R40, -INF , P4 ;  /* 0xff80000028287808 */ /* 0x000fe20002000000 */
[----:B------:R-:W-:Y:S01]  /*1e6a0*/  FMUL R56, R58, UR69 ;  /* 0x000000453a387c20 */ /* 0x000fe20008400000 */
[----:B------:R-:W-:Y:S01]  /*1e6b0*/  LOP3.LUT R29, R29, UR77, RZ, 0xfc, !PT ;  /* 0x0000004d1d1d7c12 */ /* 0x000fe2000f8efcff */
[----:B------:R-:W-:Y:S01]  /*1e6c0*/  FMUL R58, R60, UR69 ;  /* 0x000000453c3a7c20 */ /* 0x000fe20008400000 */
[----:B------:R-:W-:Y:S02]  /*1e6d0*/  FMUL R60, R67, UR69 ;  /* 0x00000045433c7c20 */ /* 0x000fe40008400000 */
[----:B------:R-:W-:Y:S01]  /*1e6e0*/  ISETP.GE.AND P5, PT, R3, R29, PT ;  /* 0x0000001d0300720c */ /* 0x000fe20003fa6270 */
[----:B------:R-:W-:Y:S02]  /*1e6f0*/  VIADD R29, R2, 0x27 ;  /* 0x00000027021d7836 */ /* 0x000fe40000000000 */
[----:B------:R-:W-:-:S02]  /*1e700*/  FSEL R60, R60, -INF , P1 ;  /* 0xff8000003c3c7808 */ /* 0x000fc40000800000 */
        /* <DEDUP_REMOVED lines=19> */
[----:B------:R-:W-:-:S05]  /*1e840*/  VIADD R29, R2, 0x2c ;  /* 0x0000002c021d7836 */ /* 0x000fca0000000000 */
[----:B------:R-:W-:-:S04]  /*1e850*/  LOP3.LUT R29, R29, UR77, RZ, 0xfc, !PT ;  /* 0x0000004d1d1d7c12 */ /* 0x000fc8000f8efcff */
[----:B------:R-:W-:Y:S01]  /*1e860*/  ISETP.GE.AND P6, PT, R3, R29, PT ;  /* 0x0000001d0300720c */ /* 0x000fe20003fc6270 */
[----:B------:R-:W-:-:S03]  /*1e870*/  VIADD R29, R2, 0x2d ;  /* 0x0000002d021d7836 */ /* 0x000fc60000000000 */
[----:B------:R-:W-:Y:S02]  /*1e880*/  FSEL R46, R46, -INF , P6 ;  /* 0xff8000002e2e7808 */ /* 0x000fe40003000000 */
[----:B------:R-:W-:-:S04]  /*1e890*/  LOP3.LUT R29, R29, UR77, RZ, 0xfc, !PT ;  /* 0x0000004d1d1d7c12 */ /* 0x000fc8000f8efcff */
[----:B------:R-:W-:Y:S01]  /*1e8a0*/  ISETP.GE.AND P2, PT, R3, R29, PT ;  /* 0x0000001d0300720c */ /* 0x000fe20003f46270 */
[C---:B------:R-:W-:Y:S02]  /*1e8b0*/  VIADD R29, R2.reuse, 0x2e ;  /* 0x0000002e021d7836 */ /* 0x040fe40000000000 */
[----:B------:R-:W-:-:S03]  /*1e8c0*/  VIADD R2, R2, 0x2f ;  /* 0x0000002f02027836 */ /* 0x000fc60000000000 */
[----:B------:R-:W-:Y:S02]  /*1e8d0*/  LOP3.LUT R29, R29, UR77, RZ, 0xfc, !PT ;  /* 0x0000004d1d1d7c12 */ /* 0x000fe4000f8efcff */
[----:B------:R-:W-:Y:S02]  /*1e8e0*/  LOP3.LUT R2, R2, UR77, RZ, 0xfc, !PT ;  /* 0x0000004d02027c12 */ /* 0x000fe4000f8efcff */
[C---:B------:R-:W-:Y:S02]  /*1e8f0*/  ISETP.GE.AND P3, PT, R3.reuse, R29, PT ;  /* 0x0000001d0300720c */ /* 0x040fe40003f66270 */
[----:B------:R-:W-:Y:S02]  /*1e900*/  ISETP.GE.AND P4, PT, R3, R2, PT ;  /* 0x000000020300720c */ /* 0x000fe40003f86270 */
[----:B------:R-:W-:Y:S02]  /*1e910*/  LOP3.LUT R2, R70, 0xffff, RZ, 0xc0, !PT ;  /* 0x0000ffff46027812 */ /* 0x000fe400078ec0ff */
[----:B------:R-:W-:Y:S01]  /*1e920*/  FSEL R70, R47, -INF , P5 ;  /* 0xff8000002f467808 */ /* 0x000fe20002800000 */
[----:B------:R-:W-:Y:S01]  /*1e930*/  FMUL R47, R49, UR69 ;  /* 0x00000045312f7c20 */ /* 0x000fe20008400000 */
[--C-:B------:R-:W-:Y:S01]  /*1e940*/  SHF.R.U32.HI R29, RZ, 0xf, R2.reuse ;  /* 0x0000000fff1d7819 */ /* 0x100fe20000011602 */
[----:B------:R-:W-:Y:S01]  /*1e950*/  FMUL R49, R51, UR69 ;  /* 0x0000004533317c20 */ /* 0x000fe20008400000 */
[--C-:B------:R-:W-:Y:S01]  /*1e960*/  SHF.R.U32.HI R30, RZ, 0xd, R2.reuse ;  /* 0x0000000dff1e7819 */ /* 0x100fe20000011602 */
[----:B------:R-:W-:Y:S01]  /*1e970*/  FMUL R51, R53, UR69 ;  /* 0x0000004535337c20 */ /* 0x000fe20008400000 */
[----:B------:R-:W-:Y:S01]  /*1e980*/  LOP3.LUT P5, RZ, R29, 0x1, RZ, 0xc0, !PT ;  /* 0x000000011dff7812 */ /* 0x000fe200078ac0ff */
[----:B------:R-:W-:Y:S01]  /*1e990*/  FMUL R53, R55, UR69 ;  /* 0x0000004537357c20 */ /* 0x000fe20008400000 */
[----:B------:R-:W-:Y:S01]  /*1e9a0*/  SHF.R.U32.HI R29, RZ, 0xe, R2 ;  /* 0x0000000eff1d7819 */ /* 0x000fe20000011602 */
[----:B------:R-:W-:Y:S01]  /*1e9b0*/  FMUL R55, R57, UR69 ;  /* 0x0000004539377c20 */ /* 0x000fe20008400000 */
[----:B------:R-:W-:Y:S01]  /*1e9c0*/  FSEL R47, R47, -INF , P2 ;  /* 0xff8000002f2f7808 */ /* 0x000fe20001000000 */
[----:B------:R-:W-:Y:S01]  /*1e9d0*/  FMUL R57, R59, UR69 ;  /* 0x000000453b397c20 */ /* 0x000fe20008400000 */
[----:B------:R-:W-:Y:S01]  /*1e9e0*/  LOP3.LUT P6, RZ, R29, 0x1, RZ, 0xc0, !PT ;  /* 0x000000011dff7812 */ /* 0x000fe200078cc0ff */
[----:B------:R-:W-:Y:S01]  /*1e9f0*/  FMUL R59, R61, UR69 ;  /* 0x000000453d3b7c20 */ /* 0x000fe20008400000 */
[----:B------:R-:W-:Y:S01]  /*1ea00*/  FMNMX3 R29, R0, R4, R5, !PT ;  /* 0x00000004001d7276 */ /* 0x000fe20007800005 */
[----:B------:R-:W-:Y:S01]  /*1ea10*/  FMUL R61, R66, UR69 ;  /* 0x00000045423d7c20 */ /* 0x000fe20008400000 */
[----:B------:R-:W-:-:S02]  /*1ea20*/  LOP3.LUT P2, RZ, R30, 0x1, RZ, 0xc0, !PT ;  /* 0x000000011eff7812 */ /* 0x000fc4000784c0ff */
[----:B------:R-:W-:Y:S02]  /*1ea30*/  FMNMX3 R29, R29, R6, R7, !PT ;  /* 0x000000061d1d7276 */ /* 0x000fe40007800007 */
[----:B------:R-:W-:Y:S02]  /*1ea40*/  SHF.R.U32.HI R30, RZ, 0xc, R2 ;  /* 0x0000000cff1e7819 */ /* 0x000fe40000011602 */
[----:B------:R-:W-:Y:S02]  /*1ea50*/  FMNMX3 R29, R29, R8, R9, !PT ;  /* 0x000000081d1d7276 */ /* 0x000fe40007800009 */
[----:B------:R-:W-:Y:S02]  /*1ea60*/  FSEL R48, R48, -INF , P3 ;  /* 0xff80000030307808 */ /* 0x000fe40001800000 */
[----:B------:R-:W-:Y:S02]  /*1ea70*/  FMNMX3 R29, R29, R10, R11, !PT ;  /* 0x0000000a1d1d7276 */ /* 0x000fe4000780000b */
        /* <DEDUP_REMOVED lines=10> */
[----:B------:R-:W-:Y:S02]  /*1eb20*/  FSEL R50, R50, -INF , !P5 ;  /* 0xff80000032327808 */ /* 0x000fe40006800000 */
        /* <DEDUP_REMOVED lines=20> */
[--C-:B------:R-:W-:Y:S02]  /*1ec70*/  SHF.R.U32.HI R30, RZ, 0x6, R2.reuse ;  /* 0x00000006ff1e7819 */ /* 0x100fe40000011602 */
[----:B------:R-:W-:Y:S02]  /*1ec80*/  FMNMX3 R29, R29, R42, R43, !PT ;  /* 0x0000002a1d1d7276 */ /* 0x000fe4000780002b */
[----:B------:R-:W-:Y:S02]  /*1ec90*/  FSEL R54, R54, -INF , !P4 ;  /* 0xff80000036367808 */ /* 0x000fe40006000000 */
[----:B------:R-:W-:Y:S02]  /*1eca0*/  LOP3.LUT P4, RZ, R30, 0x1, RZ, 0xc0, !PT ;  /* 0x000000011eff7812 */ /* 0x000fe4000788c0ff */
[----:B------:R-:W-:Y:S02]  /*1ecb0*/  SHF.R.U32.HI R30, RZ, 0x5, R2 ;  /* 0x00000005ff1e7819 */ /* 0x000fe40000011602 */
[----:B------:R-:W-:-:S02]  /*1ecc0*/  FMNMX3 R29, R29, R44, R45, !PT ;  /* 0x0000002c1d1d7276 */ /* 0x000fc4000780002d */
[----:B------:R-:W-:Y:S02]  /*1ecd0*/  FSEL R55, R55, -INF , !P5 ;  /* 0xff80000037377808 */ /* 0x000fe40006800000 */
[----:B------:R-:W-:Y:S02]  /*1ece0*/  LOP3.LUT P5, RZ, R30, 0x1, RZ, 0xc0, !PT ;  /* 0x000000011eff7812 */ /* 0x000fe400078ac0ff */
[----:B------:R-:W-:Y:S02]  /*1ecf0*/  FMNMX3 R29, R29, R70, R46, !PT ;  /* 0x000000461d1d7276 */ /* 0x000fe4000780002e */
[----:B------:R-:W-:Y:S02]  /*1ed00*/  SHF.R.U32.HI R30, RZ, 0x4, R2 ;  /* 0x00000004ff1e7819 */ /* 0x000fe40000011602 */
[----:B------:R-:W-:Y:S02]  /*1ed10*/  FSEL R56, R56, -INF , !P6 ;  /* 0xff80000038387808 */ /* 0x000fe40007000000 */
[----:B------:R-:W-:-:S02]  /*1ed20*/  FMNMX3 R29, R29, R47, R48, !PT ;  /* 0x0000002f1d1d7276 */ /* 0x000fc40007800030 */
[----:B------:R-:W-:Y:S02]  /*1ed30*/  LOP3.LUT P6, RZ, R30, 0x1, RZ, 0xc0, !PT ;  /* 0x000000011eff7812 */ /* 0x000fe400078cc0ff */
[----:B------:R-:W-:Y:S02]  /*1ed40*/  SHF.R.U32.HI R30, RZ, 0x3, R2 ;  /* 0x00000003ff1e7819 */ /* 0x000fe40000011602 */
[----:B------:R-:W-:Y:S02]  /*1ed50*/  FMNMX3 R29, R29, R49, R50, !PT ;  /* 0x000000311d1d7276 */ /* 0x000fe40007800032 */
[----:B------:R-:W-:Y:S02]  /*1ed60*/  FSEL R57, R57, -INF , !P2 ;  /* 0xff80000039397808 */ /* 0x000fe40005000000 */
[----:B------:R-:W-:Y:S02]  /*1ed70*/  LOP3.LUT P2, RZ, R30, 0x1, RZ, 0xc0, !PT ;  /* 0x000000011eff7812 */ /* 0x000fe4000784c0ff */
[----:B------:R-:W-:-:S02]  /*1ed80*/  SHF.R.U32.HI R30, RZ, 0x2, R2 ;  /* 0x00000002ff1e7819 */ /* 0x000fc40000011602 */
[----:B------:R-:W-:Y:S02]  /*1ed90*/  FMNMX3 R29, R29, R51, R52, !PT ;  /* 0x000000331d1d7276 */ /* 0x000fe40007800034 */
[----:B------:R-:W-:Y:S02]  /*1eda0*/  FSEL R58, R58, -INF , !P3 ;  /* 0xff8000003a3a7808 */ /* 0x000fe40005800000 */
[----:B------:R-:W-:Y:S02]  /*1edb0*/  LOP3.LUT P3, RZ, R30, 0x1, RZ, 0xc0, !PT ;  /* 0x000000011eff7812 */ /* 0x000fe4000786c0ff */
[----:B------:R-:W-:Y:S01]  /*1edc0*/  FMNMX3 R30, R29, R53, R54, !PT ;  /* 0x000000351d1e7276 */ /* 0x000fe20007800036 */
[----:B------:R-:W-:Y:S01]  /*1edd0*/  FMUL R29, R62, UR69 ;  /* 0x000000453e1d7c20 */ /* 0x000fe20008400000 */
[----:B------:R-:W-:Y:S01]  /*1ede0*/  SHF.R.U32.HI R2, RZ, 0x1, R2 ;  /* 0x00000001ff027819 */ /* 0x000fe20000011602 */
[----:B------:R-:W-:Y:S01]  /*1edf0*/  FMUL R62, R64, UR69 ;  /* 0x00000045403e7c20 */ /* 0x000fe20008400000 */
[----:B------:R-:W-:-:S02]  /*1ee00*/  FMNMX3 R30, R30, R55, R56, !PT ;  /* 0x000000371e1e7276 */ /* 0x000fc40007800038 */
[----:B------:R-:W-:Y:S02]  /*1ee10*/  FSEL R59, R59, -INF , !P4 ;  /* 0xff8000003b3b7808 */ /* 0x000fe40006000000 */
[----:B------:R-:W-:Y:S01]  /*1ee20*/  LOP3.LUT P4, RZ, R2, 0x1, RZ, 0xc0, !PT ;  /* 0x0000000102ff7812 */ /* 0x000fe2000788c0ff */
[----:B------:R-:W-:Y:S01]  /*1ee30*/  FMUL R2, R63, UR69 ;  /* 0x000000453f027c20 */ /* 0x000fe20008400000 */
[----:B------:R-:W-:Y:S01]  /*1ee40*/  FSEL R64, R29, -INF , !P5 ;  /* 0xff8000001d407808 */ /* 0x000fe20006800000 */
[----:B------:R-:W-:Y:S01]  /*1ee50*/  FMUL R63, R65, UR69 ;  /* 0x00000045413f7c20 */ /* 0x000fe20008400000 */
[----:B------:R-:W-:Y:S02]  /*1ee60*/  FMNMX3 R30, R30, R57, R58, !PT ;  /* 0x000000391e1e7276 */ /* 0x000fe4000780003a */
[----:B------:R-:W-:Y:S02]  /*1ee70*/  FSEL R65, R2, -INF , !P6 ;  /* 0xff80000002417808 */ /* 0x000fe40007000000 */
[----:B------:R-:W-:-:S02]  /*1ee80*/  FSEL R62, R62, -INF , !P2 ;  /* 0xff8000003e3e7808 */ /* 0x000fc40005000000 */
[----:B------:R-:W-:Y:S02]  /*1ee90*/  FMNMX3 R30, R30, R59, R64, !PT ;  /* 0x0000003b1e1e7276 */ /* 0x000fe40007800040 */
[----:B------:R-:W-:Y:S02]  /*1eea0*/  FSEL R63, R63, -INF , !P3 ;  /* 0xff8000003f3f7808 */ /* 0x000fe40005800000 */
[----:B------:R-:W-:Y:S02]  /*1eeb0*/  FSEL R61, R61, -INF , !P4 ;  /* 0xff8000003d3d7808 */ /* 0x000fe40006000000 */
[----:B------:R-:W-:-:S04]  /*1eec0*/  FMNMX3 R30, R30, R65, R62, !PT ;  /* 0x000000411e1e7276 */ /* 0x000fc8000780003e */
[----:B------:R-:W-:-:S04]  /*1eed0*/  FMNMX3 R2, R30, R63, R61, !PT ;  /* 0x0000003f1e027276 */ /* 0x000fc8000780003d */
[----:B------:R-:W-:-:S05]  /*1eee0*/  FMNMX R2, R60, R2, !PT ;  /* 0x000000023c027209 */ /* 0x000fca0007800000 */
[----:B------:R-:W0:Y:S02]  /*1eef0*/  SHFL.BFLY PT, R29, R2, 0x10, 0x1f ;  /* 0x0e001f00021d7f89 */ /* 0x000e2400000e0000 */
[----:B0----5:R-:W-:-:S05]  /*1ef00*/  FMNMX3 R2, R2, R29, R160, !PT ;  /* 0x0000001d02027276 */ /* 0x021fca00078000a0 */
[--C-:B------:R-:W-:Y:S01]  /*1ef10*/  FADD R30, R0, -R2.reuse ;  /* 0x80000002001e7221 */ /* 0x100fe20000000000 */
[--C-:B------:R-:W-:Y:S01]  /*1ef20*/  FADD R4, R4, -R2.reuse ;  /* 0x8000000204047221 */ /* 0x100fe20000000000 */
[--C-:B------:R-:W-:Y:S01]  /*1ef30*/  FADD R5, R5, -R2.reuse ;  /* 0x8000000205057221 */ /* 0x100fe20000000000 */
[--C-:B------:R-:W-:Y:S01]  /*1ef40*/  FADD R6, R6, -R2.reuse ;  /* 0x8000000206067221 */ /* 0x100fe20000000000 */
[----:B------:R-:W-:Y:S01]  /*1ef50*/  FMUL R30, R30, 1.4426950216293334961 ;  /* 0x3fb8aa3b1e1e7820 */ /* 0x000fe20000400000 */
[----:B------:R-:W-:Y:S01]  /*1ef60*/  FMUL R4, R4, 1.4426950216293334961 ;  /* 0x3fb8aa3b04047820 */ /* 0x000fe20000400000 */
[----:B------:R-:W-:Y:S01]  /*1ef70*/  FMUL R5, R5, 1.4426950216293334961 ;  /* 0x3fb8aa3b05057820 */ /* 0x000fe20000400000 */
[----:B------:R-:W-:Y:S01]  /*1ef80*/  FMUL R6, R6, 1.4426950216293334961 ;  /* 0x3fb8aa3b06067820 */ /* 0x000fe20000400000 */
[--C-:B------:R-:W-:Y:S01]  /*1ef90*/  FADD R7, R7, -R2.reuse ;  /* 0x8000000207077221 */ /* 0x100fe20000000000 */
[----:B------:R-:W-:Y:S01]  /*1efa0*/  MUFU.EX2 R29, R4 ;  /* 0x00000004001d7308 */ /* 0x000fe20000000800 */
[--C-:B------:R-:W-:Y:S01]  /*1efb0*/  FADD R8, R8, -R2.reuse ;  /* 0x8000000208087221 */ /* 0x100fe20000000000 */
[--C-:B------:R-:W-:Y:S01]  /*1efc0*/  FADD R9, R9, -R2.reuse ;  /* 0x8000000209097221 */ /* 0x100fe20000000000 */
[----:B------:R-:W-:Y:S01]  /*1efd0*/  FMUL R7, R7, 1.4426950216293334961 ;  /* 0x3fb8aa3b07077820 */ /* 0x000fe20000400000 */
[--C-:B------:R-:W-:Y:S01]  /*1efe0*/  FADD R10, R10, -R2.reuse ;  /* 0x800000020a0a7221 */ /* 0x100fe20000000000 */
[----:B------:R-:W-:Y:S01]  /*1eff0*/  FMUL R8, R8, 1.4426950216293334961 ;  /* 0x3fb8aa3b08087820 */ /* 0x000fe20000400000 */
[----:B------:R-:W-:Y:S01]  /*1f000*/  FMUL R9, R9, 1.4426950216293334961 ;  /* 0x3fb8aa3b09097820 */ /* 0x000fe20000400000 */
[--C-:B------:R-:W-:Y:S01]  /*1f010*/  FADD R11, R11, -R2.reuse ;  /* 0x800000020b0b7221 */ /* 0x100fe20000000000 */
[----:B------:R-:W0:Y:S01]  /*1f020*/  MUFU.EX2 R30, R30 ;  /* 0x0000001e001e7308 */ /* 0x000e220000000800 */
[----:B------:R-:W-:Y:S01]  /*1f030*/  FMUL R10, R10, 1.4426950216293334961 ;  /* 0x3fb8aa3b0a0a7820 */ /* 0x000fe20000400000 */
[--C-:B------:R-:W-:Y:S01]  /*1f040*/  FADD R12, R12, -R2.reuse ;  /* 0x800000020c0c7221 */ /* 0x100fe20000000000 */
[----:B------:R-:W-:Y:S01]  /*1f050*/  FMUL R11, R11, 1.4426950216293334961 ;  /* 0x3fb8aa3b0b0b7820 */ /* 0x000fe20000400000 */
[--C-:B------:R-:W-:Y:S01]  /*1f060*/  FADD R13, R13, -R2.reuse ;  /* 0x800000020d0d7221 */ /* 0x100fe20000000000 */
[--C-:B------:R-:W-:Y:S01]  /*1f070*/  FADD R14, R14, -R2.reuse ;  /* 0x800000020e0e7221 */ /* 0x100fe20000000000 */
[----:B------:R-:W-:Y:S01]  /*1f080*/  FMUL R12, R12, 1.4426950216293334961 ;  /* 0x3fb8aa3b0c0c7820 */ /* 0x000fe20000400000 */
[--C-:B------:R-:W-:Y:S01]  /*1f090*/  FADD R15, R15, -R2.reuse ;  /* 0x800000020f0f7221 */ /* 0x100fe20000000000 */
[----:B------:R-:W3:Y:S01]  /*1f0a0*/  MUFU.EX2 R143, R5 ;  /* 0x00000005008f7308 */ /* 0x000ee20000000800 */
[----:B------:R-:W-:Y:S01]  /*1f0b0*/  FMUL R13, R13, 1.4426950216293334961 ;  /* 0x3fb8aa3b0d0d7820 */ /* 0x000fe20000400000 */
[----:B------:R-:W-:Y:S01]  /*1f0c0*/  FMUL R14, R14, 1.4426950216293334961 ;  /* 0x3fb8aa3b0e0e7820 */ /* 0x000fe20000400000 */
[----:B------:R-:W-:Y:S01]  /*1f0d0*/  FMUL R15, R15, 1.4426950216293334961 ;  /* 0x3fb8aa3b0f0f7820 */ /* 0x000fe20000400000 */
[--C-:B------:R-:W-:Y:S01]  /*1f0e0*/  FADD R16, R16, -R2.reuse ;  /* 0x8000000210107221 */ /* 0x100fe20000000000 */
[--C-:B------:R-:W-:Y:S01]  /*1f0f0*/  FADD R17, R17, -R2.reuse ;  /* 0x8000000211117221 */ /* 0x100fe20000000000 */
[--C-:B------:R-:W-:Y:S01]  /*1f100*/  FADD R18, R18, -R2.reuse ;  /* 0x8000000212127221 */ /* 0x100fe20000000000 */
[--C-:B------:R-:W-:Y:S01]  /*1f110*/  FADD R19, R19, -R2.reuse ;  /* 0x8000000213137221 */ /* 0x100fe20000000000 */
[----:B------:R-:W4:Y:S01]  /*1f120*/  MUFU.EX2 R142, R6 ;  /* 0x00000006008e7308 */ /* 0x000f220000000800 */
[----:B0-----:R-:W-:Y:S01]  /*1f130*/  FADD R0, R30, R29 ;  /* 0x0000001d1e007221 */ /* 0x001fe20000000000 */
[----:B------:R-:W-:Y:S01]  /*1f140*/  FMUL R16, R16, 1.4426950216293334961 ;  /* 0x3fb8aa3b10107820 */ /* 0x000fe20000400000 */
[----:B------:R-:W-:Y:S01]  /*1f150*/  FMUL R17, R17, 1.4426950216293334961 ;  /* 0x3fb8aa3b11117820 */ /* 0x000fe20000400000 */
[----:B------:R-:W-:Y:S01]  /*1f160*/  FMUL R18, R18, 1.4426950216293334961 ;  /* 0x3fb8aa3b12127820 */ /* 0x000fe20000400000 */
[----:B------:R-:W-:Y:S01]  /*1f170*/  FMUL R19, R19, 1.4426950216293334961 ;  /* 0x3fb8aa3b13137820 */ /* 0x000fe20000400000 */
[--C-:B------:R-:W-:Y:S01]  /*1f180*/  FADD R20, R20, -R2.reuse ;  /* 0x8000000214147221 */ /* 0x100fe20000000000 */
[----:B------:R-:W-:Y:S01]  /*1f190*/  FADD R21, R21, -R2 ;  /* 0x8000000215157221 */ /* 0x000fe20000000000 */
[----:B------:R-:W0:Y:S01]  /*1f1a0*/  MUFU.EX2 R141, R7 ;  /* 0x00000007008d7308 */ /* 0x000e220000000800 */
[----:B---3--:R-:W-:Y:S01]  /*1f1b0*/  FADD R0, R143, R0 ;  /* 0x000000008f007221 */ /* 0x008fe20000000000 */
[----:B------:R-:W-:Y:S01]  /*1f1c0*/  FMUL R20, R20, 1.4426950216293334961 ;  /* 0x3fb8aa3b14147820 */ /* 0x000fe20000400000 */
[----:B------:R-:W-:Y:S01]  /*1f1d0*/  FMUL R21, R21, 1.4426950216293334961 ;  /* 0x3fb8aa3b15157820 */ /* 0x000fe20000400000 */
[--C-:B------:R-:W-:Y:S01]  /*1f1e0*/  FADD R22, R22, -R2.reuse ;  /* 0x8000000216167221 */ /* 0x100fe20000000000 */
[--C-:B------:R-:W-:Y:S01]  /*1f1f0*/  FADD R23, R23, -R2.reuse ;  /* 0x8000000217177221 */ /* 0x100fe20000000000 */
[--C-:B------:R-:W-:Y:S01]  /*1f200*/  FADD R24, R24, -R2.reuse ;  /* 0x8000000218187221 */ /* 0x100fe20000000000 */
[----:B------:R-:W-:Y:S01]  /*1f210*/  FADD R25, R25, -R2 ;  /* 0x8000000219197221 */ /* 0x000fe20000000000 */
[----:B------:R-:W3:Y:S01]  /*1f220*/  MUFU.EX2 R140, R8 ;  /* 0x00000008008c7308 */ /* 0x000ee20000000800 */
[----:B----4-:R-:W-:Y:S01]  /*1f230*/  FADD R0, R142, R0 ;  /* 0x000000008e007221 */ /* 0x010fe20000000000 */
[----:B------:R-:W-:Y:S01]  /*1f240*/  FMUL R22, R22, 1.4426950216293334961 ;  /* 0x3fb8aa3b16167820 */ /* 0x000fe20000400000 */
[----:B------:R-:W-:Y:S01]  /*1f250*/  FMUL R23, R23, 1.4426950216293334961 ;  /* 0x3fb8aa3b17177820 */ /* 0x000fe20000400000 */
[----:B------:R-:W-:Y:S01]  /*1f260*/  FMUL R24, R24, 1.4426950216293334961 ;  /* 0x3fb8aa3b18187820 */ /* 0x000fe20000400000 */
[----:B------:R-:W-:Y:S01]  /*1f270*/  FMUL R25, R25, 1.4426950216293334961 ;  /* 0x3fb8aa3b19197820 */ /* 0x000fe20000400000 */
[--C-:B------:R-:W-:Y:S01]  /*1f280*/  FADD R26, R26, -R2.reuse ;  /* 0x800000021a1a7221 */ /* 0x100fe20000000000 */
[----:B------:R-:W-:Y:S01]  /*1f290*/  FADD R27, R27, -R2 ;  /* 0x800000021b1b7221 */ /* 0x000fe20000000000 */
[----:B------:R-:W4:Y:S01]  /*1f2a0*/  MUFU.EX2 R139, R9 ;  /* 0x00000009008b7308 */ /* 0x000f220000000800 */
[----:B0-----:R-:W-:Y:S01]  /*1f2b0*/  FADD R0, R141, R0 ;  /* 0x000000008d007221 */ /* 0x001fe20000000000 */
[----:B------:R-:W-:Y:S01]  /*1f2c0*/  FMUL R26, R26, 1.4426950216293334961 ;  /* 0x3fb8aa3b1a1a7820 */ /* 0x000fe20000400000 */
[----:B------:R-:W-:Y:S01]  /*1f2d0*/  FMUL R27, R27, 1.4426950216293334961 ;  /* 0x3fb8aa3b1b1b7820 */ /* 0x000fe20000400000 */
[--C-:B------:R-:W-:Y:S01]  /*1f2e0*/  FADD R28, R28, -R2.reuse ;  /* 0x800000021c1c7221 */ /* 0x100fe20000000000 */
[--C-:B------:R-:W-:Y:S01]  /*1f2f0*/  FADD R68, R68, -R2.reuse ;  /* 0x8000000244447221 */ /* 0x100fe20000000000 */
[--C-:B------:R-:W-:Y:S01]  /*1f300*/  FADD R31, R31, -R2.reuse ;  /* 0x800000021f1f7221 */ /* 0x100fe20000000000 */
[----:B------:R-:W-:Y:S01]  /*1f310*/  FADD R32, R32, -R2 ;  /* 0x8000000220207221 */ /* 0x000fe20000000000 */
[----:B------:R-:W0:Y:S01]  /*1f320*/  MUFU.EX2 R138, R10 ;  /* 0x0000000a008a7308 */ /* 0x000e220000000800 */
[----:B---3--:R-:W-:Y:S01]  /*1f330*/  FADD R0, R140, R0 ;  /* 0x000000008c007221 */ /* 0x008fe20000000000 */
[----:B------:R-:W-:Y:S01]  /*1f340*/  FMUL R28, R28, 1.4426950216293334961 ;  /* 0x3fb8aa3b1c1c7820 */ /* 0x000fe20000400000 */
[----:B------:R-:W-:Y:S01]  /*1f350*/  FMUL R68, R68, 1.4426950216293334961 ;  /* 0x3fb8aa3b44447820 */ /* 0x000fe20000400000 */
[----:B------:R-:W-:Y:S01]  /*1f360*/  FMUL R31, R31, 1.4426950216293334961 ;  /* 0x3fb8aa3b1f1f7820 */ /* 0x000fe20000400000 */
[----:B------:R-:W-:Y:S01]  /*1f370*/  FMUL R32, R32, 1.4426950216293334961 ;  /* 0x3fb8aa3b20207820 */ /* 0x000fe20000400000 */
[--C-:B------:R-:W-:Y:S01]  /*1f380*/  FADD R33, R33, -R2.reuse ;  /* 0x8000000221217221 */ /* 0x100fe20000000000 */
[----:B------:R-:W-:Y:S01]  /*1f390*/  FADD R34, R34, -R2 ;  /* 0x8000000222227221 */ /* 0x000fe20000000000 */
[----:B------:R3:W1:Y:S01]  /*1f3a0*/  MUFU.EX2 R131, R11 ;  /* 0x0000000b00837308 */ /* 0x0006620000000800 */
[----:B----4-:R-:W-:Y:S01]  /*1f3b0*/  FADD R0, R139, R0 ;  /* 0x000000008b007221 */ /* 0x010fe20000000000 */
[----:B------:R-:W-:Y:S01]  /*1f3c0*/  FMUL R33, R33, 1.4426950216293334961 ;  /* 0x3fb8aa3b21217820 */ /* 0x000fe20000400000 */
[----:B------:R-:W-:Y:S01]  /*1f3d0*/  FMUL R34, R34, 1.4426950216293334961 ;  /* 0x3fb8aa3b22227820 */ /* 0x000fe20000400000 */
[--C-:B------:R-:W-:Y:S01]  /*1f3e0*/  FADD R35, R35, -R2.reuse ;  /* 0x8000000223237221 */ /* 0x100fe20000000000 */
[--C-:B------:R-:W-:Y:S01]  /*1f3f0*/  FADD R36, R36, -R2.reuse ;  /* 0x8000000224247221 */ /* 0x100fe20000000000 */
[--C-:B------:R-:W-:Y:S01]  /*1f400*/  FADD R37, R37, -R2.reuse ;  /* 0x8000000225257221 */ /* 0x100fe20000000000 */
[----:B------:R-:W-:Y:S01]  /*1f410*/  FADD R38, R38, -R2 ;  /* 0x8000000226267221 */ /* 0x000fe20000000000 */
[----:B------:R-:W4:Y:S01]  /*1f420*/  MUFU.EX2 R130, R12 ;  /* 0x0000000c00827308 */ /* 0x000f220000000800 */
[----:B0-----:R-:W-:Y:S01]  /*1f430*/  FADD R0, R138, R0 ;  /* 0x000000008a007221 */ /* 0x001fe20000000000 */
[----:B------:R-:W-:Y:S01]  /*1f440*/  FMUL R35, R35, 1.4426950216293334961 ;  /* 0x3fb8aa3b23237820 */ /* 0x000fe20000400000 */
[----:B---3--:R-:W-:Y:S01]  /*1f450*/  FMUL R11, R38, 1.4426950216293334961 ;  /* 0x3fb8aa3b260b7820 */ /* 0x008fe20000400000 */
[--C-:B------:R-:W-:Y:S01]  /*1f460*/  FADD R39, R39, -R2.reuse ;  /* 0x8000000227277221 */ /* 0x100fe20000000000 */
[--C-:B------:R-:W-:Y:S01]  /*1f470*/  FADD R40, R40, -R2.reuse ;  /* 0x8000000228287221 */ /* 0x100fe20000000000 */
[--C-:B------:R-:W-:Y:S01]  /*1f480*/  FADD R41, R41, -R2.reuse ;  /* 0x8000000229297221 */ /* 0x100fe20000000000 */
[----:B------:R-:W-:Y:S01]  /*1f490*/  FADD R42, R42, -R2 ;  /* 0x800000022a2a7221 */ /* 0x000fe20000000000 */
[----:B------:R-:W0:Y:S01]  /*1f4a0*/  MUFU.EX2 R129, R13 ;  /* 0x0000000d00817308 */ /* 0x000e220000000800 */
[----:B-1----:R-:W-:Y:S01]  /*1f4b0*/  FADD R0, R131, R0 ;  /* 0x0000000083007221 */ /* 0x002fe20000000000 */
[----:B------:R-:W-:Y:S01]  /*1f4c0*/  FMUL R8, R41, 1.4426950216293334961 ;  /* 0x3fb8aa3b29087820 */ /* 0x000fe20000400000 */
[--C-:B------:R-:W-:Y:S01]  /*1f4d0*/  FADD R43, R43, -R2.reuse ;  /* 0x800000022b2b7221 */ /* 0x100fe20000000000 */
[--C-:B------:R-:W-:Y:S01]  /*1f4e0*/  FADD R44, R44, -R2.reuse ;  /* 0x800000022c2c7221 */ /* 0x100fe20000000000 */
[--C-:B------:R-:W-:Y:S01]  /*1f4f0*/  FADD R45, R45, -R2.reuse ;  /* 0x800000022d2d7221 */ /* 0x100fe20000000000 */
[--C-:B------:R-:W-:Y:S01]  /*1f500*/  FADD R70, R70, -R2.reuse ;  /* 0x8000000246467221 */ /* 0x100fe20000000000 */
[----:B------:R-:W-:Y:S01]  /*1f510*/  FADD R46, R46, -R2 ;  /* 0x800000022e2e7221 */ /* 0x000fe20000000000 */
[----:B------:R-:W1:Y:S01]  /*1f520*/  MUFU.EX2 R128, R14 ;  /* 0x0000000e00807308 */ /* 0x000e620000000800 */
[----:B----4-:R-:W-:Y:S01]  /*1f530*/  FADD R0, R130, R0 ;  /* 0x0000000082007221 */ /* 0x010fe20000000000 */
[----:B------:R-:W-:Y:S01]  /*1f540*/  FMUL R12, R45, 1.4426950216293334961 ;  /* 0x3fb8aa3b2d0c7820 */ /* 0x000fe20000400000 */
[--C-:B------:R-:W-:Y:S01]  /*1f550*/  FADD R47, R47, -R2.reuse ;  /* 0x800000022f2f7221 */ /* 0x100fe20000000000 */
[--C-:B------:R-:W-:Y:S01]  /*1f560*/  FADD R48, R48, -R2.reuse ;  /* 0x8000000230307221 */ /* 0x100fe20000000000 */
[--C-:B------:R-:W-:Y:S01]  /*1f570*/  FADD R49, R49, -R2.reuse ;  /* 0x8000000231317221 */ /* 0x100fe20000000000 */
[--C-:B------:R-:W-:Y:S01]  /*1f580*/  FADD R50, R50, -R2.reuse ;  /* 0x8000000232327221 */ /* 0x100fe20000000000 */
[----:B------:R-:W-:Y:S01]  /*1f590*/  FADD R51, R51, -R2 ;  /* 0x8000000233337221 */ /* 0x000fe20000000000 */
[----:B------:R-:W3:Y:S01]  /*1f5a0*/  MUFU.EX2 R127, R15 ;  /* 0x0000000f007f7308 */ /* 0x000ee20000000800 */
[----:B0-----:R-:W-:Y:S01]  /*1f5b0*/  FADD R0, R129, R0 ;  /* 0x0000000081007221 */ /* 0x001fe20000000000 */
[----:B------:R-:W-:Y:S01]  /*1f5c0*/  FMUL R7, R48, 1.4426950216293334961 ;  /* 0x3fb8aa3b30077820 */ /* 0x000fe20000400000 */
[----:B------:R-:W-:Y:S01]  /*1f5d0*/  FMUL R6, R49, 1.4426950216293334961 ;  /* 0x3fb8aa3b31067820 */ /* 0x000fe20000400000 */
[--C-:B------:R-:W-:Y:S01]  /*1f5e0*/  FADD R52, R52, -R2.reuse ;  /* 0x8000000234347221 */ /* 0x100fe20000000000 */
[--C-:B------:R-:W-:Y:S01]  /*1f5f0*/  FADD R53, R53, -R2.reuse ;  /* 0x8000000235357221 */ /* 0x100fe20000000000 */
[--C-:B------:R-:W-:Y:S01]  /*1f600*/  FADD R54, R54, -R2.reuse ;  /* 0x8000000236367221 */ /* 0x100fe20000000000 */
[----:B------:R-:W-:Y:S01]  /*1f610*/  FADD R55, R55, -R2 ;  /* 0x8000000237377221 */ /* 0x000fe20000000000 */
[----:B------:R0:W4:Y:S01]  /*1f620*/  MUFU.EX2 R126, R16 ;  /* 0x00000010007e7308 */ /* 0x0001220000000800 */
[----:B-1----:R-:W-:Y:S01]  /*1f630*/  FADD R0, R128, R0 ;  /* 0x0000000080007221 */ /* 0x002fe20000000000 */
[----:B------:R-:W-:Y:S01]  /*1f640*/  FMUL R9, R52, 1.4426950216293334961 ;  /* 0x3fb8aa3b34097820 */ /* 0x000fe20000400000 */
[--C-:B------:R-:W-:Y:S01]  /*1f650*/  FADD R56, R56, -R2.reuse ;  /* 0x8000000238387221 */ /* 0x100fe20000000000 */
[--C-:B------:R-:W-:Y:S01]  /*1f660*/  FADD R57, R57, -R2.reuse ;  /* 0x8000000239397221 */ /* 0x100fe20000000000 */
[--C-:B------:R-:W-:Y:S01]  /*1f670*/  FADD R58, R58, -R2.reuse ;  /* 0x800000023a3a7221 */ /* 0x100fe20000000000 */
[----:B------:R-:W-:Y:S01]  /*1f680*/  FADD R59, R59, -R2 ;  /* 0x800000023b3b7221 */ /* 0x000fe20000000000 */
[----:B------:R-:W-:Y:S01]  /*1f690*/  FMUL R4, R56, 1.4426950216293334961 ;  /* 0x3fb8aa3b38047820 */ /* 0x000fe20000400000 */
[----:B------:R1:W2:Y:S01]  /*1f6a0*/  MUFU.EX2 R125, R17 ;  /* 0x00000011007d7308 */ /* 0x0002a20000000800 */
[----:B---3--:R-:W-:Y:S01]  /*1f6b0*/  FADD R0, R127, R0 ;  /* 0x000000007f007221 */ /* 0x008fe20000000000 */
[----:B------:R-:W-:Y:S01]  /*1f6c0*/  FMUL R5, R57, 1.4426950216293334961 ;  /* 0x3fb8aa3b39057820 */ /* 0x000fe20000400000 */
[----:B0-----:R-:W-:Y:S01]  /*1f6d0*/  FMUL R16, R58, 1.4426950216293334961 ;  /* 0x3fb8aa3b3a107820 */ /* 0x001fe20000400000 */
[----:B------:R-:W-:Y:S01]  /*1f6e0*/  FMUL R15, R59, 1.4426950216293334961 ;  /* 0x3fb8aa3b3b0f7820 */ /* 0x000fe20000400000 */
[--C-:B------:R-:W-:Y:S01]  /*1f6f0*/  FADD R64, R64, -R2.reuse ;  /* 0x8000000240407221 */ /* 0x100fe20000000000 */
[--C-:B------:R-:W-:Y:S01]  /*1f700*/  FADD R65, R65, -R2.reuse ;  /* 0x8000000241417221 */ /* 0x100fe20000000000 */
[----:B------:R-:W-:Y:S01]  /*1f710*/  FADD R62, R62, -R2 ;  /* 0x800000023e3e7221 */ /* 0x000fe20000000000 */
[----:B------:R0:W3:Y:S01]  /*1f720*/  MUFU.EX2 R124, R18 ;  /* 0x00000012007c7308 */ /* 0x0000e20000000800 */
[----:B----4-:R-:W-:Y:S01]  /*1f730*/  FADD R0, R126, R0 ;  /* 0x000000007e007221 */ /* 0x010fe20000000000 */
[----:B-1----:R-:W-:Y:S01]  /*1f740*/  FMUL R17, R51, 1.4426950216293334961 ;  /* 0x3fb8aa3b33117820 */ /* 0x002fe20000400000 */
[----:B------:R-:W-:Y:S01]  /*1f750*/  FMUL R10, R64, 1.4426950216293334961 ;  /* 0x3fb8aa3b400a7820 */ /* 0x000fe20000400000 */
[----:B------:R-:W-:Y:S01]  /*1f760*/  FMUL R14, R62, 1.4426950216293334961 ;  /* 0x3fb8aa3b3e0e7820 */ /* 0x000fe20000400000 */
[--C-:B------:R-:W-:Y:S01]  /*1f770*/  FADD R13, R63, -R2.reuse ;  /* 0x800000023f0d7221 */ /* 0x100fe20000000000 */
[----:B------:R-:W-:-:S02]  /*1f780*/  FADD R60, R60, -R2 ;  /* 0x800000023c3c7221 */ /* 0x000fc40000000000 */
[----:B------:R1:W4:Y:S01]  /*1f790*/  MUFU.EX2 R123, R19 ;  /* 0x00000013007b7308 */ /* 0x0003220000000800 */
[----:B--2---:R-:W-:Y:S01]  /*1f7a0*/  FADD R0, R125, R0 ;  /* 0x000000007d007221 */ /* 0x004fe20000000000 */
[----:B0-----:R-:W-:Y:S01]  /*1f7b0*/  FMUL R18, R50, 1.4426950216293334961 ;  /* 0x3fb8aa3b32127820 */ /* 0x001fe20000400000 */
[----:B------:R-:W-:Y:S01]  /*1f7c0*/  FMUL R13, R13, 1.4426950216293334961 ;  /* 0x3fb8aa3b0d0d7820 */ /* 0x000fe20000400000 */
[----:B------:R-:W-:-:S04]  /*1f7d0*/  FMUL R60, R60, 1.4426950216293334961 ;  /* 0x3fb8aa3b3c3c7820 */ /* 0x000fc80000400000 */
[----:B------:R0:W2:Y:S01]  /*1f7e0*/  MUFU.EX2 R122, R20 ;  /* 0x00000014007a7308 */ /* 0x0000a20000000800 */
[----:B---3--:R-:W-:Y:S01]  /*1f7f0*/  FADD R0, R124, R0 ;  /* 0x000000007c007221 */ /* 0x008fe20000000000 */
[----:B-1----:R-:W-:-:S06]  /*1f800*/  FMUL R19, R55, 1.4426950216293334961 ;  /* 0x3fb8aa3b37137820 */ /* 0x002fcc0000400000 */
[----:B------:R1:W3:Y:S01]  /*1f810*/  MUFU.EX2 R121, R21 ;  /* 0x0000001500797308 */ /* 0x0002e20000000800 */
[----:B----4-:R-:W-:Y:S01]  /*1f820*/  FADD R0, R123, R0 ;  /* 0x000000007b007221 */ /* 0x010fe20000000000 */
[----:B0-----:R-:W-:-:S06]  /*1f830*/  FMUL R20, R54, 1.4426950216293334961 ;  /* 0x3fb8aa3b36147820 */ /* 0x001fcc0000400000 */
[----:B------:R0:W4:Y:S01]  /*1f840*/  MUFU.EX2 R120, R22 ;  /* 0x0000001600787308 */ /* 0x0001220000000800 */
[----:B--2---:R-:W-:Y:S01]  /*1f850*/  FADD R0, R122, R0 ;  /* 0x000000007a007221 */ /* 0x004fe20000000000 */
[----:B-1----:R-:W-:-:S06]  /*1f860*/  FMUL R21, R47, 1.4426950216293334961 ;  /* 0x3fb8aa3b2f157820 */ /* 0x002fcc0000400000 */
[----:B------:R1:W2:Y:S01]  /*1f870*/  MUFU.EX2 R119, R23 ;  /* 0x0000001700777308 */ /* 0x0002a20000000800 */
[----:B---3--:R-:W-:Y:S01]  /*1f880*/  FADD R0, R121, R0 ;  /* 0x0000000079007221 */ /* 0x008fe20000000000 */
[----:B0-----:R-:W-:-:S06]  /*1f890*/  FMUL R22, R46, 1.4426950216293334961 ;  /* 0x3fb8aa3b2e167820 */ /* 0x001fcc0000400000 */
[----:B------:R0:W3:Y:S01]  /*1f8a0*/  MUFU.EX2 R118, R24 ;  /* 0x0000001800767308 */ /* 0x0000e20000000800 */
[----:B----4-:R-:W-:Y:S01]  /*1f8b0*/  FADD R0, R120, R0 ;  /* 0x0000000078007221 */ /* 0x010fe20000000000 */
[----:B-1----:R-:W-:-:S06]  /*1f8c0*/  FMUL R23, R44, 1.4426950216293334961 ;  /* 0x3fb8aa3b2c177820 */ /* 0x002fcc0000400000 */
[----:B------:R1:W4:Y:S01]  /*1f8d0*/  MUFU.EX2 R117, R25 ;  /* 0x0000001900757308 */ /* 0x0003220000000800 */
[----:B--2---:R-:W-:Y:S01]  /*1f8e0*/  FADD R0, R119, R0 ;  /* 0x0000000077007221 */ /* 0x004fe20000000000 */
[----:B0-----:R-:W-:-:S06]  /*1f8f0*/  FMUL R24, R43, 1.4426950216293334961 ;  /* 0x3fb8aa3b2b187820 */ /* 0x001fcc0000400000 */
[----:B------:R0:W2:Y:S01]  /*1f900*/  MUFU.EX2 R116, R26 ;  /* 0x0000001a00747308 */ /* 0x0000a20000000800 */
[----:B---3--:R-:W-:Y:S01]  /*1f910*/  FADD R0, R118, R0 ;  /* 0x0000000076007221 */ /* 0x008fe20000000000 */
[----:B-1----:R-:W-:Y:S01]  /*1f920*/  FMUL R25, R37, 1.4426950216293334961 ;  /* 0x3fb8aa3b25197820 */ /* 0x002fe20000400000 */
[----:B------:R-:W-:-:S04]  /*1f930*/  IMAD.U32 R37, RZ, RZ, UR6 ;  /* 0x00000006ff257e24 */ /* 0x000fc8000f8e00ff */
[----:B------:R-:W1:Y:S01]  /*1f940*/  SYNCS.PHASECHK.TRANS64.TRYWAIT P1, [UR12], R37 ;  /* 0x00000025ff0075a7 */ /* 0x000e62000802110c */
[----:B------:R3:W3:Y:S01]  /*1f950*/  MUFU.EX2 R115, R27 ;  /* 0x0000001b00737308 */ /* 0x0006e20000000800 */
[----:B----4-:R-:W-:Y:S01]  /*1f960*/  FADD R0, R117, R0 ;  /* 0x0000000075007221 */ /* 0x010fe20000000000 */
[----:B0-----:R-:W-:-:S06]  /*1f970*/  FMUL R26, R36, 1.4426950216293334961 ;  /* 0x3fb8aa3b241a7820 */ /* 0x001fcc0000400000 */
[----:B------:R0:W4:Y:S01]  /*1f980*/  MUFU.EX2 R114, R28 ;  /* 0x0000001c00727308 */ /* 0x0001220000000800 */
[----:B--2---:R-:W-:Y:S01]  /*1f990*/  FADD R0, R116, R0 ;  /* 0x0000000074007221 */ /* 0x004fe20000000000 */
[----:B---3--:R-:W-:-:S06]  /*1f9a0*/  FMUL R27, R40, 1.4426950216293334961 ;  /* 0x3fb8aa3b281b7820 */ /* 0x008fcc0000400000 */
[----:B------:R-:W2:Y:S01]  /*1f9b0*/  MUFU.EX2 R113, R68 ;  /* 0x0000004400717308 */ /* 0x000ea20000000800 */
[----:B------:R-:W-:Y:S01]  /*1f9c0*/  FADD R0, R115, R0 ;  /* 0x0000000073007221 */ /* 0x000fe20000000000 */
[----:B0-----:R-:W-:-:S06]  /*1f9d0*/  FMUL R28, R39, 1.4426950216293334961 ;  /* 0x3fb8aa3b271c7820 */ /* 0x001fcc0000400000 */
[----:B------:R0:W3:Y:S01]  /*1f9e0*/  MUFU.EX2 R112, R31 ;  /* 0x0000001f00707308 */ /* 0x0000e20000000800 */
[----:B----4-:R-:W-:-:S07]  /*1f9f0*/  FADD R0, R114, R0 ;  /* 0x0000000072007221 */ /* 0x010fce0000000000 */
[----:B------:R4:W1:Y:S01]  /*1fa00*/  MUFU.EX2 R111, R32 ;  /* 0x00000020006f7308 */ /* 0x0008620000000800 */
[----:B--2---:R-:W-:Y:S01]  /*1fa10*/  FADD R0, R113, R0 ;  /* 0x0000000071007221 */ /* 0x004fe20000000000 */
[----:B0-----:R-:W-:-:S04]  /*1fa20*/  FADD R31, R69, -R2 ;  /* 0x80000002451f7221 */ /* 0x001fc80000000000 */
[----:B------:R-:W-:Y:S02]  /*1fa30*/  FMUL R31, R31, 1.4426950216293334961 ;  /* 0x3fb8aa3b1f1f7820 */ /* 0x000fe40000400000 */
[----:B------:R0:W2:Y:S01]  /*1fa40*/  MUFU.EX2 R110, R33 ;  /* 0x00000021006e7308 */ /* 0x0000a20000000800 */
[----:B---3--:R-:W-:Y:S01]  /*1fa50*/  FADD R0, R112, R0 ;  /* 0x0000000070007221 */ /* 0x008fe20000000000 */
[----:B----4-:R-:W-:-:S06]  /*1fa60*/  FMUL R32, R70, 1.4426950216293334961 ;  /* 0x3fb8aa3b46207820 */ /* 0x010fcc0000400000 */
[----:B------:R3:W4:Y:S01]  /*1fa70*/  MUFU.EX2 R109, R34 ;  /* 0x00000022006d7308 */ /* 0x0007220000000800 */
[----:B-1----:R-:W-:Y:S01]  /*1fa80*/  FADD R0, R111, R0 ;  /* 0x000000006f007221 */ /* 0x002fe20000000000 */
[----:B0-----:R-:W-:-:S06]  /*1fa90*/  FMUL R33, R53, 1.4426950216293334961 ;  /* 0x3fb8aa3b35217820 */ /* 0x001fcc0000400000 */
[----:B------:R0:W1:Y:S01]  /*1faa0*/  MUFU.EX2 R108, R35 ;  /* 0x00000023006c7308 */ /* 0x0000620000000800 */
[----:B--2---:R-:W-:Y:S01]  /*1fab0*/  FADD R0, R110, R0 ;  /* 0x000000006e007221 */ /* 0x004fe20000000000 */
[----:B---3--:R-:W-:-:S06]  /*1fac0*/  FMUL R34, R65, 1.4426950216293334961 ;  /* 0x3fb8aa3b41227820 */ /* 0x008fcc0000400000 */
[----:B------:R-:W2:Y:S01]  /*1fad0*/  MUFU.EX2 R26, R26 ;  /* 0x0000001a001a7308 */ /* 0x000ea20000000800 */
[----:B----4-:R-:W-:Y:S01]  /*1fae0*/  FADD R0, R109, R0 ;  /* 0x000000006d007221 */ /* 0x010fe20000000000 */
[----:B0-----:R-:W-:-:S06]  /*1faf0*/  FMUL R35, R42, 1.4426950216293334961 ;  /* 0x3fb8aa3b2a237820 */ /* 0x001fcc0000400000 */
[----:B------:R-:W0:Y:S01]  /*1fb00*/  MUFU.EX2 R25, R25 ;  /* 0x0000001900197308 */ /* 0x000e220000000800 */
[----:B-1----:R-:W-:-:S07]  /*1fb10*/  FADD R0, R108, R0 ;  /* 0x000000006c007221 */ /* 0x002fce0000000000 */
[----:B------:R-:W1:Y:S01]  /*1fb20*/  MUFU.EX2 R11, R11 ;  /* 0x0000000b000b7308 */ /* 0x000e620000000800 */
[----:B--2---:R-:W-:-:S07]  /*1fb30*/  FADD R0, R26, R0 ;  /* 0x000000001a007221 */ /* 0x004fce0000000000 */
[----:B------:R-:W2:Y:S01]  /*1fb40*/  MUFU.EX2 R31, R31 ;  /* 0x0000001f001f7308 */ /* 0x000ea20000000800 */
[----:B0-----:R-:W-:-:S07]  /*1fb50*/  FADD R0, R25, R0 ;  /* 0x0000000019007221 */ /* 0x001fce0000000000 */
        /* <DEDUP_REMOVED lines=37> */
[----:B-1----:R-:W-:Y:S01]  /*1fdb0*/  FADD R36, R20, R0 ;  /* 0x0000000014247221 */ /* 0x002fe20000000000 */
[----:B------:R-:W-:-:S04]  /*1fdc0*/  FADD R0, R61, -R2 ;  /* 0x800000023d007221 */ /* 0x000fc80000000000 */
[----:B------:R-:W-:Y:S02]  /*1fdd0*/  FMUL R0, R0, 1.4426950216293334961 ;  /* 0x3fb8aa3b00007820 */ /* 0x000fe40000400000 */
        /* <DEDUP_REMOVED lines=17> */
[----:B-1----:R-:W-:-:S04]  /*1fef0*/  FADD R38, R13, R38 ;  /* 0x000000260d267221 */ /* 0x002fc80000000000 */
[----:B--2---:R-:W-:-:S04]  /*1ff00*/  FADD R38, R0, R38 ;  /* 0x0000002600267221 */ /* 0x004fc80000000000 */
[----:B0-----:R-:W-:-:S05]  /*1ff10*/  FADD R144, R36, R38 ;  /* 0x0000002624907221 */ /* 0x001fca0000000000 */
[----:B------:R0:W1:Y:S01]  /*1ff20*/  SHFL.BFLY PT, R145, R144, 0x10, 0x1f ;  /* 0x0e001f0090917f89 */ /* 0x00006200000e0000 */
[----:B------:R-:W-:Y:S05]  /*1ff30*/  @!P1 BRA `(.L_x_14) ;  /* 0x000000c800549947 */ /* 0x000fea0003800000 */
.L_x_23:
[----:B------:R-:W2:Y:S04]  /*1ff40*/  LDL.64 R42, [R1+0x7a8] ;  /* 0x0007a800012a7983 */ /* 0x000ea80000100a00 */
[----:B------:R-:W3:Y:S04]  /*1ff50*/  LDL.64 R50, [R1+0x768] ;  /* 0x0007680001327983 */ /* 0x000ee80000100a00 */
[----:B------:R-:W4:Y:S04]  /*1ff60*/  LDL.64 R40, [R1+0x728] ;  /* 0x0007280001287983 */ /* 0x000f280000100a00 */
[----:B------:R-:W3:Y:S04]  /*1ff70*/  LDL.64 R48, [R1+0x6e8] ;  /* 0x0006e80001307983 */ /* 0x000ee80000100a00 */
[----:B------:R-:W3:Y:S04]  /*1ff80*/  LDL.64 R54, [R1+0x6a8] ;  /* 0x0006a80001367983 */ /* 0x000ee80000100a00 */
[----:B------:R-:W3:Y:S04]  /*1ff90*/  LDL.64 R46, [R1+0x668] ;  /* 0x00066800012e7983 */ /* 0x000ee80000100a00 */
[----:B------:R-:W4:Y:S04]  /*1ffa0*/  LDL.64 R52, [R1+0x628] ;  /* 0x0006280001347983 */ /* 0x000f280000100a00 */
[----:B------:R-:W4:Y:S01]  /*1ffb0*/  LDL.64 R44, [R1+0x5e8] ;  /* 0x0005e800012c7983 */ /* 0x000f220000100a00 */
[----:B------:R-:W-:-:S02]  /*1ffc0*/  USHF.R.S32.HI UR4, URZ, 0x1f, UR71 ;  /* 0x0000001fff047899 */ /* 0x000fc40008011447 */
[C---:B------:R-:W-:Y:S01]  /*1ffd0*/  IADD3 RZ, P1, PT, R136.reuse, UR71, RZ ;  /* 0x0000004788ff7c10 */ /* 0x040fe2000ff3e0ff */
[----:B------:R-:W-:Y:S01]  /*1ffe0*/  VIADD R38, R136, UR71 ;  /* 0x0000004788267c36 */ /* 0x000fe20008000000 */
[----:B------:R-:W-:Y:S01]  /*1fff0*/  USHF.R.S32.HI UR5, URZ, 0x1f, UR71 ;  /* 0x0000001fff057899 */ /* 0x000fe20008011447 */
[----:B-1----:R-:W-:Y:S01]  /*20000*/  STL.64 [R1+0xff8], R144 ;  /* 0x000ff89001007387 */ /* 0x002fe20000100a00 */
[----:B------:R-:W-:-:S03]  /*20010*/  IADD3.X R39, PT, PT, R137, UR4, RZ, P1, !PT ;  /* 0x0000000489277c10 */ /* 0x000fc60008ffe4ff */
[----:B------:R1:W-:Y:S04]  /*20020*/  STL.64 [R1+0xff0], R134 ;  /* 0x000ff08601007387 */ /* 0x0003e80000100a00 */
[----:B------:R2:W4:Y:S04]  /*20030*/  LDG.E.U8 R69, desc[UR18][R38.64] ;  /* 0x0000001226457981 */ /* 0x000528000c1e1100 */
[----:B------:R0:W-:Y:S04]  /*20040*/  STL.64 [R1+0xfe8], R132 ;  /* 0x000fe88401007387 */ /* 0x0001e80000100a00 */
        /* <DEDUP_REMOVED lines=17> */
[----:B-1----:R-:W4:Y:S04]  /*20160*/  LDL.64 R134, [R1+0x260] ;  /* 0x0002600001867983 */ /* 0x002f280000100a00 */
[----:B0-----:R-:W4:Y:S04]  /*20170*/  LDL.64 R132, [R1+0x220] ;  /* 0x0002200001847983 */ /* 0x001f280000100a00 */
[----:B------:R-:W4:Y:S04]  /*20180*/  LDL.64 R144, [R1+0x120] ;  /* 0x0001200001907983 */ /* 0x000f280000100a00 */
[----:B------:R-:W4:Y:S04]  /*20190*/  LDL.64 R146, [R1+0x798] ;  /* 0x0007980001927983 */ /* 0x000f280000100a00 */
[----:B------:R-:W4:Y:S01]  /*201a0*/  LDL.64 R148, [R1+0x638] ;  /* 0x0006380001947983 */ /* 0x000f220000100a00 */
[----:B--2---:R-:W-:-:S04]  /*201b0*/  IADD3 R38, P1, PT, R42, UR71, RZ ;  /* 0x000000472a267c10 */ /* 0x004fc8000ff3e0ff */
[----:B------:R-:W-:Y:S02]  /*201c0*/  IADD3.X R39, PT, PT, R43, UR5, RZ, P1, !PT ;  /* 0x000000052b277c10 */ /* 0x000fe40008ffe4ff */
[----:B------:R-:W2:Y:S04]  /*201d0*/  LDL.64 R42, [R1+0x5a8] ;  /* 0x0005a800012a7983 */ /* 0x000ea80000100a00 */
[----:B------:R3:W2:Y:S02]  /*201e0*/  LDG.E.U8 R68, desc[UR18][R38.64] ;  /* 0x0000001226447981 */ /* 0x0006a4000c1e1100 */
[----:B---3--:R-:W-:-:S04]  /*201f0*/  IADD3 R38, P1, PT, R50, UR71, RZ ;  /* 0x0000004732267c10 */ /* 0x008fc8000ff3e0ff */
[----:B------:R-:W-:Y:S02]  /*20200*/  IADD3.X R39, PT, PT, R51, UR5, RZ, P1, !PT ;  /* 0x0000000533277c10 */ /* 0x000fe40008ffe4ff */
[----:B------:R-:W3:Y:S04]  /*20210*/  LDL.64 R50, [R1+0x568] ;  /* 0x0005680001327983 */ /* 0x000ee80000100a00 */
[----:B------:R4:W3:Y:S02]  /*20220*/  LDG.E.U8 R67, desc[UR18][R38.64] ;  /* 0x0000001226437981 */ /* 0x0008e4000c1e1100 */
[----:B----4-:R-:W-:-:S04]  /*20230*/  IADD3 R38, P1, PT, R40, UR71, RZ ;  /* 0x0000004728267c10 */ /* 0x010fc8000ff3e0ff */
[----:B------:R-:W-:Y:S02]  /*20240*/  IADD3.X R39, PT, PT, R41, UR5, RZ, P1, !PT ;  /* 0x0000000529277c10 */ /* 0x000fe40008ffe4ff */
[----:B------:R-:W4:Y:S04]  /*20250*/  LDL.64 R40, [R1+0x528] ;  /* 0x0005280001287983 */ /* 0x000f280000100a00 */
[----:B------:R0:W4:Y:S02]  /*20260*/  LDG.E.U8 R66, desc[UR18][R38.64] ;  /* 0x0000001226427981 */ /* 0x000124000c1e1100 */
[----:B0-----:R-:W-:-:S04]  /*20270*/  IADD3 R38, P1, PT, R48, UR71, RZ ;  /* 0x0000004730267c10 */ /* 0x001fc8000ff3e0ff */
        /* <DEDUP_REMOVED lines=36> */
[----:B------:R-:W-:-:S05]  /*204c0*/  IADD3.X R39, PT, PT, R55, UR5, RZ, P1, !PT ;  /* 0x0000000537277c10 */ /* 0x000fca0008ffe4ff */
        /* <DEDUP_REMOVED lines=17> */
[----:B------:R-:W-:-:S05]  /*205e0*/  IADD3.X R39, PT, PT, R51, UR5, RZ, P1, !PT ;  /* 0x0000000533277c10 */ /* 0x000fca0008ffe4ff */
[----:B------:R4:W3:Y:S02]  /*205f0*/  LDG.E.U8 R51, desc[UR18][R38.64] ;  /* 0x0000001226337981 */ /* 0x0008e4000c1e1100 */
[----:B----4-:R-:W-:-:S04]  /*20600*/  IADD3 R38, P1, PT, R40, UR71, RZ ;  /* 0x0000004728267c10 */ /* 0x010fc8000ff3e0ff */
[----:B------:R-:W-:Y:S02]  /*20610*/  IADD3.X R39, PT, PT, R41, UR5, RZ, P1, !PT ;  /* 0x0000000529277c10 */ /* 0x000fe40008ffe4ff */
[----:B------:R-:W4:Y:S04]  /*20620*/  LDL.64 R40, [R1+0xe8] ;  /* 0x0000e80001287983 */ /* 0x000f280000100a00 */
[----:B------:R0:W3:Y:S02]  /*20630*/  LDG.E.U8 R50, desc[UR18][R38.64] ;  /* 0x0000001226327981 */ /* 0x0000e4000c1e1100 */
[----:B0-----:R-:W-:-:S04]  /*20640*/  IADD3 R38, P1, PT, R48, UR71, RZ ;  /* 0x0000004730267c10 */ /* 0x001fc8000ff3e0ff */
        /* <DEDUP_REMOVED lines=20> */
[----:B--2---:R-:W-:-:S04]  /*20790*/  IADD3 R38, P1, PT, R42, UR71, RZ ;  /* 0x000000472a267c10 */ /* 0x004fc8000ff3e0ff */
[----:B------:R-:W-:-:S05]  /*207a0*/  IADD3.X R39, PT, PT, R43, UR5, RZ, P1, !PT ;  /* 0x000000052b277c10 */ /* 0x000fca0008ffe4ff */
[----:B------:R0:W2:Y:S02]  /*207b0*/  LDG.E.U8 R43, desc[UR18][R38.64] ;  /* 0x00000012262b7981 */ /* 0x0000a4000c1e1100 */
[----:B0-----:R-:W-:-:S04]  /*207c0*/  IADD3 R38, P1, PT, R80, UR71, RZ ;  /* 0x0000004750267c10 */ /* 0x001fc8000ff3e0ff */
[----:B------:R-:W-:Y:S02]  /*207d0*/  IADD3.X R39, PT, PT, R81, UR5, RZ, P1, !PT ;  /* 0x0000000551277c10 */ /* 0x000fe40008ffe4ff */
[----:B------:R-:W2:Y:S04]  /*207e0*/  LDL.64 R80, [R1+0x720] ;  /* 0x0007200001507983 */ /* 0x000ea80000100a00 */
[----:B------:R4:W2:Y:S02]  /*207f0*/  LDG.E.U8 R42, desc[UR18][R38.64] ;  /* 0x00000012262a7981 */ /* 0x0008a4000c1e1100 */
[----:B----4-:R-:W-:-:S04]  /*20800*/  IADD3 R38, P1, PT, R40, UR71, RZ ;  /* 0x0000004728267c10 */ /* 0x010fc8000ff3e0ff */
[----:B------:R-:W-:-:S05]  /*20810*/  IADD3.X R39, PT, PT, R41, UR5, RZ, P1, !PT ;  /* 0x0000000529277c10 */ /* 0x000fca0008ffe4ff */
[----:B------:R0:W4:Y:S02]  /*20820*/  LDG.E.U8 R41, desc[UR18][R38.64] ;  /* 0x0000001226297981 */ /* 0x000124000c1e1100 */
[----:B0-----:R-:W-:-:S04]  /*20830*/  IADD3 R38, P1, PT, R76, UR71, RZ ;  /* 0x000000474c267c10 */ /* 0x001fc8000ff3e0ff */
[----:B------:R-:W-:Y:S02]  /*20840*/  IADD3.X R39, PT, PT, R77, UR5, RZ, P1, !PT ;  /* 0x000000054d277c10 */ /* 0x000fe40008ffe4ff */
[----:B------:R-:W4:Y:S04]  /*20850*/  LDL.64 R76, [R1+0x6a0] ;  /* 0x0006a000014c7983 */ /* 0x000f280000100a00 */
[----:B------:R3:W4:Y:S02]  /*20860*/  LDG.E.U8 R40, desc[UR18][R38.64] ;  /* 0x0000001226287981 */ /* 0x000724000c1e1100 */
[----:B---3--:R-:W-:-:S04]  /*20870*/  IADD3 R38, P1, PT, R70, UR71, RZ ;  /* 0x0000004746267c10 */ /* 0x008fc8000ff3e0ff */
[----:B------:R-:W-:-:S05]  /*20880*/  IADD3.X R39, PT, PT, R71, UR5, RZ, P1, !PT ;  /* 0x0000000547277c10 */ /* 0x000fca0008ffe4ff */
[----:B------:R0:W3:Y:S02]  /*20890*/  LDG.E.U8 R71, desc[UR18][R38.64] ;  /* 0x0000001226477981 */ /* 0x0000e4000c1e1100 */
[----:B0-----:R-:W-:-:S04]  /*208a0*/  IADD3 R38, P1, PT, R78, UR71, RZ ;  /* 0x000000474e267c10 */ /* 0x001fc8000ff3e0ff */
[----:B------:R-:W-:Y:S02]  /*208b0*/  IADD3.X R39, PT, PT, R79, UR5, RZ, P1, !PT ;  /* 0x000000054f277c10 */ /* 0x000fe40008ffe4ff */
[----:B------:R-:W3:Y:S04]  /*208c0*/  LDL.64 R78, [R1+0x5e0] ;  /* 0x0005e000014e7983 */ /* 0x000ee80000100a00 */
[----:B------:R0:W3:Y:S02]  /*208d0*/  LDG.E.U8 R70, desc[UR18][R38.64] ;  /* 0x0000001226467981 */ /* 0x0000e4000c1e1100 */
[----:B0-----:R-:W-:-:S05]  /*208e0*/  VIADD R38, R136, UR16 ;  /* 0x0000001088267c36 */ /* 0x001fca0008000000 */
[C---:B------:R-:W-:Y:S01]  /*208f0*/  IADD3 RZ, P1, PT, R38.reuse, UR71, RZ ;  /* 0x0000004726ff7c10 */ /* 0x040fe2000ff3e0ff */
[----:B------:R-:W-:-:S03]  /*20900*/  VIADD R38, R38, UR71 ;  /* 0x0000004726267c36 */ /* 0x000fc60008000000 */
        /* <DEDUP_REMOVED lines=9> */
[----:B--2---:R-:W-:-:S04]  /*209a0*/  IADD3 R38, P1, PT, R80, UR71, RZ ;  /* 0x0000004750267c10 */ /* 0x004fc8000ff3e0ff */
[----:B------:R-:W-:-:S05]  /*209b0*/  IADD3.X R39, PT, PT, R81, UR5, RZ, P1, !PT ;  /* 0x0000000551277c10 */ /* 0x000fca0008ffe4ff */
[----:B------:R0:W2:Y:S02]  /*209c0*/  LDG.E.U8 R81, desc[UR18][R38.64] ;  /* 0x0000001226517981 */ /* 0x0000a4000c1e1100 */
[----:B0-----:R-:W-:-:S04]  /*209d0*/  IADD3 R38, P1, PT, R82, UR71, RZ ;  /* 0x0000004752267c10 */ /* 0x001fc8000ff3e0ff */
[----:B------:R-:W-:-:S05]  /*209e0*/  IADD3.X R39, PT, PT, R83, UR5, RZ, P1, !PT ;  /* 0x0000000553277c10 */ /* 0x000fca0008ffe4ff */
[----:B------:R4:W2:Y:S02]  /*209f0*/  LDG.E.U8 R80, desc[UR18][R38.64] ;  /* 0x0000001226507981 */ /* 0x0008a4000c1e1100 */
[----:B----4-:R-:W-:-:S04]  /*20a00*/  IADD3 R38, P1, PT, R76, UR71, RZ ;  /* 0x000000474c267c10 */ /* 0x010fc8000ff3e0ff */
[----:B------:R-:W-:Y:S02]  /*20a10*/  IADD3.X R39, PT, PT, R77, UR5, RZ, P1, !PT ;  /* 0x000000054d277c10 */ /* 0x000fe40008ffe4ff */
[----:B------:R-:W-:-:S03]  /*20a20*/  IADD3 R82, P1, PT, R84, UR71, RZ ;  /* 0x0000004754527c10 */ /* 0x000fc6000ff3e0ff */
[----:B------:R0:W4:Y:S01]  /*20a30*/  LDG.E.U8 R77, desc[UR18][R38.64] ;  /* 0x00000012264d7981 */ /* 0x000122000c1e1100 */
[----:B------:R-:W-:Y:S02]  /*20a40*/  IADD3.X R83, PT, PT, R85, UR5, RZ, P1, !PT ;  /* 0x0000000555537c10 */ /* 0x000fe40008ffe4ff */
[----:B------:R-:W-:-:S03]  /*20a50*/  IADD3 R84, P1, PT, R86, UR71, RZ ;  /* 0x0000004756547c10 */ /* 0x000fc6000ff3e0ff */
[----:B------:R-:W2:Y:S01]  /*20a60*/  LDG.E.U8 R82, desc[UR18][R82.64] ;  /* 0x0000001252527981 */ /* 0x000ea2000c1e1100 */
[----:B------:R-:W-:-:S05]  /*20a70*/  IADD3.X R85, PT, PT, R87, UR5, RZ, P1, !PT ;  /* 0x0000000557557c10 */ /* 0x000fca0008ffe4ff */
[----:B------:R-:W2:Y:S01]  /*20a80*/  LDG.E.U8 R84, desc[UR18][R84.64] ;  /* 0x0000001254547981 */ /* 0x000ea2000c1e1100 */
[----:B---3--:R-:W-:-:S04]  /*20a90*/  IADD3 R86, P1, PT, R78, UR71, RZ ;  /* 0x000000474e567c10 */ /* 0x008fc8000ff3e0ff */
[----:B------:R-:W-:Y:S02]  /*20aa0*/  IADD3.X R87, PT, PT, R79, UR5, RZ, P1, !PT ;  /* 0x000000054f577c10 */ /* 0x000fe40008ffe4ff */
[----:B------:R-:W3:Y:S01]  /*20ab0*/  LDL.64 R78, [R1+0x420] ;  /* 0x00042000014e7983 */ /* 0x000ee20000100a00 */
[----:B------:R-:W-:-:S03]  /*20ac0*/  IADD3 R88, P1, PT, R90, UR71, RZ ;  /* 0x000000475a587c10 */ /* 0x000fc6000ff3e0ff */
[----:B------:R-:W2:Y:S01]  /*20ad0*/  LDG.E.U8 R86, desc[UR18][R86.64] ;  /* 0x0000001256567981 */ /* 0x000ea2000c1e1100 */
[----:B------:R-:W-:-:S05]  /*20ae0*/  IADD3.X R89, PT, PT, R91, UR5, RZ, P1, !PT ;  /* 0x000000055b597c10 */ /* 0x000fca0008ffe4ff */
[----:B------:R-:W2:Y:S01]  /*20af0*/  LDG.E.U8 R88, desc[UR18][R88.64] ;  /* 0x0000001258587981 */ /* 0x000ea2000c1e1100 */
[----:B------:R-:W-:-:S04]  /*20b00*/  IADD3 R90, P1, PT, R72, UR71, RZ ;  /* 0x00000047485a7c10 */ /* 0x000fc8000ff3e0ff */
[----:B------:R-:W-:Y:S02]  /*20b10*/  IADD3.X R91, PT, PT, R73, UR5, RZ, P1, !PT ;  /* 0x00000005495b7c10 */ /* 0x000fe40008ffe4ff */
[----:B------:R-:W2:Y:S01]  /*20b20*/  LDL.64 R72, [R1+0x3e0] ;  /* 0x0003e00001487983 */ /* 0x000ea20000100a00 */
[----:B------:R-:W-:-:S03]  /*20b30*/  IADD3 R92, P1, PT, R94, UR71, RZ ;  /* 0x000000475e5c7c10 */ /* 0x000fc6000ff3e0ff */
[----:B------:R-:W4:Y:S01]  /*20b40*/  LDG.E.U8 R90, desc[UR18][R90.64] ;  /* 0x000000125a5a7981 */ /* 0x000f22000c1e1100 */
[----:B------:R-:W-:Y:S02]  /*20b50*/  IADD3.X R93, PT, PT, R95, UR5, RZ, P1, !PT ;  /* 0x000000055f5d7c10 */ /* 0x000fe40008ffe4ff */
[----:B------:R-:W-:-:S03]  /*20b60*/  IADD3 R94, P1, PT, R100, UR71, RZ ;  /* 0x00000047645e7c10 */ /* 0x000fc6000ff3e0ff */
[----:B------:R-:W4:Y:S01]  /*20b70*/  LDG.E.U8 R92, desc[UR18][R92.64] ;  /* 0x000000125c5c7981 */ /* 0x000f22000c1e1100 */
[----:B------:R-:W-:Y:S02]  /*20b80*/  IADD3.X R95, PT, PT, R101, UR5, RZ, P1, !PT ;  /* 0x00000005655f7c10 */ /* 0x000fe40008ffe4ff */
[----:B0-----:R-:W-:-:S03]  /*20b90*/  IADD3 R38, P1, PT, R98, UR71, RZ ;  /* 0x0000004762267c10 */ /* 0x001fc6000ff3e0ff */
[----:B------:R-:W4:Y:S01]  /*20ba0*/  LDG.E.U8 R94, desc[UR18][R94.64] ;  /* 0x000000125e5e7981 */ /* 0x000f22000c1e1100 */
[----:B------:R-:W-:Y:S02]  /*20bb0*/  IADD3.X R39, PT, PT, R99, UR5, RZ, P1, !PT ;  /* 0x0000000563277c10 */ /* 0x000fe40008ffe4ff */
[----:B------:R-:W-:-:S04]  /*20bc0*/  IADD3 R98, P1, PT, R96, UR71, RZ ;  /* 0x0000004760627c10 */ /* 0x000fc8000ff3e0ff */
[----:B------:R-:W-:Y:S02]  /*20bd0*/  IADD3.X R99, PT, PT, R97, UR5, RZ, P1, !PT ;  /* 0x0000000561637c10 */ /* 0x000fe40008ffe4ff */
[----:B------:R-:W4:Y:S04]  /*20be0*/  LDL.64 R96, [R1+0x320] ;  /* 0x0003200001607983 */ /* 0x000f280000100a00 */
[----:B------:R0:W4:Y:S04]  /*20bf0*/  LDG.E.U8 R95, desc[UR18][R38.64] ;  /* 0x00000012265f7981 */ /* 0x000128000c1e1100 */
[----:B------:R-:W4:Y:S01]  /*20c00*/  LDG.E.U8 R98, desc[UR18][R98.64] ;  /* 0x0000001262627981 */ /* 0x000f22000c1e1100 */
[----:B---3--:R-:W-:-:S04]  /*20c10*/  IADD3 R100, P1, PT, R78, UR71, RZ ;  /* 0x000000474e647c10 */ /* 0x008fc8000ff3e0ff */
[----:B------:R-:W-:Y:S02]  /*20c20*/  IADD3.X R101, PT, PT, R79, UR5, RZ, P1, !PT ;  /* 0x000000054f657c10 */ /* 0x000fe40008ffe4ff */
[----:B------:R-:W3:Y:S04]  /*20c30*/  LDL.64 R78, [R1+0x2e0] ;  /* 0x0002e000014e7983 */ /* 0x000ee80000100a00 */
[----:B------:R-:W3:Y:S01]  /*20c40*/  LDG.E.U8 R100, desc[UR18][R100.64] ;  /* 0x0000001264647981 */ /* 0x000ee2000c1e1100 */
[----:B--2---:R-:W-:-:S04]  /*20c50*/  IADD3 R102, P1, PT, R72, UR71, RZ ;  /* 0x0000004748667c10 */ /* 0x004fc8000ff3e0ff */
[----:B------:R-:W-:Y:S02]  /*20c60*/  IADD3.X R103, PT, PT, R73, UR5, RZ, P1, !PT ;  /* 0x0000000549677c10 */ /* 0x000fe40008ffe4ff */
[----:B------:R-:W2:Y:S01]  /*20c70*/  LDL.64 R72, [R1+0x2a0] ;  /* 0x0002a00001487983 */ /* 0x000ea20000100a00 */
[----:B0-----:R-:W-:-:S03]  /*20c80*/  IADD3 R38, P1, PT, R106, UR71, RZ ;  /* 0x000000476a267c10 */ /* 0x001fc6000ff3e0ff */
[----:B------:R-:W2:Y:S01]  /*20c90*/  LDG.E.U8 R102, desc[UR18][R102.64] ;  /* 0x0000001266667981 */ /* 0x000ea2000c1e1100 */
[----:B------:R-:W-:Y:S02]  /*20ca0*/  IADD3.X R39, PT, PT, R107, UR5, RZ, P1, !PT ;  /* 0x000000056b277c10 */ /* 0x000fe40008ffe4ff */
[----:B------:R-:W-:-:S04]  /*20cb0*/  IADD3 R106, P1, PT, R104, UR71, RZ ;  /* 0x00000047686a7c10 */ /* 0x000fc8000ff3e0ff */
[----:B------:R-:W-:Y:S01]  /*20cc0*/  IADD3.X R107, PT, PT, R105, UR5, RZ, P1, !PT ;  /* 0x00000005696b7c10 */ /* 0x000fe20008ffe4ff */
[----:B------:R4:W2:Y:S04]  /*20cd0*/  LDG.E.U8 R103, desc[UR18][R38.64] ;  /* 0x0000001226677981 */ /* 0x0008a8000c1e1100 */
        /* <DEDUP_REMOVED lines=24> */
[----:B---3--:R-:W-:-:S04]  /*20e60*/  IADD3 R38, P1, PT, R78, UR71, RZ ;  /* 0x000000474e267c10 */ /* 0x008fc8000ff3e0ff */
[----:B------:R-:W-:Y:S02]  /*20e70*/  IADD3.X R39, PT, PT, R79, UR5, RZ, P1, !PT ;  /* 0x000000054f277c10 */ /* 0x000fe40008ffe4ff */
[----:B------:R-:W3:Y:S04]  /*20e80*/  LDL.64 R78, [R1+0x60] ;  /* 0x00006000014e7983 */ /* 0x000ee80000100a00 */
[----:B------:R2:W4:Y:S02]  /*20e90*/  LDG.E.U8 R96, desc[UR18][R38.64] ;  /* 0x0000001226607981 */ /* 0x000524000c1e1100 */
[----:B--2---:R-:W-:-:S04]  /*20ea0*/  IADD3 R38, P1, PT, R72, UR71, RZ ;  /* 0x0000004748267c10 */ /* 0x004fc8000ff3e0ff */
[----:B------:R-:W-:Y:S02]  /*20eb0*/  IADD3.X R39, PT, PT, R73, UR5, RZ, P1, !PT ;  /* 0x0000000549277c10 */ /* 0x000fe40008ffe4ff */
[----:B------:R-:W2:Y:S04]  /*20ec0*/  LDL.64 R72, [R1+0x28] ;  /* 0x0000280001487983 */ /* 0x000ea80000100a00 */
        /* <DEDUP_REMOVED lines=16> */
[----:B--2---:R-:W-:-:S04]  /*20fd0*/  IADD3 R38, P1, PT, R72, UR71, RZ ;  /* 0x0000004748267c10 */ /* 0x004fc8000ff3e0ff */
[----:B------:R-:W-:Y:S02]  /*20fe0*/  IADD3.X R39, PT, PT, R73, UR5, RZ, P1, !PT ;  /* 0x0000000549277c10 */ /* 0x000fe40008ffe4ff */
[----:B------:R-:W2:Y:S01]  /*20ff0*/  LDL.64 R72, [R1+0x718] ;  /* 0x0007180001487983 */ /* 0x000ea20000100a00 */
[----:B------:R-:W-:-:S03]  /*21000*/  IADD3 RZ, P1, PT, R158, UR71, RZ ;  /* 0x000000479eff7c10 */ /* 0x000fc6000ff3e0ff */
[----:B------:R0:W3:Y:S02]  /*21010*/  LDG.E.U8 R83, desc[UR18][R38.64] ;  /* 0x0000001226537981 */ /* 0x0000e4000c1e1100 */
[----:B0-----:R-:W-:Y:S01]  /*21020*/  VIADD R38, R158, UR71 ;  /* 0x000000479e267c36 */ /* 0x001fe20008000000 */
[----:B------:R-:W-:-:S05]  /*21030*/  IADD3.X R39, PT, PT, R159, UR4, RZ, P1, !PT ;  /* 0x000000049f277c10 */ /* 0x000fca0008ffe4ff */
        /* <DEDUP_REMOVED lines=8> */
[----:B------:R2:W4:Y:S04]  /*210c0*/  LDG.E.U8 R76, desc[UR18][R38.64] ;  /* 0x00000012264c7981 */ /* 0x000528000c1e1100 */
[----:B------:R0:W-:Y:S01]  /*210d0*/  STS.U8 [R157+UR9+0x10000], R69 ;  /* 0x010000459d007988 */ /* 0x0001e20008000009 */
[----:B--2---:R-:W-:-:S04]  /*210e0*/  IADD3 R38, P1, PT, R72, UR71, RZ ;  /* 0x0000004748267c10 */ /* 0x004fc8000ff3e0ff */
[----:B------:R-:W-:-:S05]  /*210f0*/  IADD3.X R39, PT, PT, R73, UR5, RZ, P1, !PT ;  /* 0x0000000549277c10 */ /* 0x000fca0008ffe4ff */
[----:B------:R1:W2:Y:S02]  /*21100*/  LDG.E.U8 R73, desc[UR18][R38.64] ;  /* 0x0000001226497981 */ /* 0x0002a4000c1e1100 */
[----:B-1----:R-:W-:-:S04]  /*21110*/  IADD3 R38, P1, PT, R134, UR71, RZ ;  /* 0x0000004786267c10 */ /* 0x002fc8000ff3e0ff */
[----:B------:R-:W-:Y:S02]  /*21120*/  IADD3.X R39, PT, PT, R135, UR5, RZ, P1, !PT ;  /* 0x0000000587277c10 */ /* 0x000fe40008ffe4ff */
[----:B------:R-:W2:Y:S04]  /*21130*/  LDL.64 R134, [R1+0x5d8] ;  /* 0x0005d80001867983 */ /* 0x000ea80000100a00 */
[----:B------:R1:W2:Y:S02]  /*21140*/  LDG.E.U8 R72, desc[UR18][R38.64] ;  /* 0x0000001226487981 */ /* 0x0002a4000c1e1100 */
[----:B-1----:R-:W-:-:S04]  /*21150*/  IADD3 R38, P1, PT, R132, UR71, RZ ;  /* 0x0000004784267c10 */ /* 0x002fc8000ff3e0ff */
[----:B------:R-:W-:Y:S02]  /*21160*/  IADD3.X R39, PT, PT, R133, UR5, RZ, P1, !PT ;  /* 0x0000000585277c10 */ /* 0x000fe40008ffe4ff */
[----:B------:R-:W2:Y:S04]  /*21170*/  LDL.64 R132, [R1+0x598] ;  /* 0x0005980001847983 */ /* 0x000ea80000100a00 */
[----:B0-----:R3:W2:Y:S02]  /*21180*/  LDG.E.U8 R69, desc[UR18][R38.64] ;  /* 0x0000001226457981 */ /* 0x0016a4000c1e1100 */
[----:B---3--:R-:W-:-:S04]  /*21190*/  IADD3 R38, P1, PT, R146, UR71, RZ ;  /* 0x0000004792267c10 */ /* 0x008fc8000ff3e0ff */
[----:B------:R-:W-:Y:S02]  /*211a0*/  IADD3.X R39, PT, PT, R147, UR5, RZ, P1, !PT ;  /* 0x0000000593277c10 */ /* 0x000fe40008ffe4ff */
[----:B------:R-:W3:Y:S04]  /*211b0*/  LDL.64 R146, [R1+0x558] ;  /* 0x0005580001927983 */ /* 0x000ee80000100a00 */
[----:B------:R0:W-:Y:S04]  /*211c0*/  STS.U8 [R157+UR9+0x10400], R68 ;  /* 0x010400449d007988 */ /* 0x0001e80008000009 */
[----:B0-----:R4:W3:Y:S02]  /*211d0*/  LDG.E.U8 R68, desc[UR18][R38.64] ;  /* 0x0000001226447981 */ /* 0x0018e4000c1e1100 */
[----:B----4-:R-:W-:-:S04]  /*211e0*/  IADD3 R38, P1, PT, R144, UR71, RZ ;  /* 0x0000004790267c10 */ /* 0x010fc8000ff3e0ff */
[----:B------:R-:W-:Y:S02]  /*211f0*/  IADD3.X R39, PT, PT, R145, UR5, RZ, P1, !PT ;  /* 0x0000000591277c10 */ /* 0x000fe40008ffe4ff */
[----:B------:R-:W4:Y:S04]  /*21200*/  LDL.64 R144, [R1+0x518] ;  /* 0x0005180001907983 */ /* 0x000f280000100a00 */
[----:B------:R0:W-:Y:S04]  /*21210*/  STS.U8 [R157+UR9+0x10800], R67 ;  /* 0x010800439d007988 */ /* 0x0001e80008000009 */
[----:B0-----:R2:W4:Y:S04]  /*21220*/  LDG.E.U8 R67, desc[UR18][R38.64] ;  /* 0x0000001226437981 */ /* 0x001528000c1e1100 */
[----:B------:R0:W-:Y:S04]  /*21230*/  STS.U8 [R157+UR9+0x10c00], R66 ;  /* 0x010c00429d007988 */ /* 0x0001e80008000009 */
[----:B------:R1:W-:Y:S01]  /*21240*/  STS.U8 [R157+UR9+0x11000], R65 ;  /* 0x011000419d007988 */ /* 0x0003e20008000009 */
[----:B--2---:R-:W-:-:S04]  /*21250*/  IADD3 R38, P1, PT, R134, UR71, RZ ;  /* 0x0000004786267c10 */ /* 0x004fc8000ff3e0ff */
[----:B------:R-:W-:Y:S02]  /*21260*/  IADD3.X R39, PT, PT, R135, UR5, RZ, P1, !PT ;  /* 0x0000000587277c10 */ /* 0x000fe40008ffe4ff */
[----:B------:R-:W2:Y:S04]  /*21270*/  LDL.64 R134, [R1+0x4d8] ;  /* 0x0004d80001867983 */ /* 0x000ea80000100a00 */
[----:B0-----:R0:W2:Y:S02]  /*21280*/  LDG.E.U8 R66, desc[UR18][R38.64] ;  /* 0x0000001226427981 */ /* 0x0010a4000c1e1100 */
[----:B0-----:R-:W-:-:S04]  /*21290*/  IADD3 R38, P1, PT, R132, UR71, RZ ;  /* 0x0000004784267c10 */ /* 0x001fc8000ff3e0ff */
[----:B------:R-:W-:Y:S02]  /*212a0*/  IADD3.X R39, PT, PT, R133, UR5, RZ, P1, !PT ;  /* 0x0000000585277c10 */ /* 0x000fe40008ffe4ff */
[----:B------:R-:W2:Y:S04]  /*212b0*/  LDL.64 R132, [R1+0x498] ;  /* 0x0004980001847983 */ /* 0x000ea80000100a00 */
[----:B-1----:R3:W2:Y:S02]  /*212c0*/  LDG.E.U8 R65, desc[UR18][R38.64] ;  /* 0x0000001226417981 */ /* 0x0026a4000c1e1100 */
        /* <DEDUP_REMOVED lines=129> */
[----:B------:R0:W-:Y:S04]  /*21ae0*/  STS.U8 [R157+UR9+0x17800], R71 ;  /* 0x017800479d007988 */ /* 0x0001e80008000009 */
[----:B------:R-:W4:Y:S04]  /*21af0*/  LDG.E.U8 R39, desc[UR18][R38.64] ;  /* 0x0000001226277981 */ /* 0x000f28000c1e1100 */
[----:B------:R1:W-:Y:S01]  /*21b00*/  STS.U8 [R153+UR9+0x10080], R37 ;  /* 0x0100802599007988 */ /* 0x0003e20008000009 */
[----:B--2---:R-:W-:-:S04]  /*21b10*/  IADD3 R70, P1, PT, R134, UR71, RZ ;  /* 0x0000004786467c10 */ /* 0x004fc8000ff3e0ff */
[----:B0-----:R-:W-:Y:S02]  /*21b20*/  IADD3.X R71, PT, PT, R135, UR5, RZ, P1, !PT ;  /* 0x0000000587477c10 */ /* 0x001fe40008ffe4ff */
[----:B------:R-:W2:Y:S04]  /*21b30*/  LDL.64 R134, [R1+0x5d0] ;  /* 0x0005d00001867983 */ /* 0x000ea80000100a00 */
[----:B------:R0:W2:Y:S02]  /*21b40*/  LDG.E.U8 R38, desc[UR18][R70.64] ;  /* 0x0000001246267981 */ /* 0x0000a4000c1e1100 */
        /* <DEDUP_REMOVED lines=8> */
[----:B------:R0:W-:Y:S04]  /*21bd0*/  STS.U8 [R153+UR9+0x10480], R75 ;  /* 0x0104804b99007988 */ /* 0x0001e80008000009 */
[----:B------:R-:W3:Y:S01]  /*21be0*/  LDG.E.U8 R70, desc[UR18][R70.64] ;  /* 0x0000001246467981 */ /* 0x000ee2000c1e1100 */
[----:B----4-:R-:W-:-:S04]  /*21bf0*/  IADD3 R74, P1, PT, R144, UR71, RZ ;  /* 0x00000047904a7c10 */ /* 0x010fc8000ff3e0ff */
[----:B0-----:R-:W-:Y:S02]  /*21c00*/  IADD3.X R75, PT, PT, R145, UR5, RZ, P1, !PT ;  /* 0x00000005914b7c10 */ /* 0x001fe40008ffe4ff */
[----:B------:R-:W4:Y:S04]  /*21c10*/  LDL.64 R144, [R1+0x510] ;  /* 0x0005100001907983 */ /* 0x000f280000100a00 */
[----:B------:R2:W4:Y:S04]  /*21c20*/  LDG.E.U8 R71, desc[UR18][R74.64] ;  /* 0x000000124a477981 */ /* 0x000528000c1e1100 */
[----:B------:R0:W-:Y:S04]  /*21c30*/  STS.U8 [R153+UR9+0x11080], R80 ;  /* 0x0110805099007988 */ /* 0x0001e80008000009 */
[----:B------:R1:W-:Y:S01]  /*21c40*/  STS.U8 [R153+UR9+0x10c80], R81 ;  /* 0x010c805199007988 */ /* 0x0003e20008000009 */
[----:B--2---:R-:W-:-:S04]  /*21c50*/  IADD3 R74, P1, PT, R134, UR71, RZ ;  /* 0x00000047864a7c10 */ /* 0x004fc8000ff3e0ff */
[----:B------:R-:W-:Y:S02]  /*21c60*/  IADD3.X R75, PT, PT, R135, UR5, RZ, P1, !PT ;  /* 0x00000005874b7c10 */ /* 0x000fe40008ffe4ff */
[----:B------:R-:W2:Y:S04]  /*21c70*/  LDL.64 R134, [R1+0x4d0] ;  /* 0x0004d00001867983 */ /* 0x000ea80000100a00 */
[----:B------:R-:W2:Y:S01]  /*21c80*/  LDG.E.U8 R74, desc[UR18][R74.64] ;  /* 0x000000124a4a7981 */ /* 0x000ea2000c1e1100 */
[----:B0-----:R-:W-:-:S04]  /*21c90*/  IADD3 R80, P1, PT, R132, UR71, RZ ;  /* 0x0000004784507c10 */ /* 0x001fc8000ff3e0ff */
[----:B-1----:R-:W-:Y:S02]  /*21ca0*/  IADD3.X R81, PT, PT, R133, UR5, RZ, P1, !PT ;  /* 0x0000000585517c10 */ /* 0x002fe40008ffe4ff */
[----:B------:R-:W2:Y:S04]  /*21cb0*/  LDL.64 R132, [R1+0x490] ;  /* 0x0004900001847983 */ /* 0x000ea80000100a00 */
[----:B------:R3:W2:Y:S02]  /*21cc0*/  LDG.E.U8 R75, desc[UR18][R80.64] ;  /* 0x00000012504b7981 */ /* 0x0006a4000c1e1100 */
        /* <DEDUP_REMOVED lines=140> */
[----:B------:R-:W2:Y:S01]  /*22590*/  LDG.E.U8 R80, desc[UR18][R80.64] ;  /* 0x0000001250507981 */ /* 0x000ea2000c1e1100 */
[----:B---3--:R-:W-:-:S04]  /*225a0*/  IADD3 R78, P1, PT, R146, UR71, RZ ;  /* 0x00000047924e7c10 */ /* 0x008fc8000ff3e0ff */
[----:B-1----:R-:W-:Y:S02]  /*225b0*/  IADD3.X R79, PT, PT, R147, UR5, RZ, P1, !PT ;  /* 0x00000005934f7c10 */ /* 0x002fe40008ffe4ff */
[----:B------:R-:W3:Y:S04]  /*225c0*/  LDL.64 R146, [R1+0x548] ;  /* 0x0005480001927983 */ /* 0x000ee80000100a00 */
[----:B------:R4:W3:Y:S04]  /*225d0*/  LDG.E.U8 R81, desc[UR18][R78.64] ;  /* 0x000000124e517981 */ /* 0x0008e8000c1e1100 */
[----:B------:R0:W-:Y:S01]  /*225e0*/  STS.U8 [R152+UR9+0x10900], R76 ;  /* 0x0109004c98007988 */ /* 0x0001e20008000009 */
[----:B----4-:R-:W-:-:S04]  /*225f0*/  IADD3 R78, P1, PT, R144, UR71, RZ ;  /* 0x00000047904e7c10 */ /* 0x010fc8000ff3e0ff */
[----:B------:R-:W-:Y:S02]  /*22600*/  IADD3.X R79, PT, PT, R145, UR5, RZ, P1, !PT ;  /* 0x00000005914f7c10 */ /* 0x000fe40008ffe4ff */
[----:B------:R-:W4:Y:S04]  /*22610*/  LDL.64 R144, [R1+0x508] ;  /* 0x0005080001907983 */ /* 0x000f280000100a00 */
[----:B0-----:R2:W4:Y:S04]  /*22620*/  LDG.E.U8 R76, desc[UR18][R78.64] ;  /* 0x000000124e4c7981 */ /* 0x001528000c1e1100 */
        /* <DEDUP_REMOVED lines=140> */
[----:B------:R-:W-:Y:S04]  /*22ef0*/  STS.U8 [R152+UR9+0x17d00], R43 ;  /* 0x017d002b98007988 */ /* 0x000fe80008000009 */
[----:B------:R0:W-:Y:S01]  /*22f00*/  STS.U8 [R151+UR9+0x10180], R42 ;  /* 0x0101802a97007988 */ /* 0x0001e20008000009 */
[----:B--2---:R-:W-:-:S04]  /*22f10*/  IADD3 R44, P1, PT, R134, UR71, RZ ;  /* 0x00000047862c7c10 */ /* 0x004fc8000ff3e0ff */
[----:B------:R-:W-:Y:S02]  /*22f20*/  IADD3.X R45, PT, PT, R135, UR5, RZ, P1, !PT ;  /* 0x00000005872d7c10 */ /* 0x000fe40008ffe4ff */
[----:B------:R-:W2:Y:S04]  /*22f30*/  LDL.64 R134, [R1+0x5c0] ;  /* 0x0005c00001867983 */ /* 0x000ea80000100a00 */
[----:B------:R-:W2:Y:S01]  /*22f40*/  LDG.E.U8 R44, desc[UR18][R44.64] ;  /* 0x000000122c2c7981 */ /* 0x000ea2000c1e1100 */
[----:B0-----:R-:W-:-:S04]  /*22f50*/  IADD3 R42, P1, PT, R132, UR71, RZ ;  /* 0x00000047842a7c10 */ /* 0x001fc8000ff3e0ff */
[----:B------:R-:W-:Y:S02]  /*22f60*/  IADD3.X R43, PT, PT, R133, UR5, RZ, P1, !PT ;  /* 0x00000005852b7c10 */ /* 0x000fe40008ffe4ff */
        /* <DEDUP_REMOVED lines=148> */
[----:B------:R-:W-:Y:S01]  /*238b0*/  IADD3.X R39, PT, PT, R145, UR5, RZ, P1, !PT ;  /* 0x0000000591277c10 */ /* 0x000fe20008ffe4ff */
[----:B------:R0:W-:Y:S04]  /*238c0*/  STS.U8 [R151+UR9+0x17980], R96 ;  /* 0x0179806097007988 */ /* 0x0001e80008000009 */
[----:B------:R1:W-:Y:S04]  /*238d0*/  STS.U8 [R151+UR9+0x17d80], R93 ;  /* 0x017d805d97007988 */ /* 0x0003e80008000009 */
[----:B------:R-:W4:Y:S04]  /*238e0*/  LDL.LU.64 R144, [R1+0xff8] ;  /* 0x000ff80001907983 */ /* 0x000f280000300a00 */
[----:B0-----:R2:W4:Y:S04]  /*238f0*/  LDG.E.U8 R96, desc[UR18][R38.64] ;  /* 0x0000001226607981 */ /* 0x001528000c1e1100 */
[----:B------:R0:W-:Y:S04]  /*23900*/  STS.U8 [R156+UR9+0x10200], R91 ;  /* 0x0102005b9c007988 */ /* 0x0001e80008000009 */
[----:B------:R-:W-:Y:S04]  /*23910*/  STS.U8 [R156+UR9+0x10600], R89 ;  /* 0x010600599c007988 */ /* 0x000fe80008000009 */
[----:B------:R-:W-:Y:S04]  /*23920*/  STS.U8 [R156+UR9+0x14200], R64 ;  /* 0x014200409c007988 */ /* 0x000fe80008000009 */
[----:B------:R0:W-:Y:S04]  /*23930*/  STS.U8 [R156+UR9+0x14600], R65 ;  /* 0x014600419c007988 */ /* 0x0001e80008000009 */
[----:B------:R-:W-:Y:S04]  /*23940*/  STS.U8 [R156+UR9+0x13a00], R66 ;  /* 0x013a00429c007988 */ /* 0x000fe80008000009 */
[----:B------:R0:W-:Y:S04]  /*23950*/  STS.U8 [R156+UR9+0x13e00], R67 ;  /* 0x013e00439c007988 */ /* 0x0001e80008000009 */
[----:B------:R-:W-:Y:S04]  /*23960*/  STS.U8 [R156+UR9+0x13200], R68 ;  /* 0x013200449c007988 */ /* 0x000fe80008000009 */
[----:B------:R0:W-:Y:S01]  /*23970*/  STS.U8 [R156+UR9+0x13600], R69 ;  /* 0x013600459c007988 */ /* 0x0001e20008000009 */
[----:B--2---:R-:W-:-:S04]  /*23980*/  IADD3 R38, P1, PT, R134, UR71, RZ ;  /* 0x0000004786267c10 */ /* 0x004fc8000ff3e0ff */
[----:B------:R-:W-:Y:S02]  /*23990*/  IADD3.X R39, PT, PT, R135, UR5, RZ, P1, !PT ;  /* 0x0000000587277c10 */ /* 0x000fe40008ffe4ff */
[----:B------:R-:W5:Y:S04]  /*239a0*/  LDL.LU.64 R134, [R1+0xff0] ;  /* 0x000ff00001867983 */ /* 0x000f680000300a00 */
[----:B-1----:R1:W2:Y:S02]  /*239b0*/  LDG.E.U8 R93, desc[UR18][R38.64] ;  /* 0x00000012265d7981 */ /* 0x0022a4000c1e1100 */
[----:B-1----:R-:W-:-:S04]  /*239c0*/  IADD3 R38, P1, PT, R132, UR71, RZ ;  /* 0x0000004784267c10 */ /* 0x002fc8000ff3e0ff */
[----:B------:R-:W-:Y:S02]  /*239d0*/  IADD3.X R39, PT, PT, R133, UR5, RZ, P1, !PT ;  /* 0x0000000585277c10 */ /* 0x000fe40008ffe4ff */
[----:B------:R-:W5:Y:S04]  /*239e0*/  LDL.LU.64 R132, [R1+0xfe8] ;  /* 0x000fe80001847983 */ /* 0x000f680000300a00 */
[----:B0-----:R0:W2:Y:S04]  /*239f0*/  LDG.E.U8 R91, desc[UR18][R38.64] ;  /* 0x00000012265b7981 */ /* 0x0010a8000c1e1100 */
[----:B------:R-:W2:Y:S04]  /*23a00*/  LDL.64 R64, [R1+0x7b0] ;  /* 0x0007b00001407983 */ /* 0x000ea80000100a00 */
[----:B------:R-:W4:Y:S01]  /*23a10*/  LDL.64 R66, [R1+0x770] ;  /* 0x0007700001427983 */ /* 0x000f220000100a00 */
[----:B0-----:R-:W-:-:S03]  /*23a20*/  IADD3 R38, P1, PT, R148, UR71, RZ ;  /* 0x0000004794267c10 */ /* 0x001fc6000ff3e0ff */
[----:B------:R-:W4:Y:S01]  /*23a30*/  LDL.64 R68, [R1+0x730] ;  /* 0x0007300001447983 */ /* 0x000f220000100a00 */
[----:B------:R-:W-:-:S03]  /*23a40*/  IADD3.X R39, PT, PT, R149, UR5, RZ, P1, !PT ;  /* 0x0000000595277c10 */ /* 0x000fc60008ffe4ff */
[----:B------:R-:W-:Y:S04]  /*23a50*/  STS.U8 [R156+UR9+0x12a00], R72 ;  /* 0x012a00489c007988 */ /* 0x000fe80008000009 */
[----:B------:R3:W4:Y:S04]  /*23a60*/  LDG.E.U8 R89, desc[UR18][R38.64] ;  /* 0x0000001226597981 */ /* 0x000728000c1e1100 */
[----:B------:R0:W-:Y:S04]  /*23a70*/  STS.U8 [R156+UR9+0x12e00], R73 ;  /* 0x012e00499c007988 */ /* 0x0001e80008000009 */
[----:B------:R-:W-:Y:S01]  /*23a80*/  STS.U8 [R156+UR9+0x12200], R78 ;  /* 0x0122004e9c007988 */ /* 0x000fe20008000009 */
[----:B---3--:R-:W-:-:S03]  /*23a90*/  IADD3 R38, P1, PT, R146, UR71, RZ ;  /* 0x0000004792267c10 */ /* 0x008fc6000ff3e0ff */
[----:B------:R1:W-:Y:S01]  /*23aa0*/  STS.U8 [R156+UR9+0x12600], R79 ;  /* 0x0126004f9c007988 */ /* 0x0003e20008000009 */
[----:B------:R-:W-:-:S03]  /*23ab0*/  IADD3.X R39, PT, PT, R147, UR5, RZ, P1, !PT ;  /* 0x0000000593277c10 */ /* 0x000fc60008ffe4ff */
[----:B0-----:R-:W3:Y:S04]  /*23ac0*/  LDL.64 R72, [R1+0x6f0] ;  /* 0x0006f00001487983 */ /* 0x001ee80000100a00 */
[----:B------:R-:W3:Y:S04]  /*23ad0*/  LDG.E.U8 R38, desc[UR18][R38.64] ;  /* 0x0000001226267981 */ /* 0x000ee8000c1e1100 */
[----:B-1----:R-:W3:Y:S04]  /*23ae0*/  LDL.64 R78, [R1+0x6b0] ;  /* 0x0006b000014e7983 */ /* 0x002ee80000100a00 */
[----:B------:R-:W-:Y:S04]  /*23af0*/  STS.U8 [R156+UR9+0x11600], R80 ;  /* 0x011600509c007988 */ /* 0x000fe80008000009 */
[----:B------:R0:W-:Y:S04]  /*23b00*/  STS.U8 [R156+UR9+0x11a00], R81 ;  /* 0x011a00519c007988 */ /* 0x0001e80008000009 */
[----:B------:R-:W3:Y:S04]  /*23b10*/  LDL.64 R148, [R1+0x630] ;  /* 0x0006300001947983 */ /* 0x000ee80000100a00 */
[----:B------:R-:W3:Y:S04]  /*23b20*/  LDL.64 R146, [R1+0x5f0] ;  /* 0x0005f00001927983 */ /* 0x000ee80000100a00 */
[----:B0-----:R-:W3:Y:S04]  /*23b30*/  LDL.64 R80, [R1+0x670] ;  /* 0x0006700001507983 */ /* 0x001ee80000100a00 */
[----:B------:R-:W-:Y:S04]  /*23b40*/  STS.U8 [R156+UR9+0x15a00], R58 ;  /* 0x015a003a9c007988 */ /* 0x000fe80008000009 */
[----:B------:R0:W-:Y:S04]  /*23b50*/  STS.U8 [R156+UR9+0x15e00], R59 ;  /* 0x015e003b9c007988 */ /* 0x0001e80008000009 */
[----:B0-----:R-:W3:Y:S04]  /*23b60*/  LDL.64 R58, [R1+0x5b8] ;  /* 0x0005b800013a7983 */ /* 0x001ee80000100a00 */
[----:B------:R-:W-:Y:S04]  /*23b70*/  STS.U8 [R156+UR9+0x16200], R56 ;  /* 0x016200389c007988 */ /* 0x000fe80008000009 */
[----:B------:R0:W-:Y:S04]  /*23b80*/  STS.U8 [R156+UR9+0x16600], R57 ;  /* 0x016600399c007988 */ /* 0x0001e80008000009 */
[----:B0-----:R-:W3:Y:S04]  /*23b90*/  LDL.64 R56, [R1+0x5b0] ;  /* 0x0005b00001387983 */ /* 0x001ee80000100a00 */
        /* <DEDUP_REMOVED lines=19> */
[----:B0-----:R-:W3:Y:S04]  /*23cd0*/  LDL.64 R52, [R1+0x570] ;  /* 0x0005700001347983 */ /* 0x001ee80000100a00 */
[----:B-1----:R-:W3:Y:S04]  /*23ce0*/  LDL.64 R44, [R1+0x578] ;  /* 0x00057800012c7983 */ /* 0x002ee80000100a00 */
        /* <DEDUP_REMOVED lines=27> */
[----:B------:R-:W3:Y:S04]  /*23ea0*/  LDL.64 R60, [R1+0x530] ;  /* 0x00053000013c7983 */ /* 0x000ee80000100a00 */
[----:B------:R-:W3:Y:S01]  /*23eb0*/  LDL.64 R54, [R1+0x4f8] ;  /* 0x0004f80001367983 */ /* 0x000ee20000100a00 */
[----:B--2---:R-:W-:-:S03]  /*23ec0*/  IADD3 R42, P1, PT, R64, UR71, RZ ;  /* 0x00000047402a7c10 */ /* 0x004fc6000ff3e0ff */
[----:B------:R-:W2:Y:S01]  /*23ed0*/  LDL.64 R62, [R1+0x4f0] ;  /* 0x0004f000013e7983 */ /* 0x000ea20000100a00 */
[----:B------:R-:W-:-:S03]  /*23ee0*/  IADD3.X R43, PT, PT, R65, UR5, RZ, P1, !PT ;  /* 0x00000005412b7c10 */ /* 0x000fc60008ffe4ff */
[----:B0-----:R-:W2:Y:S01]  /*23ef0*/  LDL.64 R70, [R1+0x3f8] ;  /* 0x0003f80001467983 */ /* 0x001ea20000100a00 */
[----:B----4-:R-:W-:-:S03]  /*23f00*/  IADD3 R40, P1, PT, R66, UR71, RZ ;  /* 0x0000004742287c10 */ /* 0x010fc6000ff3e0ff */
[----:B-1----:R-:W4:Y:S01]  /*23f10*/  LDL.64 R74, [R1+0x378] ;  /* 0x00037800014a7983 */ /* 0x002f220000100a00 */
[----:B------:R-:W-:-:S03]  /*23f20*/  IADD3.X R41, PT, PT, R67, UR5, RZ, P1, !PT ;  /* 0x0000000543297c10 */ /* 0x000fc60008ffe4ff */
[----:B------:R-:W2:Y:S04]  /*23f30*/  LDL.64 R76, [R1+0x338] ;  /* 0x00033800014c7983 */ /* 0x000ea80000100a00 */
[----:B------:R-:W2:Y:S04]  /*23f40*/  LDL.64 R82, [R1+0x278] ;  /* 0x0002780001527983 */ /* 0x000ea80000100a00 */
[----:B------:R-:W2:Y:S04]  /*23f50*/  LDL.64 R84, [R1+0x1f8] ;  /* 0x0001f80001547983 */ /* 0x000ea80000100a00 */
[----:B------:R-:W2:Y:S04]  /*23f60*/  LDL.64 R86, [R1+0x1b8] ;  /* 0x0001b80001567983 */ /* 0x000ea80000100a00 */
[----:B------:R-:W2:Y:S04]  /*23f70*/  LDL.64 R94, [R1+0x138] ;  /* 0x00013800015e7983 */ /* 0x000ea80000100a00 */
[----:B---3--:R0:W-:Y:S04]  /*23f80*/  STS.U8 [R154+UR9+0x11f00], R38 ;  /* 0x011f00269a007988 */ /* 0x0081e80008000009 */
[----:B------:R-:W-:Y:S04]  /*23f90*/  STS.U8 [R154+UR9+0x10300], R101 ;  /* 0x010300659a007988 */ /* 0x000fe80008000009 */
[----:B------:R-:W-:Y:S01]  /*23fa0*/  STS.U8 [R154+UR9+0x10700], R99 ;  /* 0x010700639a007988 */ /* 0x000fe20008000009 */
[----:B0-----:R-:W-:-:S03]  /*23fb0*/  IADD3 R38, P1, PT, R68, UR71, RZ ;  /* 0x0000004744267c10 */ /* 0x001fc6000ff3e0ff */
[----:B------:R-:W-:Y:S01]  /*23fc0*/  STS.U8 [R154+UR9+0x10b00], R97 ;  /* 0x010b00619a007988 */ /* 0x000fe20008000009 */
[----:B------:R-:W-:-:S03]  /*23fd0*/  IADD3.X R39, PT, PT, R69, UR5, RZ, P1, !PT ;  /* 0x0000000545277c10 */ /* 0x000fc60008ffe4ff */
[----:B------:R-:W3:Y:S04]  /*23fe0*/  LDL.64 R68, [R1+0x538] ;  /* 0x0005380001447983 */ /* 0x000ee80000100a00 */
[----:B------:R-:W-:Y:S04]  /*23ff0*/  STS.U8 [R154+UR9+0x10f00], R96 ;  /* 0x010f00609a007988 */ /* 0x000fe80008000009 */
[----:B------:R-:W-:Y:S04]  /*24000*/  STS.U8 [R154+UR9+0x11300], R93 ;  /* 0x0113005d9a007988 */ /* 0x000fe80008000009 */
[----:B------:R-:W-:Y:S04]  /*24010*/  STS.U8 [R154+UR9+0x11700], R91 ;  /* 0x0117005b9a007988 */ /* 0x000fe80008000009 */
[----:B------:R0:W-:Y:S04]  /*24020*/  STS.U8 [R154+UR9+0x11b00], R89 ;  /* 0x011b00599a007988 */ /* 0x0001e80008000009 */
[----:B------:R-:W2:Y:S04]  /*24030*/  LDG.E.U8 R42, desc[UR18][R42.64] ;  /* 0x000000122a2a7981 */ /* 0x000ea8000c1e1100 */
[----:B------:R-:W2:Y:S04]  /*24040*/  LDL.64 R64, [R1+0x4b8] ;  /* 0x0004b80001407983 */ /* 0x000ea80000100a00 */
[----:B------:R-:W2:Y:S04]  /*24050*/  LDL.64 R66, [R1+0x478] ;  /* 0x0004780001427983 */ /* 0x000ea80000100a00 */
[----:B------:R1:W2:Y:S04]  /*24060*/  LDG.E.U8 R43, desc[UR18][R38.64] ;  /* 0x00000012262b7981 */ /* 0x0002a8000c1e1100 */
[----:B------:R-:W2:Y:S04]  /*24070*/  LDG.E.U8 R40, desc[UR18][R40.64] ;  /* 0x0000001228287981 */ /* 0x000ea8000c1e1100 */
[----:B0-----:R-:W2:Y:S01]  /*24080*/  LDL.64 R88, [R1+0x238] ;  /* 0x0002380001587983 */ /* 0x001ea20000100a00 */
[----:B-1----:R-:W-:-:S03]  /*24090*/  IADD3 R38, P1, PT, R72, UR71, RZ ;  /* 0x0000004748267c10 */ /* 0x002fc6000ff3e0ff */
[----:B------:R-:W2:Y:S01]  /*240a0*/  LDL.64 R90, [R1+0x178] ;  /* 0x00017800015a7983 */ /* 0x000ea20000100a00 */
[----:B------:R-:W-:-:S03]  /*240b0*/  IADD3.X R39, PT, PT, R73, UR5, RZ, P1, !PT ;  /* 0x0000000549277c10 */ /* 0x000fc60008ffe4ff */
[----:B------:R-:W4:Y:S04]  /*240c0*/  LDL.64 R72, [R1+0x3b8] ;  /* 0x0003b80001487983 */ /* 0x000f280000100a00 */
[----:B------:R0:W4:Y:S04]  /*240d0*/  LDG.E.U8 R51, desc[UR18][R38.64] ;  /* 0x0000001226337981 */ /* 0x000128000c1e1100 */
[----:B------:R-:W4:Y:S04]  /*240e0*/  LDL.64 R100, [R1+0xf8] ;  /* 0x0000f80001647983 */ /* 0x000f280000100a00 */
[----:B------:R-:W4:Y:S01]  /*240f0*/  LDL.64 R98, [R1+0xb8] ;  /* 0x0000b80001627983 */ /* 0x000f220000100a00 */
[----:B0-----:R-:W-:-:S03]  /*24100*/  IADD3 R38, P1, PT, R78, UR71, RZ ;  /* 0x000000474e267c10 */ /* 0x001fc6000ff3e0ff */
[----:B------:R-:W4:Y:S01]  /*24110*/  LDL.64 R96, [R1+0xb0] ;  /* 0x0000b00001607983 */ /* 0x000f220000100a00 */
[----:B------:R-:W-:-:S03]  /*24120*/  IADD3.X R39, PT, PT, R79, UR5, RZ, P1, !PT ;  /* 0x000000054f277c10 */ /* 0x000fc60008ffe4ff */
[----:B------:R-:W4:Y:S04]  /*24130*/  LDL.64 R78, [R1+0x2f8] ;  /* 0x0002f800014e7983 */ /* 0x000f280000100a00 */
[----:B------:R0:W4:Y:S04]  /*24140*/  LDG.E.U8 R50, desc[UR18][R38.64] ;  /* 0x0000001226327981 */ /* 0x000128000c1e1100 */
[----:B------:R-:W4:Y:S01]  /*24150*/  LDL.64 R92, [R1+0x70] ;  /* 0x00007000015c7983 */ /* 0x000f220000100a00 */
        /* <DEDUP_REMOVED lines=20> */
[----:B------:R-:W-:-:S03]  /*242a0*/  IADD3 R44, P1, PT, R52, UR71, RZ ;  /* 0x00000047342c7c10 */ /* 0x000fc6000ff3e0ff */
[----:B------:R-:W4:Y:S01]  /*242b0*/  LDG.E.U8 R38, desc[UR18][R38.64] ;  /* 0x0000001226267981 */ /* 0x000f22000c1e1100 */
[----:B------:R-:W-:-:S06]  /*242c0*/  IADD3.X R45, PT, PT, R53, UR5, RZ, P1, !PT ;  /* 0x00000005352d7c10 */ /* 0x000fcc0008ffe4ff */
[----:B------:R-:W4:Y:S01]  /*242d0*/  LDG.E.U8 R45, desc[UR18][R44.64] ;  /* 0x000000122c2d7981 */ /* 0x000f22000c1e1100 */
        /* <DEDUP_REMOVED lines=8> */
[----:B0-----:R-:W-:-:S04]  /*24360*/  IADD3 R52, P1, PT, R54, UR71, RZ ;  /* 0x0000004736347c10 */ /* 0x001fc8000ff3e0ff */
[----:B------:R-:W-:Y:S02]  /*24370*/  IADD3.X R53, PT, PT, R55, UR5, RZ, P1, !PT ;  /* 0x0000000537357c10 */ /* 0x000fe40008ffe4ff */
[----:B--2---:R-:W-:-:S03]  /*24380*/  IADD3 R54, P1, PT, R62, UR71, RZ ;  /* 0x000000473e367c10 */ /* 0x004fc6000ff3e0ff */
[----:B------:R0:W2:Y:S01]  /*24390*/  LDG.E.U8 R39, desc[UR18][R52.64] ;  /* 0x0000001234277981 */ /* 0x0000a2000c1e1100 */
[----:B------:R-:W-:-:S03]  /*243a0*/  IADD3.X R55, PT, PT, R63, UR5, RZ, P1, !PT ;  /* 0x000000053f377c10 */ /* 0x000fc60008ffe4ff */
[----:B------:R-:W2:Y:S04]  /*243b0*/  LDL.64 R62, [R1+0x3f0] ;  /* 0x0003f000013e7983 */ /* 0x000ea80000100a00 */
[----:B------:R-:W2:Y:S01]  /*243c0*/  LDG.E.U8 R54, desc[UR18][R54.64] ;  /* 0x0000001236367981 */ /* 0x000ea2000c1e1100 */
        /* <DEDUP_REMOVED lines=14> */
[----:B---3--:R-:W-:-:S04]  /*244b0*/  IADD3 R52, P1, PT, R68, UR71, RZ ;  /* 0x0000004744347c10 */ /* 0x008fc8000ff3e0ff */
        /* <DEDUP_REMOVED lines=85> */
[----:B------:R-:W2:Y:S04]  /*24a10*/  LDL.64 R94, [R1] ;  /* 0x00000000015e7983 */ /* 0x000ea80000100a00 */
[----:B------:R4:W2:Y:S02]  /*24a20*/  LDG.E.U8 R83, desc[UR18][R52.64] ;  /* 0x0000001234537981 */ /* 0x0008a4000c1e1100 */
[----:B----4-:R-:W-:-:S04]  /*24a30*/  IADD3 R52, P1, PT, R84, UR71, RZ ;  /* 0x0000004754347c10 */ /* 0x010fc8000ff3e0ff */
[----:B------:R-:W-:-:S05]  /*24a40*/  IADD3.X R53, PT, PT, R85, UR5, RZ, P1, !PT ;  /* 0x0000000555357c10 */ /* 0x000fca0008ffe4ff */
[----:B------:R0:W4:Y:S02]  /*24a50*/  LDG.E.U8 R84, desc[UR18][R52.64] ;  /* 0x0000001234547981 */ /* 0x000124000c1e1100 */
[----:B0-----:R-:W-:-:S04]  /*24a60*/  IADD3 R52, P1, PT, R100, UR71, RZ ;  /* 0x0000004764347c10 */ /* 0x001fc8000ff3e0ff */
[----:B------:R-:W-:-:S05]  /*24a70*/  IADD3.X R53, PT, PT, R101, UR5, RZ, P1, !PT ;  /* 0x0000000565357c10 */ /* 0x000fca0008ffe4ff */
[----:B------:R3:W4:Y:S02]  /*24a80*/  LDG.E.U8 R85, desc[UR18][R52.64] ;  /* 0x0000001234557981 */ /* 0x000724000c1e1100 */
[----:B---3--:R-:W-:-:S04]  /*24a90*/  IADD3 R52, P1, PT, R86, UR71, RZ ;  /* 0x0000004756347c10 */ /* 0x008fc8000ff3e0ff */
[----:B------:R-:W-:-:S05]  /*24aa0*/  IADD3.X R53, PT, PT, R87, UR5, RZ, P1, !PT ;  /* 0x0000000557357c10 */ /* 0x000fca0008ffe4ff */
[----:B------:R0:W3:Y:S02]  /*24ab0*/  LDG.E.U8 R86, desc[UR18][R52.64] ;  /* 0x0000001234567981 */ /* 0x0000e4000c1e1100 */
[----:B0-----:R-:W-:-:S04]  /*24ac0*/  IADD3 R52, P1, PT, R98, UR71, RZ ;  /* 0x0000004762347c10 */ /* 0x001fc8000ff3e0ff */
        /* <DEDUP_REMOVED lines=22> */
[----:B------:R0:W2:Y:S01]  /*24c30*/  LDG.E.U8 R52, desc[UR18][R52.64] ;  /* 0x0000001234347981 */ /* 0x0000a2000c1e1100 */
[----:B------:R-:W0:Y:S01]  /*24c40*/  S2R R95, SR_TID.X ;  /* 0x00000000005f7919 */ /* 0x000e220000002100 */
[----:B------:R-:W-:Y:S02]  /*24c50*/  F2FP.SATFINITE.E4M3.F32.PACK_AB_MERGE_C R11, R31, R11, RZ ;  /* 0x0000000b1f0b723e */ /* 0x000fe400048070ff */
[----:B------:R-:W-:Y:S02]  /*24c60*/  F2FP.SATFINITE.E4M3.F32.PACK_AB_MERGE_C R31, R6, R7, RZ ;  /* 0x00000007061f723e */ /* 0x000fe400048070ff */
[----:B------:R-:W-:Y:S02]  /*24c70*/  F2FP.SATFINITE.E4M3.F32.PACK_AB_MERGE_C R4, R5, R4, RZ ;  /* 0x000000040504723e */ /* 0x000fe400048070ff */
[----:B------:R-:W-:Y:S01]  /*24c80*/  F2FP.SATFINITE.E4M3.F32.PACK_AB_MERGE_C R138, R138, R139, RZ ;  /* 0x0000008b8a8a723e */ /* 0x000fe200048070ff */
[C---:B0-----:R-:W-:Y:S01]  /*24c90*/  IMAD.SHL.U32 R53, R95.reuse, 0x10, RZ ;  /* 0x000000105f357824 */ /* 0x041fe200078e00ff */
[----:B------:R-:W-:-:S04]  /*24ca0*/  LOP3.LUT R94, R95, 0x60, RZ, 0xc0, !PT ;  /* 0x000000605f5e7812 */ /* 0x000fc800078ec0ff */
[----:B------:R-:W-:-:S05]  /*24cb0*/  LOP3.LUT R53, R53, 0x70, RZ, 0xc0, !PT ;  /* 0x0000007035357812 */ /* 0x000fca00078ec0ff */
[----:B------:R-:W-:Y:S01]  /*24cc0*/  IMAD R53, R94, 0x40, R53 ;  /* 0x000000405e357824 */ /* 0x000fe200078e0235 */
[----:B------:R-:W-:-:S05]  /*24cd0*/  LOP3.LUT R94, R95, 0x10, RZ, 0xc0, !PT ;  /* 0x000000105f5e7812 */ /* 0x000fca00078ec0ff */
[----:B------:R-:W-:Y:S01]  /*24ce0*/  IMAD.SHL.U32 R94, R94, 0x4, RZ ;  /* 0x000000045e5e7824 */ /* 0x000fe200078e00ff */
[C---:B------:R-:W-:Y:S02]  /*24cf0*/  LOP3.LUT R5, R95.reuse, 0x7f, RZ, 0xc0, !PT ;  /* 0x0000007f5f057812 */ /* 0x040fe400078ec0ff */
[----:B------:R-:W-:Y:S02]  /*24d00*/  LOP3.LUT R6, R95, 0xf, RZ, 0xc0, !PT ;  /* 0x0000000f5f067812 */ /* 0x000fe400078ec0ff */
[----:B------:R-:W-:Y:S02]  /*24d10*/  LOP3.LUT R53, R53, R94, RZ, 0x3c, !PT ;  /* 0x0000005e35357212 */ /* 0x000fe400078e3cff */
[----:B------:R-:W-:Y:S02]  /*24d20*/  F2FP.SATFINITE.E4M3.F32.PACK_AB_MERGE_C R142, R142, R143, RZ ;  /* 0x0000008f8e8e723e */ /* 0x000fe400048070ff */
[----:B------:R-:W-:Y:S01]  /*24d30*/  LOP3.LUT R5, R5, 0x70, RZ, 0x3c, !PT ;  /* 0x0000007005057812 */ /* 0x000fe200078e3cff */
[----:B------:R-:W-:Y:S01]  /*24d40*/  IMAD R53, R6, 0x80, R53 ;  /* 0x0000008006357824 */ /* 0x000fe200078e0235 */
[----:B------:R-:W-:-:S02]  /*24d50*/  F2FP.SATFINITE.E4M3.F32.PACK_AB_MERGE_C R128, R128, R129, RZ ;  /* 0x000000818080723e */ /* 0x000fc400048070ff */
[----:B------:R-:W-:Y:S02]  /*24d60*/  F2FP.SATFINITE.E4M3.F32.PACK_AB_MERGE_C R143, R124, R125, RZ ;  /* 0x0000007d7c8f723e */ /* 0x000fe400048070ff */
[----:B------:R-:W-:Y:S01]  /*24d70*/  F2FP.SATFINITE.E4M3.F32.PACK_AB_MERGE_C R94, R112, R113, RZ ;  /* 0x00000071705e723e */ /* 0x000fe200048070ff */
[----:B------:R-:W-:Y:S01]  /*24d80*/  STS.U8 [R154+UR9+0x12300], R37 ;  /* 0x012300259a007988 */ /* 0x000fe20008000009 */
[----:B------:R-:W-:Y:S02]  /*24d90*/  F2FP.SATFINITE.E4M3.F32.PACK_AB_MERGE_C R120, R120, R121, RZ ;  /* 0x000000797878723e */ /* 0x000fe400048070ff */
[----:B------:R-:W-:Y:S02]  /*24da0*/  F2FP.SATFINITE.E4M3.F32.PACK_AB_MERGE_C R116, R116, R117, RZ ;  /* 0x000000757474723e */ /* 0x000fe400048070ff */
[----:B------:R-:W-:Y:S02]  /*24db0*/  F2FP.SATFINITE.E4M3.F32.PACK_AB_MERGE_C R108, R108, R109, RZ ;  /* 0x0000006d6c6c723e */ /* 0x000fe400048070ff */
[----:B------:R-:W-:Y:S01]  /*24dc0*/  F2FP.SATFINITE.E4M3.F32.PACK_AB_MERGE_C R8, R35, R8, RZ ;  /* 0x000000082308723e */ /* 0x000fe200048070ff */
[----:B------:R-:W-:Y:S01]  /*24dd0*/  STS.U8 [R154+UR9+0x12700], R38 ;  /* 0x012700269a007988 */ /* 0x000fe20008000009 */
[----:B------:R-:W-:-:S02]  /*24de0*/  F2FP.SATFINITE.E4M3.F32.PACK_AB_MERGE_C R12, R32, R12, RZ ;  /* 0x0000000c200c723e */ /* 0x000fc400048070ff */
[----:B------:R-:W-:Y:S01]  /*24df0*/  F2FP.SATFINITE.E4M3.F32.PACK_AB_MERGE_C R141, R140, R141, R138 ;  /* 0x0000008d8c8d723e */ /* 0x000fe2000480708a */
[----:B------:R-:W-:Y:S01]  /*24e00*/  STS.U8 [R154+UR9+0x12b00], R41 ;  /* 0x012b00299a007988 */ /* 0x000fe20008000009 */
[----:B------:R-:W-:Y:S02]  /*24e10*/  F2FP.SATFINITE.E4M3.F32.PACK_AB_MERGE_C R9, R33, R9, RZ ;  /* 0x000000092109723e */ /* 0x000fe400048070ff */
[----:B------:R-:W-:Y:S01]  /*24e20*/  F2FP.SATFINITE.E4M3.F32.PACK_AB_MERGE_C R10, R34, R10, RZ ;  /* 0x0000000a220a723e */ /* 0x000fe200048070ff */
[----:B------:R-:W-:Y:S01]  /*24e30*/  STS.U8 [R154+UR9+0x12f00], R39 ;  /* 0x012f00279a007988 */ /* 0x000fe20008000009 */
[----:B------:R-:W-:Y:S02]  /*24e40*/  F2FP.SATFINITE.E4M3.F32.PACK_AB_MERGE_C R0, R36, R0, RZ ;  /* 0x000000002400723e */ /* 0x000fe400048070ff */
[----:B------:R-:W-:Y:S01]  /*24e50*/  F2FP.SATFINITE.E4M3.F32.PACK_AB_MERGE_C R140, R29, R30, R142 ;  /* 0x0000001e1d8c723e */ /* 0x000fe2000480708e */
[----:B------:R-:W-:Y:S01]  /*24e60*/  STS.U8 [R154+UR9+0x13300], R55 ;  /* 0x013300379a007988 */ /* 0x000fe20008000009 */
[----:B------:R-:W-:-:S02]  /*24e70*/  F2FP.SATFINITE.E4M3.F32.PACK_AB_MERGE_C R142, R130, R131, R128 ;  /* 0x00000083828e723e */ /* 0x000fc40004807080 */
[----:B------:R-:W-:Y:S01]  /*24e80*/  F2FP.SATFINITE.E4M3.F32.PACK_AB_MERGE_C R143, R126, R127, R143 ;  /* 0x0000007f7e8f723e */ /* 0x000fe2000480708f */
        /* <DEDUP_REMOVED lines=20> */
[----:B------:R-:W-:Y:S04]  /*24fd0*/  STS.U8 [R154+UR9+0x15f00], R77 ;  /* 0x015f004d9a007988 */ /* 0x000fe80008000009 */
[----:B------:R-:W-:Y:S04]  /*24fe0*/  STS.U8 [R154+UR9+0x16300], R79 ;  /* 0x0163004f9a007988 */ /* 0x000fe80008000009 */
[----:B------:R-:W-:Y:S04]  /*24ff0*/  STS.U8 [R154+UR9+0x16700], R81 ;  /* 0x016700519a007988 */ /* 0x000fe80008000009 */
[----:B------:R-:W-:Y:S04]  /*25000*/  STS.U8 [R154+UR9+0x16b00], R83 ;  /* 0x016b00539a007988 */ /* 0x000fe80008000009 */
[----:B----4-:R-:W-:Y:S01]  /*25010*/  STS.U8 [R154+UR9+0x16f00], R85 ;  /* 0x016f00559a007988 */ /* 0x010fe20008000009 */
[----:B------:R-:W-:-:S02]  /*25020*/  F2FP.SATFINITE.E4M3.F32.PACK_AB_MERGE_C R20, R17, R18, R9 ;  /* 0x000000121114723e */ /* 0x000fc40004807009 */
[----:B------:R-:W-:Y:S02]  /*25030*/  F2FP.SATFINITE.E4M3.F32.PACK_AB_MERGE_C R22, R15, R16, R10 ;  /* 0x000000100f16723e */ /* 0x000fe4000480700a */
[----:B------:R-:W-:Y:S02]  /*25040*/  F2FP.SATFINITE.E4M3.F32.PACK_AB_MERGE_C R23, R13, R14, R0 ;  /* 0x0000000e0d17723e */ /* 0x000fe40004807000 */
[C---:B------:R-:W-:Y:S01]  /*25050*/  LOP3.LUT R4, R53.reuse, 0x30, RZ, 0x3c, !PT ;  /* 0x0000003035047812 */ /* 0x040fe200078e3cff */
[----:B------:R-:W-:Y:S01]  /*25060*/  FADD R0, -R2, R160 ;  /* 0x000000a002007221 */ /* 0x000fe20000000100 */
[----:B---3--:R-:W-:Y:S03]  /*25070*/  STS.U8 [R154+UR9+0x17300], R87 ;  /* 0x017300579a007988 */ /* 0x008fe60008000009 */
[----:B------:R-:W-:Y:S01]  /*25080*/  FMUL R0, R0, 1.4426950216293334961 ;  /* 0x3fb8aa3b00007820 */ /* 0x000fe20000400000 */
[----:B------:R-:W-:Y:S05]  /*25090*/  STS.U8 [R154+UR9+0x17700], R88 ;  /* 0x017700589a007988 */ /* 0x000fea0008000009 */
[----:B------:R-:W0:Y:S01]  /*250a0*/  MUFU.EX2 R0, R0 ;  /* 0x0000000000007308 */ /* 0x000e220000000800 */
        /* <DEDUP_REMOVED lines=33> */
[----:B------:R1:W-:Y:S04]  /*252c0*/  STS.U8 [R5+UR9+0x17f80], R52 ;  /* 0x017f803405007988 */ /* 0x0003e80008000009 */
[----:B------:R-:W-:Y:S01]  /*252d0*/  STS.128 [R53+UR9+0x1c000], R140 ;  /* 0x01c0008c35007988 */ /* 0x000fe20008000c09 */
[----:B-1----:R-:W-:-:S05]  /*252e0*/  LOP3.LUT R5, R53, 0x10, RZ, 0x3c, !PT ;  /* 0x0000001035057812 */ /* 0x002fca00078e3cff */
[----:B------:R-:W-:Y:S04]  /*252f0*/  STS.128 [R5+UR9+0x1c000], R112 ;  /* 0x01c0007005007988 */ /* 0x000fe80008000c09 */
[----:B------:R-:W-:Y:S04]  /*25300*/  STS.128 [R6+UR9+0x1c000], R28 ;  /* 0x01c0001c06007988 */ /* 0x000fe80008000c09 */
[----:B------:R1:W-:Y:S02]  /*25310*/  STS.128 [R4+UR9+0x1c000], R20 ;  /* 0x01c0001404007988 */ /* 0x0003e40008000c09 */
[----:B-1----:R-:W-:Y:S01]  /*25320*/  LDTM.16dp32bit_t0_t15.x128 R4, tmem[UR11] ;  /* 0x0000000b000479ee */ /* 0x002fe20008b80000 */
[----:B------:R-:W0:Y:S01]  /*25330*/  LDTM.16dp32bit_t16_t31.x128 R4, tmem[UR11+0x80] ;  /* 0x0000800b000479ee */ /* 0x000e220008ba0000 */
[----:B------:R-:W-:Y:S01]  /*25340*/  NOP ;  /* 0x0000000000007918 */ /* 0x000fe20000000000 */
[C---:B0-----:R-:W-:Y:S01]  /*25350*/  FMUL R4, R0.reuse, R4 ;  /* 0x0000000400047220 */ /* 0x041fe20000400000 */
        /* <DEDUP_REMOVED lines=128> */
[----:B------:R0:W-:Y:S01]  /*25b60*/  STTM.16dp32bit_t16_t31.x128 tmem[UR11+0x80], R4 ;  /* 0x00008004000079ed */ /* 0x0001e20008ba000b */
[----:B------:R-:W1:Y:S02]  /*25b70*/  FENCE.VIEW.ASYNC.T ;  /* 0x00000000000073c6 */ /* 0x000e640000000200 */
[----:B-1----:R-:W-:Y:S06]  /*25b80*/  BAR.SYNC.DEFER_BLOCKING 0x0 ;  /* 0x0000000000007b1d */ /* 0x002fec0000010000 */
[----:B------:R1:W-:Y:S06]  /*25b90*/  MEMBAR.ALL.CTA ;  /* 0x0000000000007992 */ /* 0x0003ec0000008000 */
[----:B-1----:R-:W1:Y:S01]  /*25ba0*/  FENCE.VIEW.ASYNC.S ;  /* 0x00000000000073c6 */ /* 0x002e620000000000 */
[----:B------:R-:W-:Y:S01]  /*25bb0*/  ULEA UR12, UR15, UR9, 0x3 ;  /* 0x000000090f0c7291 */ /* 0x000fe2000f8e18ff */
[----:B------:R-:W-:Y:S01]  /*25bc0*/  FADD R145, R144, R145 ;  /* 0x0000009190917221 */ /* 0x000fe20000000000 */
[----:B------:R-:W-:-:S02]  /*25bd0*/  UMOV UR66, UR7 ;  /* 0x0000000700427c82 */ /* 0x000fc40008000000 */
[----:B------:R-:W-:Y:S01]  /*25be0*/  UIADD3 UR12, UPT, UPT, UR12, 0x1e000, URZ ;  /* 0x0001e0000c0c7890 */ /* 0x000fe2000fffe0ff */
[----:B-1----:R-:W-:Y:S06]  /*25bf0*/  BAR.SYNC.DEFER_BLOCKING 0x0 ;  /* 0x0000000000007b1d */ /* 0x002fec0000010000 */
[----:B------:R-:W-:Y:S05]  /*25c00*/  BRA.U UP3, `(.L_x_15) ;  /* 0x00000001034c7547 */ /* 0x000fea000b800000 */
[----:B------:R-:W-:Y:S01]  /*25c10*/  UMOV UR62, UR76 ;  /* 0x0000004c003e7c82 */ /* 0x000fe20008000000 */
[----:B------:R-:W-:Y:S01]  /*25c20*/  UMOV UR63, 0x40004040 ;  /* 0x40004040003f7882 */ /* 0x000fe20000000000 */
[----:B------:R-:W-:Y:S01]  /*25c30*/  UMOV UR64, UR75 ;  /* 0x0000004b00407c82 */ /* 0x000fe20008000000 */
        /* <DEDUP_REMOVED lines=11> */
[----:B-1----:R-:W-:Y:S01]  /*25cf0*/  UMOV UR62, UR12 ;  /* 0x0000000c003e7c82 */ /* 0x002fe20008000000 */
[----:B------:R-:W-:-:S02]  /*25d00*/  UMOV UR63, URZ ;  /* 0x000000ff003f7c82 */ /* 0x000fc40008000000 */
[----:B------:R-:W-:Y:S02]  /*25d10*/  UMOV UR67, UR62 ;  /* 0x0000003e00437c82 */ /* 0x000fe40008000000 */
[----:B------:R2:W-:Y:S01]  /*25d20*/  UTCBAR [UR67], URZ ;  /* 0x000000ff430073e9 */ /* 0x0005e200080000ff */
[----:B------:R-:W-:Y:S02]  /*25d30*/  NOP ;  /* 0x0000000000007918 */ /* 0x000fe40000000000 */
.L_x_15:
[----:B0-----:R-:W0:Y:S01]  /*25d40*/  S2R R4, SR_CTAID.X ;  /* 0x0000000000047919 */ /* 0x001e220000002500 */
[----:B------:R-:W-:Y:S01]  /*25d50*/  UIADD3 UR15, UPT, UPT, UR15, 0x1, URZ ;  /* 0x000000010f0f7890 */ /* 0x000fe2000fffe0ff */
[----:B------:R-:W-:Y:S01]  /*25d60*/  FFMA R161, R0, R161, R145 ;  /* 0x000000a100a17223 */ /* 0x000fe20000000091 */
[----:B--2---:R-:W-:Y:S01]  /*25d70*/  USHF.L.U32 UR4, UR17, 0x7, URZ ;  /* 0x0000000711047899 */ /* 0x004fe200080006ff */
[----:B------:R-:W-:Y:S01]  /*25d80*/  IMAD.MOV.U32 R160, RZ, RZ, R2 ;  /* 0x000000ffffa07224 */ /* 0x000fe200078e0002 */
[----:B------:R-:W-:Y:S02]  /*25d90*/  UISETP.GT.AND UP2, UPT, UR15, 0x1, UPT ;  /* 0x000000010f00788c */ /* 0x000fe4000bf44270 */
[----:B------:R-:W-:Y:S02]  /*25da0*/  USHF.L.U32 UR5, UR68, 0x7, URZ ;  /* 0x0000000744057899 */ /* 0x000fe400080006ff */
[----:B------:R-:W-:Y:S02]  /*25db0*/  USEL UR7, URZ, 0x1, !UP2 ;  /* 0x00000001ff077887 */ /* 0x000fe4000d000000 */
[----:B------:R-:W-:-:S02]  /*25dc0*/  UIADD3 UR71, UPT, UPT, UR5, UR71, URZ ;  /* 0x0000004705477290 */ /* 0x000fc4000fffe0ff */
[----:B------:R-:W-:Y:S02]  /*25dd0*/  UIADD3 UR73, UPT, UPT, UR4, UR73, URZ ;  /* 0x0000004904497290 */ /* 0x000fe4000fffe0ff */
[----:B------:R-:W-:Y:S02]  /*25de0*/  USEL UR15, UR15, URZ, !UP2 ;  /* 0x000000ff0f0f7287 */ /* 0x000fe4000d000000 */
[----:B------:R-:W-:Y:S02]  /*25df0*/  ULOP3.LUT UR7, UR66, UR7, URZ, 0x3c, !UPT ;  /* 0x0000000742077292 */ /* 0x000fe4000f8e3cff */
[----:B------:R-:W-:Y:S01]  /*25e00*/  UMOV UR6, UR66 ;  /* 0x0000004200067c82 */ /* 0x000fe20008000000 */
[----:B0-----:R-:W-:-:S04]  /*25e10*/  IMAD.SHL.U32 R4, R4, 0x40, RZ ;  /* 0x0000004004047824 */ /* 0x001fc800078e00ff */
[----:B------:R-:W-:-:S05]  /*25e20*/  VIADD R4, R4, 0xffffffc0 ;  /* 0xffffffc004047836 */ /* 0x000fca0000000000 */
[----:B------:R-:W-:-:S13]  /*25e30*/  ISETP.LE.AND P1, PT, R4, UR77, PT ;  /* 0x0000004d04007c0c */ /* 0x000fda000bf23270 */
[----:B------:R-:W-:Y:S05]  /*25e40*/  @!P1 BRA `(.L_x_16) ;  /* 0xffffff2000549947 */ /* 0x000fea000383ffff */
.L_x_11:
[----:B------:R-:W1:Y:S01]  /*25e50*/  S2R R0, SR_CTAID.X ;  /* 0x0000000000007919 */ /* 0x000e620000002500 */
[----:B-----5:R-:W-:Y:S01]  /*25e60*/  FMUL R134, R161, 8388608 ;  /* 0x4b000000a1867820 */ /* 0x020fe20000400000 */
[----:B------:R-:W2:Y:S01]  /*25e70*/  S2R R4, SR_TID.X ;  /* 0x0000000000047919 */ /* 0x000ea20000002100 */
[----:B-1----:R-:W-:-:S04]  /*25e80*/  IMAD.SHL.U32 R0, R0, 0x40, RZ ;  /* 0x0000004000007824 */ /* 0x002fc800078e00ff */
[----:B------:R-:W-:Y:S01]  /*25e90*/  VIADD R0, R0, 0x40 ;  /* 0x0000004000007836 */ /* 0x000fe20000000000 */
[----:B--2---:R-:W-:Y:S02]  /*25ea0*/  LOP3.LUT R3, R4, 0xf, RZ, 0xc0, !PT ;  /* 0x0000000f04037812 */ /* 0x004fe400078ec0ff */
[----:B------:R-:W-:Y:S02]  /*25eb0*/  SHF.R.U32.HI R132, RZ, 0x2, R4 ;  /* 0x00000002ff847819 */ /* 0x000fe40000011604 */
[----:B------:R-:W-:Y:S02]  /*25ec0*/  ISETP.GE.AND P1, PT, R0, 0x1, PT ;  /* 0x000000010000780c */ /* 0x000fe40003f26270 */
[----:B------:R-:W-:-:S04]  /*25ed0*/  LOP3.LUT R0, R4, 0x10, RZ, 0xc0, !PT ;  /* 0x0000001004007812 */ /* 0x000fc800078ec0ff */
[----:B------:R-:W-:-:S07]  /*25ee0*/  LEA R0, R0, UR9, 0x7 ;  /* 0x0000000900007c11 */ /* 0x000fce000f8e38ff */
[----:B------:R-:W-:Y:S05]  /*25ef0*/  @!P1 BRA `(.L_x_17) ;  /* 0x0000000000109947 */ /* 0x000fea0003800000 */
[----:B------:R-:W-:-:S06]  /*25f00*/  USHF.L.U32 UR66, UR66, 0x1f, URZ ;  /* 0x0000001f42427899 */ /* 0x000fcc00080006ff */
[----:B------:R-:W-:-:S04]  /*25f10*/  IMAD.U32 R4, RZ, RZ, UR66 ;  /* 0x00000042ff047e24 */ /* 0x000fc8000f8e00ff */
[----:B------:R-:W1:Y:S02]  /*25f20*/  SYNCS.PHASECHK.TRANS64.TRYWAIT P1, [UR12], R4 ;  /* 0x00000004ff0075a7 */ /* 0x000e64000802110c */
[----:B-1----:R-:W-:Y:S05]  /*25f30*/  @!P1 BRA `(.L_x_18) ;  /* 0x0000006800609947 */ /* 0x002fea0003800000 */
.L_x_17:
[----:B------:R-:W-:Y:S01]  /*25f40*/  BAR.SYNC.DEFER_BLOCKING 0x0 ;  /* 0x0000000000007b1d */ /* 0x000fe20000010000 */
[----:B------:R-:W-:Y:S01]  /*25f50*/  FSETP.GT.AND P1, PT, |R161|, 8.50705917302346158658e+37, PT ;  /* 0x7e800000a100780b */ /* 0x000fe20003f24200 */
[----:B------:R-:W-:Y:S01]  /*25f60*/  IMAD R0, R3, 0x10, R0 ;  /* 0x0000001003007824 */ /* 0x000fe200078e0200 */
[C---:B------:R-:W-:Y:S02]  /*25f70*/  FSETP.GEU.AND P3, PT, |R161|.reuse, 1.175494350822287508e-38, PT ;  /* 0x00800000a100780b */ /* 0x040fe40003f6e200 */
[C---:B------:R-:W-:Y:S01]  /*25f80*/  FSETP.GEU.AND P2, PT, R161.reuse, 1.175494350822287508e-38, PT ;  /* 0x00800000a100780b */ /* 0x040fe20003f4e000 */
[----:B0-----:R-:W0:Y:S01]  /*25f90*/  LDCU.64 UR4, c[0x0][0x3e0] ;  /* 0x00007c00ff0477ac */ /* 0x001e220008000a00 */
[----:B------:R-:W-:Y:S01]  /*25fa0*/  LOP3.LUT R132, R132, 0x18, RZ, 0xc0, !PT ;  /* 0x0000001884847812 */ /* 0x000fe200078ec0ff */
[----:B------:R-:W1:Y:S01]  /*25fb0*/  S2R R138, SR_TID.X ;  /* 0x00000000008a7919 */ /* 0x000e620000002100 */
[----:B------:R-:W-:Y:S01]  /*25fc0*/  FSEL R3, R134, R161, !P2 ;  /* 0x000000a186037208 */ /* 0x000fe20005000000 */
[----:B------:R-:W2:Y:S01]  /*25fd0*/  LDC R165, c[0x0][0x3e8] ;  /* 0x0000fa00ffa57b82 */ /* 0x000ea20000000800 */
[----:B------:R-:W3:Y:S03]  /*25fe0*/  S2R R139, SR_CTAID.X ;  /* 0x00000000008b7919 */ /* 0x000ee60000002500 */
[----:B------:R-:W-:-:S04]  /*25ff0*/  @P1 FMUL R161, R161, 0.25 ;  /* 0x3e800000a1a11820 */ /* 0x000fc80000400000 */
[----:B------:R-:W-:Y:S01]  /*26000*/  @!P3 FMUL R161, R161, 16777216 ;  /* 0x4b800000a1a1b820 */ /* 0x000fe20000400000 */
[----:B------:R-:W4:Y:S02]  /*26010*/  @!P0 SYNCS.CCTL.IV [UR9+0x1e000] ;  /* 0x01e00000ff0089b1 */ /* 0x000f240008000009 */
[----:B----4-:R-:W-:Y:S01]  /*26020*/  BAR.SYNC.DEFER_BLOCKING 0x0 ;  /* 0x0000000000007b1d */ /* 0x010fe20000010000 */
[----:B0-----:R-:W-:-:S05]  /*26030*/  UIMAD UR4, UR8, UR4, URZ ;  /* 0x00000004080472a4 */ /* 0x001fca000f8e02ff */
[----:B------:R-:W0:Y:S01]  /*26040*/  MUFU.RCP R161, R161 ;  /* 0x000000a100a17308 */ /* 0x000e220000001000 */
[----:B------:R-:W-:Y:S01]  /*26050*/  LDTM.16dp32bit_t0_t15.x128 R4, tmem[UR11] ;  /* 0x0000000b000479ee */ /* 0x000fe20008b80000 */
[----:B------:R-:W4:Y:S01]  /*26060*/  LDTM.16dp32bit_t16_t31.x128 R4, tmem[UR11+0x80] ;  /* 0x0000800b000479ee */ /* 0x000f220008ba0000 */
[----:B-1----:R-:W-:Y:S01]  /*26070*/  LOP3.LUT R133, R132, 0x1f, R138, 0xf8, !PT ;  /* 0x0000001f84857812 */ /* 0x002fe200078ef88a */
[----:B------:R-:W-:Y:S01]  /*26080*/  VIADD R132, R3, 0xc0cafb0d ;  /* 0xc0cafb0d03847836 */ /* 0x000fe20000000000 */
[C---:B------:R-:W-:Y:S01]  /*26090*/  LOP3.LUT R137, R138.reuse, 0x60, RZ, 0xc0, !PT ;  /* 0x000000608a897812 */ /* 0x040fe200078ec0ff */
[----:B------:R-:W-:Y:S02]  /*260a0*/  IMAD.SHL.U32 R136, R138, 0x10, RZ ;  /* 0x000000108a887824 */ /* 0x000fe400078e00ff */
[----:B------:R-:W-:Y:S01]  /*260b0*/  IMAD.SHL.U32 R134, R133, 0x8, RZ ;  /* 0x0000000885867824 */ /* 0x000fe200078e00ff */
[----:B------:R-:W-:Y:S01]  /*260c0*/  LOP3.LUT R132, R132, 0xff800000, RZ, 0xc0, !PT ;  /* 0xff80000084847812 */ /* 0x000fe200078ec0ff */
[----:B------:R-:W-:Y:S01]  /*260d0*/  IMAD R0, R137, 0x8, R0 ;  /* 0x0000000889007824 */ /* 0x000fe200078e0200 */
[----:B------:R-:W-:Y:S01]  /*260e0*/  FSEL R133, RZ, -23, P2 ;  /* 0xc1b80000ff857808 */ /* 0x000fe20001000000 */
[----:B------:R-:W1:Y:S01]  /*260f0*/  @!P0 SYNCS.CCTL.IV [UR9+0x1e008] ;  /* 0x01e00800ff0089b1 */ /* 0x000e620008000009 */
[----:B------:R-:W-:Y:S01]  /*26100*/  I2FP.F32.S32 R135, R132 ;  /* 0x0000008400877245 */ /* 0x000fe20000201400 */
[C---:B------:R-:W-:Y:S01]  /*26110*/  IMAD.IADD R132, R3.reuse, 0x1, -R132 ;  /* 0x0000000103847824 */ /* 0x040fe200078e0a84 */
[----:B------:R-:W-:Y:S01]  /*26120*/  ISETP.GE.U32.AND P0, PT, R3, 0x7f800000, PT ;  /* 0x7f8000000300780c */ /* 0x000fe20003f06070 */
[----:B------:R-:W-:Y:S01]  /*26130*/  NOP ;  /* 0x0000000000007918 */ /* 0x000fe20000000000 */
[----:B------:R-:W-:Y:S01]  /*26140*/  LOP3.LUT R136, R136, 0x30, RZ, 0xc0, !PT ;  /* 0x0000003088887812 */ /* 0x000fe200078ec0ff */
[----:B------:R-:W-:Y:S01]  /*26150*/  FADD R132, R132, -1 ;  /* 0xbf80000084847421 */ /* 0x000fe20000000000 */
[----:B------:R-:W-:Y:S01]  /*26160*/  FFMA.FTZ R133, R135, 1.1920928955078125e-07, R133 ;  /* 0x3400000087857823 */ /* 0x000fe20000010085 */
[----:B----4-:R-:W-:Y:S01]  /*26170*/  @P1 FMUL R4, R4, 0.25 ;  /* 0x3e80000004041820 */ /* 0x010fe20000400000 */
[----:B------:R-:W-:Y:S01]  /*26180*/  @P1 FMUL R5, R5, 0.25 ;  /* 0x3e80000005051820 */ /* 0x000fe20000400000 */
        /* <DEDUP_REMOVED lines=18> */
[----:B------:R-:W-:Y:S01]  /*262b0*/  @!P3 FMUL R4, R4, 16777216 ;  /* 0x4b8000000404b820 */ /* 0x000fe20000400000 */
        /* <DEDUP_REMOVED lines=29> */
[----:B------:R-:W-:Y:S01]  /*26490*/  @P1 FMUL R10, R10, 0.25 ;  /* 0x3e8000000a0a1820 */ /* 0x000fe20000400000 */
[----:B------:R-:W-:Y:S01]  /*264a0*/  @P1 FMUL R11, R11, 0.25 ;  /* 0x3e8000000b0b1820 */ /* 0x000fe20000400000 */
        /* <DEDUP_REMOVED lines=11> */
[----:B------:R-:W-:Y:S01]  /*26560*/  FMUL R17, R161, R17 ;  /* 0x00000011a1117220 */ /* 0x000fe20000400000 */
        /* <DEDUP_REMOVED lines=32> */
[C---:B------:R-:W-:Y:S01]  /*26770*/  FMUL R30, R161.reuse, R30 ;  /* 0x0000001ea11e7220 */ /* 0x040fe20000400000 */
[----:B------:R-:W-:Y:S01]  /*26780*/  FMUL R31, R161, R31 ;  /* 0x0000001fa11f7220 */ /* 0x000fe20000400000 */
[----:B------:R-:W-:Y:S01]  /*26790*/  @P1 FMUL R34, R34, 0.25 ;  /* 0x3e80000022221820 */ /* 0x000fe20000400000 */
[----:B------:R-:W-:Y:S01]  /*267a0*/  @P1 FMUL R35, R35, 0.25 ;  /* 0x3e80000023231820 */ /* 0x000fe20000400000 */
[----:B------:R-:W-:Y:S01]  /*267b0*/  @!P3 FMUL R10, R10, 16777216 ;  /* 0x4b8000000a0ab820 */ /* 0x000fe20000400000 */
[----:B------:R-:W-:Y:S01]  /*267c0*/  @!P3 FMUL R11, R11, 16777216 ;  /* 0x4b8000000b0bb820 */ /* 0x000fe20000400000 */
        /* <DEDUP_REMOVED lines=9> */
[----:B------:R-:W-:Y:S01]  /*26860*/  FMUL R33, R161, R33 ;  /* 0x00000021a1217220 */ /* 0x000fe20000400000 */
[----:B------:R-:W-:Y:S01]  /*26870*/  F2FP.SATFINITE.E4M3.F32.PACK_AB_MERGE_C R4, R5, R4, RZ ;  /* 0x000000040504723e */ /* 0x000fe200048070ff */
[----:B------:R-:W-:Y:S01]  /*26880*/  @P1 FMUL R44, R44, 0.25 ;  /* 0x3e8000002c2c1820 */ /* 0x000fe20000400000 */
[----:B------:R-:W-:Y:S01]  /*26890*/  F2FP.SATFINITE.E4M3.F32.PACK_AB_MERGE_C R6, R7, R6, RZ ;  /* 0x000000060706723e */ /* 0x000fe200048070ff */
[----:B------:R-:W-:Y:S01]  /*268a0*/  @P1 FMUL R45, R45, 0.25 ;  /* 0x3e8000002d2d1820 */ /* 0x000fe20000400000 */
[----:B------:R-:W-:Y:S01]  /*268b0*/  F2FP.SATFINITE.E4M3.F32.PACK_AB_MERGE_C R8, R9, R8, RZ ;  /* 0x000000080908723e */ /* 0x000fe200048070ff */
[----:B------:R-:W-:Y:S01]  /*268c0*/  @!P3 FMUL R68, R68, 16777216 ;  /* 0x4b8000004444b820 */ /* 0x000fe20000400000 */
[----:B------:R-:W-:Y:S01]  /*268d0*/  F2FP.SATFINITE.E4M3.F32.PACK_AB_MERGE_C R12, R13, R12, RZ ;  /* 0x0000000c0d0c723e */ /* 0x000fe200048070ff */
[----:B------:R-:W-:Y:S01]  /*268e0*/  @!P3 FMUL R69, R69, 16777216 ;  /* 0x4b8000004545b820 */ /* 0x000fe20000400000 */
[----:B------:R-:W-:Y:S01]  /*268f0*/  F2FP.SATFINITE.E4M3.F32.PACK_AB_MERGE_C R14, R15, R14, RZ ;  /* 0x0000000e0f0e723e */ /* 0x000fe200048070ff */
[----:B------:R-:W-:Y:S01]  /*26900*/  @!P3 FMUL R70, R70, 16777216 ;  /* 0x4b8000004646b820 */ /* 0x000fe20000400000 */
[----:B------:R-:W-:Y:S01]  /*26910*/  F2FP.SATFINITE.E4M3.F32.PACK_AB_MERGE_C R16, R17, R16, RZ ;  /* 0x000000101110723e */ /* 0x000fe200048070ff */
        /* <DEDUP_REMOVED lines=26> */
[C---:B------:R-:W-:Y:S01]  /*26ac0*/  FMUL R10, R161.reuse, R10 ;  /* 0x0000000aa10a7220 */ /* 0x040fe20000400000 */
[----:B------:R-:W-:Y:S01]  /*26ad0*/  FMUL R11, R161, R11 ;  /* 0x0000000ba10b7220 */ /* 0x000fe20000400000 */
[----:B------:R-:W-:Y:S01]  /*26ae0*/  F2FP.SATFINITE.E4M3.F32.PACK_AB_MERGE_C R30, R31, R30, RZ ;  /* 0x0000001e1f1e723e */ /* 0x000fe200048070ff */
[----:B------:R-:W-:Y:S01]  /*26af0*/  @!P3 FMUL R40, R40, 16777216 ;  /* 0x4b8000002828b820 */ /* 0x000fe20000400000 */
[----:B------:R-:W-:Y:S01]  /*26b00*/  @!P3 FMUL R41, R41, 16777216 ;  /* 0x4b8000002929b820 */ /* 0x000fe20000400000 */
[C---:B------:R-:W-:Y:S01]  /*26b10*/  FMUL R36, R161.reuse, R36 ;  /* 0x00000024a1247220 */ /* 0x040fe20000400000 */
[C---:B------:R-:W-:Y:S01]  /*26b20*/  FMUL R37, R161.reuse, R37 ;  /* 0x00000025a1257220 */ /* 0x040fe20000400000 */
[C---:B------:R-:W-:Y:S01]  /*26b30*/  FMUL R38, R161.reuse, R38 ;  /* 0x00000026a1267220 */ /* 0x040fe20000400000 */
[----:B------:R-:W-:Y:S01]  /*26b40*/  FMUL R39, R161, R39 ;  /* 0x00000027a1277220 */ /* 0x000fe20000400000 */
[----:B------:R-:W-:Y:S01]  /*26b50*/  LOP3.LUT R4, R4, 0xffff, RZ, 0xc0, !PT ;  /* 0x0000ffff04047812 */ /* 0x000fe200078ec0ff */
[----:B------:R-:W-:Y:S01]  /*26b60*/  @P1 FMUL R26, R26, 0.25 ;  /* 0x3e8000001a1a1820 */ /* 0x000fe20000400000 */
[----:B------:R-:W-:Y:S01]  /*26b70*/  LOP3.LUT R5, R6, 0xffff, RZ, 0xc0, !PT ;  /* 0x0000ffff06057812 */ /* 0x000fe200078ec0ff */
[----:B------:R-:W-:Y:S01]  /*26b80*/  @P1 FMUL R27, R27, 0.25 ;  /* 0x3e8000001b1b1820 */ /* 0x000fe20000400000 */
[----:B------:R-:W-:Y:S01]  /*26b90*/  LOP3.LUT R8, R8, 0xffff, RZ, 0xc0, !PT ;  /* 0x0000ffff08087812 */ /* 0x000fe200078ec0ff */
[----:B------:R-:W-:Y:S01]  /*26ba0*/  @!P3 FMUL R44, R44, 16777216 ;  /* 0x4b8000002c2cb820 */ /* 0x000fe20000400000 */
[----:B------:R-:W-:Y:S01]  /*26bb0*/  LOP3.LUT R12, R12, 0xffff, RZ, 0xc0, !PT ;  /* 0x0000ffff0c0c7812 */ /* 0x000fe200078ec0ff */
[----:B------:R-:W-:Y:S01]  /*26bc0*/  @!P3 FMUL R45, R45, 16777216 ;  /* 0x4b8000002d2db820 */ /* 0x000fe20000400000 */
[----:B------:R-:W-:Y:S01]  /*26bd0*/  LOP3.LUT R31, R14, 0xffff, RZ, 0xc0, !PT ;  /* 0x0000ffff0e1f7812 */ /* 0x000fe200078ec0ff */
[C---:B------:R-:W-:Y:S01]  /*26be0*/  FMUL R68, R161.reuse, R68 ;  /* 0x00000044a1447220 */ /* 0x040fe20000400000 */
[----:B------:R-:W-:Y:S01]  /*26bf0*/  LOP3.LUT R16, R16, 0xffff, RZ, 0xc0, !PT ;  /* 0x0000ffff10107812 */ /* 0x000fe200078ec0ff */
[C---:B------:R-:W-:Y:S01]  /*26c00*/  FMUL R69, R161.reuse, R69 ;  /* 0x00000045a1457220 */ /* 0x040fe20000400000 */
        /* <DEDUP_REMOVED lines=8> */
[----:B------:R-:W-:Y:S01]  /*26c90*/  LOP3.LUT R20, R20, 0xffff, RZ, 0xc0, !PT ;  /* 0x0000ffff14147812 */ /* 0x000fe200078ec0ff */
[C---:B------:R-:W-:Y:S01]  /*26ca0*/  FMUL R84, R161.reuse, R84 ;  /* 0x00000054a1547220 */ /* 0x040fe20000400000 */
[----:B------:R-:W-:Y:S01]  /*26cb0*/  LOP3.LUT R24, R24, 0xffff, RZ, 0xc0, !PT ;  /* 0x0000ffff18187812 */ /* 0x000fe200078ec0ff */
[C---:B------:R-:W-:Y:S01]  /*26cc0*/  FMUL R85, R161.reuse, R85 ;  /* 0x00000055a1557220 */ /* 0x040fe20000400000 */
[----:B------:R-:W-:Y:S01]  /*26cd0*/  LOP3.LUT R23, R22, 0xffff, RZ, 0xc0, !PT ;  /* 0x0000ffff16177812 */ /* 0x000fe200078ec0ff */
        /* <DEDUP_REMOVED lines=18> */
[----:B------:R-:W-:Y:S01]  /*26e00*/  @!P3 FMUL R26, R26, 16777216 ;  /* 0x4b8000001a1ab820 */ /* 0x000fe20000400000 */
[--C-:B------:R-:W-:Y:S01]  /*26e10*/  PRMT R6, R8, 0x3340, R1.reuse ;  /* 0x0000334008067816 */ /* 0x100fe20000000001 */
[----:B------:R-:W-:Y:S01]  /*26e20*/  @!P3 FMUL R27, R27, 16777216 ;  /* 0x4b8000001b1bb820 */ /* 0x000fe20000400000 */
[----:B------:R-:W-:Y:S01]  /*26e30*/  PRMT R14, R16, 0x3340, R1 ;  /* 0x00003340100e7816 */ /* 0x000fe20000000001 */
[C---:B------:R-:W-:Y:S01]  /*26e40*/  FMUL R44, R161.reuse, R44 ;  /* 0x0000002ca12c7220 */ /* 0x040fe20000400000 */
[----:B------:R-:W-:Y:S01]  /*26e50*/  PRMT R9, R4, 0x3340, R5 ;  /* 0x0000334004097816 */ /* 0x000fe20000000005 */
[----:B------:R-:W-:Y:S01]  /*26e60*/  FMUL R45, R161, R45 ;  /* 0x0000002da12d7220 */ /* 0x000fe20000400000 */
[----:B------:R-:W-:Y:S01]  /*26e70*/  PRMT R7, R12, 0x3340, R31 ;  /* 0x000033400c077816 */ /* 0x000fe2000000001f */
[----:B------:R-:W-:Y:S01]  /*26e80*/  @!P3 FMUL R46, R46, 16777216 ;  /* 0x4b8000002e2eb820 */ /* 0x000fe20000400000 */
[----:B------:R-:W-:Y:S01]  /*26e90*/  F2FP.SATFINITE.E4M3.F32.PACK_AB_MERGE_C R36, R37, R36, RZ ;  /* 0x000000242524723e */ /* 0x000fe200048070ff */
[----:B------:R-:W-:Y:S01]  /*26ea0*/  @!P3 FMUL R47, R47, 16777216 ;  /* 0x4b8000002f2fb820 */ /* 0x000fe20000400000 */
[----:B------:R-:W-:Y:S01]  /*26eb0*/  F2FP.SATFINITE.E4M3.F32.PACK_AB_MERGE_C R38, R39, R38, RZ ;  /* 0x000000262726723e */ /* 0x000fe200048070ff */
[C---:B------:R-:W-:Y:S01]  /*26ec0*/  FMUL R108, R161.reuse, R108 ;  /* 0x0000006ca16c7220 */ /* 0x040fe20000400000 */
[----:B------:R-:W-:Y:S01]  /*26ed0*/  PRMT R22, R24, 0x3340, R1 ;  /* 0x0000334018167816 */ /* 0x000fe20000000001 */
[C---:B------:R-:W-:Y:S01]  /*26ee0*/  FMUL R109, R161.reuse, R109 ;  /* 0x0000006da16d7220 */ /* 0x040fe20000400000 */
[----:B------:R-:W-:Y:S01]  /*26ef0*/  PRMT R11, R20, 0x3340, R23 ;  /* 0x00003340140b7816 */ /* 0x000fe20000000017 */
[C---:B------:R-:W-:Y:S01]  /*26f00*/  FMUL R110, R161.reuse, R110 ;  /* 0x0000006ea16e7220 */ /* 0x040fe20000400000 */
[----:B------:R-:W-:Y:S01]  /*26f10*/  LOP3.LUT R33, R28, 0xffff, RZ, 0xc0, !PT ;  /* 0x0000ffff1c217812 */ /* 0x000fe200078ec0ff */
[C---:B------:R-:W-:Y:S01]  /*26f20*/  FMUL R111, R161.reuse, R111 ;  /* 0x0000006fa16f7220 */ /* 0x040fe20000400000 */
[----:B------:R-:W-:Y:S01]  /*26f30*/  LOP3.LUT R30, R30, 0xffff, RZ, 0xc0, !PT ;  /* 0x0000ffff1e1e7812 */ /* 0x000fe200078ec0ff */
[C---:B------:R-:W-:Y:S01]  /*26f40*/  FMUL R112, R161.reuse, R112 ;  /* 0x00000070a1707220 */ /* 0x040fe20000400000 */
[----:B------:R-:W-:Y:S01]  /*26f50*/  LOP3.LUT R32, R32, 0xffff, RZ, 0xc0, !PT ;  /* 0x0000ffff20207812 */ /* 0x000fe200078ec0ff */
[----:B------:R-:W-:Y:S01]  /*26f60*/  FMUL R113, R161, R113 ;  /* 0x00000071a1717220 */ /* 0x000fe20000400000 */
[----:B------:R-:W-:Y:S01]  /*26f70*/  F2FP.SATFINITE.E4M3.F32.PACK_AB_MERGE_C R68, R69, R68, RZ ;  /* 0x000000444544723e */ /* 0x000fe200048070ff */
[----:B------:R-:W-:Y:S01]  /*26f80*/  FMUL R26, R161, R26 ;  /* 0x0000001aa11a7220 */ /* 0x000fe20000400000 */
[----:B------:R-:W-:Y:S01]  /*26f90*/  F2FP.SATFINITE.E4M3.F32.PACK_AB_MERGE_C R70, R71, R70, RZ ;  /* 0x000000464746723e */ /* 0x000fe200048070ff */
[----:B------:R-:W-:Y:S01]  /*26fa0*/  FMUL R27, R161, R27 ;  /* 0x0000001ba11b7220 */ /* 0x000fe20000400000 */
[----:B------:R-:W-:Y:S01]  /*26fb0*/  F2FP.SATFINITE.E4M3.F32.PACK_AB_MERGE_C R72, R73, R72, RZ ;  /* 0x000000484948723e */ /* 0x000fe200048070ff */
[C---:B------:R-:W-:Y:S01]  /*26fc0*/  FMUL R46, R161.reuse, R46 ;  /* 0x0000002ea12e7220 */ /* 0x040fe20000400000 */
[----:B------:R-:W-:Y:S01]  /*26fd0*/  LOP3.LUT R52, R52, 0xffff, RZ, 0xc0, !PT ;  /* 0x0000ffff34347812 */ /* 0x000fe200078ec0ff */
[----:B------:R-:W-:Y:S01]  /*26fe0*/  FMUL R47, R161, R47 ;  /* 0x0000002fa12f7220 */ /* 0x000fe20000400000 */
[----:B------:R-:W-:Y:S01]  /*26ff0*/  LOP3.LUT R37, R54, 0xffff, RZ, 0xc0, !PT ;  /* 0x0000ffff36257812 */ /* 0x000fe200078ec0ff */
[----:B------:R-:W-:Y:S01]  /*27000*/  @P1 FMUL R18, R18, 0.25 ;  /* 0x3e80000012121820 */ /* 0x000fe20000400000 */
[----:B------:R-:W-:Y:S01]  /*27010*/  LOP3.LUT R56, R56, 0xffff, RZ, 0xc0, !PT ;  /* 0x0000ffff38387812 */ /* 0x000fe200078ec0ff */
[----:B------:R-:W-:Y:S01]  /*27020*/  @P1 FMUL R19, R19, 0.25 ;  /* 0x3e80000013131820 */ /* 0x000fe20000400000 */
[----:B------:R-:W-:Y:S01]  /*27030*/  F2FP.SATFINITE.E4M3.F32.PACK_AB_MERGE_C R84, R85, R84, RZ ;  /* 0x000000545554723e */ /* 0x000fe200048070ff */
[----:B------:R-:W-:Y:S01]  /*27040*/  @!P3 FMUL R18, R18, 16777216 ;  /* 0x4b8000001212b820 */ /* 0x000fe20000400000 */
[----:B------:R-:W-:Y:S01]  /*27050*/  F2FP.SATFINITE.E4M3.F32.PACK_AB_MERGE_C R86, R87, R86, RZ ;  /* 0x000000565756723e */ /* 0x000fe200048070ff */
[----:B------:R-:W-:Y:S01]  /*27060*/  @!P3 FMUL R19, R19, 16777216 ;  /* 0x4b8000001313b820 */ /* 0x000fe20000400000 */
[----:B------:R-:W-:Y:S01]  /*27070*/  F2FP.SATFINITE.E4M3.F32.PACK_AB_MERGE_C R88, R89, R88, RZ ;  /* 0x000000585958723e */ /* 0x000fe200048070ff */
[----:B------:R-:W-:Y:S01]  /*27080*/  FMUL R18, R161, R18 ;  /* 0x00000012a1127220 */ /* 0x000fe20000400000 */
[----:B------:R-:W-:Y:S01]  /*27090*/  F2FP.SATFINITE.E4M3.F32.PACK_AB_MERGE_C R34, R35, R34, RZ ;  /* 0x000000222322723e */ /* 0x000fe200048070ff */
[----:B------:R-:W-:Y:S01]  /*270a0*/  FMUL R19, R161, R19 ;  /* 0x00000013a1137220 */ /* 0x000fe20000400000 */
[----:B------:R-:W-:Y:S01]  /*270b0*/  PRMT R9, R9, 0x5410, R6 ;  /* 0x0000541009097816 */ /* 0x000fe20000000006 */
[----:B------:R-:W-:Y:S01]  /*270c0*/  @P1 FMUL R48, R48, 0.25 ;  /* 0x3e80000030301820 */ /* 0x000fe20000400000 */
[----:B------:R-:W-:Y:S01]  /*270d0*/  PRMT R7, R7, 0x5410, R14 ;  /* 0x0000541007077816 */ /* 0x000fe2000000000e */
[----:B------:R-:W-:Y:S01]  /*270e0*/  @P1 FMUL R49, R49, 0.25 ;  /* 0x3e80000031311820 */ /* 0x000fe20000400000 */
[----:B------:R-:W-:Y:S01]  /*270f0*/  F2FP.SATFINITE.E4M3.F32.PACK_AB_MERGE_C R40, R41, R40, RZ ;  /* 0x000000282928723e */ /* 0x000fe200048070ff */
[----:B------:R-:W-:Y:S01]  /*27100*/  @P1 FMUL R60, R60, 0.25 ;  /* 0x3e8000003c3c1820 */ /* 0x000fe20000400000 */
[----:B------:R-:W-:Y:S01]  /*27110*/  PRMT R6, R11, 0x5410, R22 ;  /* 0x000054100b067816 */ /* 0x000fe20000000016 */
[----:B------:R-:W-:Y:S01]  /*27120*/  @P1 FMUL R61, R61, 0.25 ;  /* 0x3e8000003d3d1820 */ /* 0x000fe20000400000 */
[----:B------:R-:W-:Y:S01]  /*27130*/  LOP3.LUT R35, R38, 0xffff, RZ, 0xc0, !PT ;  /* 0x0000ffff26237812 */ /* 0x000fe200078ec0ff */
[----:B------:R-:W-:Y:S01]  /*27140*/  @P1 FMUL R62, R62, 0.25 ;  /* 0x3e8000003e3e1820 */ /* 0x000fe20000400000 */
[--C-:B------:R-:W-:Y:S01]  /*27150*/  PRMT R14, R32, 0x3340, R1.reuse ;  /* 0x00003340200e7816 */ /* 0x100fe20000000001 */
[----:B------:R-:W-:Y:S01]  /*27160*/  @P1 FMUL R63, R63, 0.25 ;  /* 0x3e8000003f3f1820 */ /* 0x000fe20000400000 */
[----:B------:R-:W-:Y:S01]  /*27170*/  PRMT R21, R33, 0x3340, R30 ;  /* 0x0000334021157816 */ /* 0x000fe2000000001e */
[----:B------:R-:W-:Y:S01]  /*27180*/  @P1 FMUL R64, R64, 0.25 ;  /* 0x3e80000040401820 */ /* 0x000fe20000400000 */
[----:B------:R-:W-:Y:S01]  /*27190*/  F2FP.SATFINITE.E4M3.F32.PACK_AB_MERGE_C R44, R45, R44, RZ ;  /* 0x0000002c2d2c723e */ /* 0x000fe200048070ff */
[----:B------:R-:W-:Y:S01]  /*271a0*/  @P1 FMUL R65, R65, 0.25 ;  /* 0x3e80000041411820 */ /* 0x000fe20000400000 */
[----:B------:R-:W-:Y:S01]  /*271b0*/  PRMT R38, R56, 0x3340, R1 ;  /* 0x0000334038267816 */ /* 0x000fe20000000001 */
[----:B------:R-:W-:Y:S01]  /*271c0*/  @!P3 FMUL R48, R48, 16777216 ;  /* 0x4b8000003030b820 */ /* 0x000fe20000400000 */
[----:B------:R-:W-:Y:S01]  /*271d0*/  PRMT R11, R52, 0x3340, R37 ;  /* 0x00003340340b7816 */ /* 0x000fe20000000025 */
[----:B------:R-:W-:Y:S01]  /*271e0*/  @!P3 FMUL R49, R49, 16777216 ;  /* 0x4b8000003131b820 */ /* 0x000fe20000400000 */
[----:B------:R-:W-:Y:S01]  /*271f0*/  LOP3.LUT R68, R68, 0xffff, RZ, 0xc0, !PT ;  /* 0x0000ffff44447812 */ /* 0x000fe200078ec0ff */
[----:B------:R-:W-:Y:S01]  /*27200*/  @P1 FMUL R76, R76, 0.25 ;  /* 0x3e8000004c4c1820 */ /* 0x000fe20000400000 */
        /* <DEDUP_REMOVED lines=10> */
[----:B------:R-:W-:Y:S01]  /*272b0*/  F2FP.SATFINITE.E4M3.F32.PACK_AB_MERGE_C R108, R109, R108, RZ ;  /* 0x0000006c6d6c723e */ /* 0x000fe200048070ff */
[----:B------:R-:W-:Y:S01]  /*272c0*/  @P1 FMUL R42, R42, 0.25 ;  /* 0x3e8000002a2a1820 */ /* 0x000fe20000400000 */
[----:B------:R-:W-:Y:S01]  /*272d0*/  F2FP.SATFINITE.E4M3.F32.PACK_AB_MERGE_C R110, R111, R110, RZ ;  /* 0x0000006e6f6e723e */ /* 0x000fe200048070ff */
[----:B------:R-:W-:Y:S01]  /*272e0*/  @P1 FMUL R43, R43, 0.25 ;  /* 0x3e8000002b2b1820 */ /* 0x000fe20000400000 */
[----:B------:R-:W-:Y:S01]  /*272f0*/  F2FP.SATFINITE.E4M3.F32.PACK_AB_MERGE_C R112, R113, R112, RZ ;  /* 0x000000707170723e */ /* 0x000fe200048070ff */
[----:B------:R-:W-:Y:S01]  /*27300*/  @!P3 FMUL R60, R60, 16777216 ;  /* 0x4b8000003c3cb820 */ /* 0x000fe20000400000 */
[----:B------:R-:W-:Y:S01]  /*27310*/  PRMT R21, R21, 0x5410, R14 ;  /* 0x0000541015157816 */ /* 0x000fe2000000000e */
[----:B------:R-:W-:Y:S01]  /*27320*/  @!P3 FMUL R61, R61, 16777216 ;  /* 0x4b8000003d3db820 */ /* 0x000fe20000400000 */
[----:B------:R-:W-:Y:S01]  /*27330*/  F2FP.SATFINITE.E4M3.F32.PACK_AB_MERGE_C R26, R27, R26, RZ ;  /* 0x0000001a1b1a723e */ /* 0x000fe200048070ff */
[----:B------:R-:W-:Y:S01]  /*27340*/  @!P3 FMUL R62, R62, 16777216 ;  /* 0x4b8000003e3eb820 */ /* 0x000fe20000400000 */
[----:B------:R-:W-:Y:S01]  /*27350*/  PRMT R11, R11, 0x5410, R38 ;  /* 0x000054100b0b7816 */ /* 0x000fe20000000026 */
[----:B------:R-:W-:Y:S01]  /*27360*/  @!P3 FMUL R63, R63, 16777216 ;  /* 0x4b8000003f3fb820 */ /* 0x000fe20000400000 */
[----:B------:R-:W-:Y:S01]  /*27370*/  PRMT R14, R72, 0x3340, R1 ;  /* 0x00003340480e7816 */ /* 0x000fe20000000001 */
[----:B------:R-:W-:Y:S01]  /*27380*/  @!P3 FMUL R64, R64, 16777216 ;  /* 0x4b8000004040b820 */ /* 0x000fe20000400000 */
[----:B------:R-:W-:Y:S01]  /*27390*/  PRMT R15, R68, 0x3340, R41 ;  /* 0x00003340440f7816 */ /* 0x000fe20000000029 */
[----:B------:R-:W-:Y:S01]  /*273a0*/  @!P3 FMUL R65, R65, 16777216 ;  /* 0x4b8000004141b820 */ /* 0x000fe20000400000 */
[----:B------:R-:W-:Y:S01]  /*273b0*/  F2FP.SATFINITE.E4M3.F32.PACK_AB_MERGE_C R46, R47, R46, RZ ;  /* 0x0000002e2f2e723e */ /* 0x000fe200048070ff */
[C---:B------:R-:W-:Y:S01]  /*273c0*/  FMUL R48, R161.reuse, R48 ;  /* 0x00000030a1307220 */ /* 0x040fe20000400000 */
[----:B------:R-:W-:Y:S01]  /*273d0*/  PRMT R38, R88, 0x3340, R1 ;  /* 0x0000334058267816 */ /* 0x000fe20000000001 */
[----:B------:R-:W-:Y:S01]  /*273e0*/  FMUL R49, R161, R49 ;  /* 0x00000031a1317220 */ /* 0x000fe20000400000 */
[----:B------:R-:W-:Y:S01]  /*273f0*/  PRMT R27, R84, 0x3340, R45 ;  /* 0x00003340541b7816 */ /* 0x000fe2000000002d */
[----:B------:R-:W-:Y:S01]  /*27400*/  @!P3 FMUL R76, R76, 16777216 ;  /* 0x4b8000004c4cb820 */ /* 0x000fe20000400000 */
[----:B------:R-:W-:Y:S01]  /*27410*/  LOP3.LUT R108, R108, 0xffff, RZ, 0xc0, !PT ;  /* 0x0000ffff6c6c7812 */ /* 0x000fe200078ec0ff */
[----:B------:R-:W-:Y:S01]  /*27420*/  @!P3 FMUL R77, R77, 16777216 ;  /* 0x4b8000004d4db820 */ /* 0x000fe20000400000 */
[----:B------:R-:W-:Y:S01]  /*27430*/  LOP3.LUT R53, R110, 0xffff, RZ, 0xc0, !PT ;  /* 0x0000ffff6e357812 */ /* 0x000fe200078ec0ff */
[----:B------:R-:W-:Y:S01]  /*27440*/  @!P3 FMUL R78, R78, 16777216 ;  /* 0x4b8000004e4eb820 */ /* 0x000fe20000400000 */
[----:B------:R-:W-:Y:S01]  /*27450*/  LOP3.LUT R112, R112, 0xffff, RZ, 0xc0, !PT ;  /* 0x0000ffff70707812 */ /* 0x000fe200078ec0ff */
[----:B------:R-:W-:Y:S01]  /*27460*/  @!P3 FMUL R79, R79, 16777216 ;  /* 0x4b8000004f4fb820 */ /* 0x000fe20000400000 */
[----:B------:R-:W-:Y:S01]  /*27470*/  PRMT R15, R15, 0x5410, R14 ;  /* 0x000054100f0f7816 */ /* 0x000fe2000000000e */
[----:B------:R-:W-:Y:S01]  /*27480*/  @!P3 FMUL R80, R80, 16777216 ;  /* 0x4b8000005050b820 */ /* 0x000fe20000400000 */
[----:B------:R-:W-:Y:S01]  /*27490*/  SHF.R.U32.HI R4, RZ, 0x8, R4 ;  /* 0x00000008ff047819 */ /* 0x000fe20000011604 */
[----:B------:R-:W-:Y:S01]  /*274a0*/  @!P3 FMUL R81, R81, 16777216 ;  /* 0x4b8000005151b820 */ /* 0x000fe20000400000 */
[----:B------:R-:W-:Y:S01]  /*274b0*/  SHF.R.U32.HI R5, RZ, 0x8, R5 ;  /* 0x00000008ff057819 */ /* 0x000fe20000011605 */
[----:B------:R-:W-:Y:S01]  /*274c0*/  @P1 FMUL R92, R92, 0.25 ;  /* 0x3e8000005c5c1820 */ /* 0x000fe20000400000 */
[----:B------:R-:W-:Y:S01]  /*274d0*/  LOP3.LUT R39, R46, 0xffff, RZ, 0xc0, !PT ;  /* 0x0000ffff2e277812 */ /* 0x000fe200078ec0ff */
[----:B------:R-:W-:Y:S01]  /*274e0*/  @P1 FMUL R93, R93, 0.25 ;  /* 0x3e8000005d5d1820 */ /* 0x000fe20000400000 */
[----:B------:R-:W-:Y:S01]  /*274f0*/  PRMT R14, R27, 0x5410, R38 ;  /* 0x000054101b0e7816 */ /* 0x000fe20000000026 */
[----:B------:R-:W-:Y:S01]  /*27500*/  @P1 FMUL R94, R94, 0.25 ;  /* 0x3e8000005e5e1820 */ /* 0x000fe20000400000 */
[----:B------:R-:W-:Y:S01]  /*27510*/  PRMT R46, R112, 0x3340, R1 ;  /* 0x00003340702e7816 */ /* 0x000fe20000000001 */
[----:B------:R-:W-:Y:S01]  /*27520*/  @P1 FMUL R95, R95, 0.25 ;  /* 0x3e8000005f5f1820 */ /* 0x000fe20000400000 */
[----:B------:R-:W-:Y:S01]  /*27530*/  PRMT R27, R108, 0x3340, R53 ;  /* 0x000033406c1b7816 */ /* 0x000fe20000000035 */
[----:B------:R-:W-:Y:S01]  /*27540*/  @P1 FMUL R96, R96, 0.25 ;  /* 0x3e80000060601820 */ /* 0x000fe20000400000 */
[----:B------:R-:W-:Y:S01]  /*27550*/  SHF.R.U32.HI R12, RZ, 0x8, R12 ;  /* 0x00000008ff0c7819 */ /* 0x000fe2000001160c */
[----:B------:R-:W-:Y:S01]  /*27560*/  @P1 FMUL R97, R97, 0.25 ;  /* 0x3e80000061611820 */ /* 0x000fe20000400000 */
[----:B------:R-:W-:Y:S01]  /*27570*/  LOP3.LUT R4, R4, 0xffff, RZ, 0xc0, !PT ;  /* 0x0000ffff04047812 */ /* 0x000fe200078ec0ff */
[----:B------:R-:W-:Y:S01]  /*27580*/  @P1 FMUL R100, R100, 0.25 ;  /* 0x3e80000064641820 */ /* 0x000fe20000400000 */
[----:B------:R-:W-:Y:S01]  /*27590*/  LOP3.LUT R5, R5, 0xffff, RZ, 0xc0, !PT ;  /* 0x0000ffff05057812 */ /* 0x000fe200078ec0ff */
[----:B------:R-:W-:Y:S01]  /*275a0*/  @P1 FMUL R101, R101, 0.25 ;  /* 0x3e80000065651820 */ /* 0x000fe20000400000 */
[----:B------:R-:W-:Y:S01]  /*275b0*/  SHF.R.U32.HI R16, RZ, 0x8, R16 ;  /* 0x00000008ff107819 */ /* 0x000fe20000011610 */
[----:B------:R-:W-:Y:S01]  /*275c0*/  @P1 FMUL R102, R102, 0.25 ;  /* 0x3e80000066661820 */ /* 0x000fe20000400000 */
[----:B------:R-:W-:Y:S01]  /*275d0*/  SHF.R.U32.HI R20, RZ, 0x8, R20 ;  /* 0x00000008ff147819 */ /* 0x000fe20000011614 */
[----:B------:R-:W-:Y:S01]  /*275e0*/  @P1 FMUL R103, R103, 0.25 ;  /* 0x3e80000067671820 */ /* 0x000fe20000400000 */
[----:B------:R-:W-:Y:S01]  /*275f0*/  SHF.R.U32.HI R23, RZ, 0x8, R23 ;  /* 0x00000008ff177819 */ /* 0x000fe20000011617 */
[----:B------:R-:W-:Y:S01]  /*27600*/  @P1 FMUL R104, R104, 0.25 ;  /* 0x3e80000068681820 */ /* 0x000fe20000400000 */
[----:B------:R-:W-:Y:S01]  /*27610*/  PRMT R27, R27, 0x5410, R46 ;  /* 0x000054101b1b7816 */ /* 0x000fe2000000002e */
[----:B------:R-:W-:Y:S01]  /*27620*/  @P1 FMUL R105, R105, 0.25 ;  /* 0x3e80000069691820 */ /* 0x000fe20000400000 */
[----:B------:R-:W-:Y:S01]  /*27630*/  SHF.R.U32.HI R24, RZ, 0x8, R24 ;  /* 0x00000008ff187819 */ /* 0x000fe20000011618 */
[----:B------:R-:W-:Y:S01]  /*27640*/  @!P3 FMUL R42, R42, 16777216 ;  /* 0x4b8000002a2ab820 */ /* 0x000fe20000400000 */
[----:B------:R-:W-:Y:S01]  /*27650*/  LOP3.LUT R36, R36, 0xffff, RZ, 0xc0, !PT ;  /* 0x0000ffff24247812 */ /* 0x000fe200078ec0ff */
[----:B------:R-:W-:Y:S01]  /*27660*/  @!P3 FMUL R43, R43, 16777216 ;  /* 0x4b8000002b2bb820 */ /* 0x000fe20000400000 */
[----:B------:R-:W-:Y:S01]  /*27670*/  LOP3.LUT R46, R12, 0xffff, RZ, 0xc0, !PT ;  /* 0x0000ffff0c2e7812 */ /* 0x000fe200078ec0ff */
[----:B------:R-:W-:Y:S01]  /*27680*/  @P1 FMUL R116, R116, 0.25 ;  /* 0x3e80000074741820 */ /* 0x000fe20000400000 */
[----:B------:R-:W-:Y:S01]  /*27690*/  SHF.R.U32.HI R33, RZ, 0x8, R33 ;  /* 0x00000008ff217819 */ /* 0x000fe20000011621 */
[----:B------:R-:W-:Y:S01]  /*276a0*/  @P1 FMUL R117, R117, 0.25 ;  /* 0x3e80000075751820 */ /* 0x000fe20000400000 */
[----:B------:R-:W-:Y:S01]  /*276b0*/  SHF.R.U32.HI R30, RZ, 0x8, R30 ;  /* 0x00000008ff1e7819 */ /* 0x000fe2000001161e */
[----:B------:R-:W-:Y:S01]  /*276c0*/  @P1 FMUL R118, R118, 0.25 ;  /* 0x3e80000076761820 */ /* 0x000fe20000400000 */
[----:B------:R-:W-:Y:S01]  /*276d0*/  PRMT R12, R4, 0x3340, R5 ;  /* 0x00003340040c7816 */ /* 0x000fe20000000005 */
[----:B------:R-:W-:Y:S01]  /*276e0*/  @P1 FMUL R119, R119, 0.25 ;  /* 0x3e80000077771820 */ /* 0x000fe20000400000 */
[----:B------:R-:W-:Y:S01]  /*276f0*/  LOP3.LUT R16, R16, 0xffff, RZ, 0xc0, !PT ;  /* 0x0000ffff10107812 */ /* 0x000fe200078ec0ff */
[----:B------:R-:W-:Y:S01]  /*27700*/  @P1 FMUL R120, R120, 0.25 ;  /* 0x3e80000078781820 */ /* 0x000fe20000400000 */
[----:B------:R-:W-:Y:S01]  /*27710*/  LOP3.LUT R4, R20, 0xffff, RZ, 0xc0, !PT ;  /* 0x0000ffff14047812 */ /* 0x000fe200078ec0ff */
[----:B------:R-:W-:Y:S01]  /*27720*/  @P1 FMUL R121, R121, 0.25 ;  /* 0x3e80000079791820 */ /* 0x000fe20000400000 */
[----:B------:R-:W-:Y:S01]  /*27730*/  LOP3.LUT R23, R23, 0xffff, RZ, 0xc0, !PT ;  /* 0x0000ffff17177812 */ /* 0x000fe200078ec0ff */
[----:B------:R-:W-:Y:S01]  /*27740*/  FMUL R60, R161, R60 ;  /* 0x0000003ca13c7220 */ /* 0x000fe20000400000 */
[----:B------:R-:W-:Y:S01]  /*27750*/  F2FP.SATFINITE.E4M3.F32.PACK_AB_MERGE_C R18, R19, R18, RZ ;  /* 0x000000121312723e */ /* 0x000fe200048070ff */
[C---:B------:R-:W-:Y:S01]  /*27760*/  FMUL R61, R161.reuse, R61 ;  /* 0x0000003da13d7220 */ /* 0x040fe20000400000 */
[----:B------:R-:W-:Y:S01]  /*27770*/  LOP3.LUT R24, R24, 0xffff, RZ, 0xc0, !PT ;  /* 0x0000ffff18187812 */ /* 0x000fe200078ec0ff */
[C---:B------:R-:W-:Y:S01]  /*27780*/  FMUL R62, R161.reuse, R62 ;  /* 0x0000003ea13e7220 */ /* 0x040fe20000400000 */
[----:B------:R-:W-:Y:S01]  /*27790*/  PRMT R19, R36, 0x3340, R35 ;  /* 0x0000334024137816 */ /* 0x000fe20000000023 */
[----:B------:R-:W-:Y:S01]  /*277a0*/  FMUL R63, R161, R63 ;  /* 0x0000003fa13f7220 */ /* 0x000fe20000400000 */
[----:B------:R-:W-:Y:S01]  /*277b0*/  LOP3.LUT R33, R33, 0xffff, RZ, 0xc0, !PT ;  /* 0x0000ffff21217812 */ /* 0x000fe200078ec0ff */
[C---:B------:R-:W-:Y:S01]  /*277c0*/  FMUL R64, R161.reuse, R64 ;  /* 0x00000040a1407220 */ /* 0x040fe20000400000 */
[----:B------:R-:W-:Y:S01]  /*277d0*/  LOP3.LUT R30, R30, 0xffff, RZ, 0xc0, !PT ;  /* 0x0000ffff1e1e7812 */ /* 0x000fe200078ec0ff */
[C---:B------:R-:W-:Y:S01]  /*277e0*/  FMUL R65, R161.reuse, R65 ;  /* 0x00000041a1417220 */ /* 0x040fe20000400000 */
[----:B------:R-:W-:Y:S01]  /*277f0*/  LOP3.LUT R40, R40, 0xffff, RZ, 0xc0, !PT ;  /* 0x0000ffff28287812 */ /* 0x000fe200078ec0ff */
[C---:B------:R-:W-:Y:S01]  /*27800*/  FMUL R76, R161.reuse, R76 ;  /* 0x0000004ca14c7220 */ /* 0x040fe20000400000 */
[----:B------:R-:W-:Y:S01]  /*27810*/  PRMT R20, R16, 0x3340, R1 ;  /* 0x0000334010147816 */ /* 0x000fe20000000001 */
[C---:B------:R-:W-:Y:S01]  /*27820*/  FMUL R77, R161.reuse, R77 ;  /* 0x0000004da14d7220 */ /* 0x040fe20000400000 */
[----:B------:R-:W-:Y:S01]  /*27830*/  SHF.R.U32.HI R36, RZ, 0x8, R36 ;  /* 0x00000008ff247819 */ /* 0x000fe20000011624 */
[C---:B------:R-:W-:Y:S01]  /*27840*/  FMUL R78, R161.reuse, R78 ;  /* 0x0000004ea14e7220 */ /* 0x040fe20000400000 */
[----:B------:R-:W-:Y:S01]  /*27850*/  SHF.R.U32.HI R35, RZ, 0x8, R35 ;  /* 0x00000008ff237819 */ /* 0x000fe20000011623 */
[C---:B------:R-:W-:Y:S01]  /*27860*/  FMUL R79, R161.reuse, R79 ;  /* 0x0000004fa14f7220 */ /* 0x040fe20000400000 */
[----:B------:R-:W-:Y:S01]  /*27870*/  PRMT R16, R4, 0x3340, R23 ;  /* 0x0000334004107816 */ /* 0x000fe20000000017 */
[C---:B------:R-:W-:Y:S01]  /*27880*/  FMUL R80, R161.reuse, R80 ;  /* 0x00000050a1507220 */ /* 0x040fe20000400000 */
[--C-:B------:R-:W-:Y:S01]  /*27890*/  PRMT R23, R24, 0x3340, R1.reuse ;  /* 0x0000334018177816 */ /* 0x100fe20000000001 */
[----:B------:R-:W-:Y:S01]  /*278a0*/  FMUL R81, R161, R81 ;  /* 0x00000051a1517220 */ /* 0x000fe20000400000 */
[----:B------:R-:W-:Y:S01]  /*278b0*/  PRMT R24, R33, 0x3340, R30 ;  /* 0x0000334021187816 */ /* 0x000fe2000000001e */
[----:B------:R-:W-:Y:S01]  /*278c0*/  @P1 FMUL R50, R50, 0.25 ;  /* 0x3e80000032321820 */ /* 0x000fe20000400000 */
[----:B------:R-:W-:Y:S01]  /*278d0*/  PRMT R22, R40, 0x3340, R1 ;  /* 0x0000334028167816 */ /* 0x000fe20000000001 */
[----:B------:R-:W-:Y:S01]  /*278e0*/  @P1 FMUL R51, R51, 0.25 ;  /* 0x3e80000033331820 */ /* 0x000fe20000400000 */
[----:B------:R-:W-:Y:S01]  /*278f0*/  LOP3.LUT R5, R36, 0xffff, RZ, 0xc0, !PT ;  /* 0x0000ffff24057812 */ /* 0x000fe200078ec0ff */
[----:B------:R-:W-:Y:S01]  /*27900*/  @!P3 FMUL R92, R92, 16777216 ;  /* 0x4b8000005c5cb820 */ /* 0x000fe20000400000 */
[----:B------:R-:W-:Y:S01]  /*27910*/  LOP3.LUT R30, R35, 0xffff, RZ, 0xc0, !PT ;  /* 0x0000ffff231e7812 */ /* 0x000fe200078ec0ff */
[----:B------:R-:W-:Y:S01]  /*27920*/  @!P3 FMUL R93, R93, 16777216 ;  /* 0x4b8000005d5db820 */ /* 0x000fe20000400000 */
[----:B------:R-:W-:Y:S01]  /*27930*/  SHF.R.U32.HI R40, RZ, 0x8, R40 ;  /* 0x00000008ff287819 */ /* 0x000fe20000011628 */
[----:B------:R-:W-:Y:S01]  /*27940*/  @!P3 FMUL R94, R94, 16777216 ;  /* 0x4b8000005e5eb820 */ /* 0x000fe20000400000 */
[----:B------:R-:W-:Y:S01]  /*27950*/  SHF.R.U32.HI R52, RZ, 0x8, R52 ;  /* 0x00000008ff347819 */ /* 0x000fe20000011634 */
[----:B------:R-:W-:Y:S01]  /*27960*/  @!P3 FMUL R95, R95, 16777216 ;  /* 0x4b8000005f5fb820 */ /* 0x000fe20000400000 */
[----:B------:R-:W-:Y:S01]  /*27970*/  SHF.R.U32.HI R37, RZ, 0x8, R37 ;  /* 0x00000008ff257819 */ /* 0x000fe20000011625 */
[----:B------:R-:W-:Y:S01]  /*27980*/  @!P3 FMUL R96, R96, 16777216 ;  /* 0x4b8000006060b820 */ /* 0x000fe20000400000 */
        /* <DEDUP_REMOVED lines=12> */
[----:B------:R-:W-:Y:S01]  /*27a50*/  PRMT R35, R40, 0x3340, R1 ;  /* 0x0000334028237816 */ /* 0x000fe20000000001 */
[----:B------:R-:W-:Y:S01]  /*27a60*/  @!P3 FMUL R105, R105, 16777216 ;  /* 0x4b8000006969b820 */ /* 0x000fe20000400000 */
[----:B------:R-:W-:Y:S01]  /*27a70*/  PRMT R36, R5, 0x3340, R36 ;  /* 0x0000334005247816 */ /* 0x000fe20000000024 */
[C---:B------:R-:W-:Y:S01]  /*27a80*/  FMUL R42, R161.reuse, R42 ;  /* 0x0000002aa12a7220 */ /* 0x040fe20000400000 */
[----:B------:R-:W-:Y:S01]  /*27a90*/  LOP3.LUT R5, R68, 0xffff, RZ, 0xc0, !PT ;  /* 0x0000ffff44057812 */ /* 0x000fe200078ec0ff */
[----:B------:R-:W-:Y:S01]  /*27aa0*/  FMUL R43, R161, R43 ;  /* 0x0000002ba12b7220 */ /* 0x000fe20000400000 */
[----:B------:R-:W-:Y:S01]  /*27ab0*/  LOP3.LUT R40, R41, 0xffff, RZ, 0xc0, !PT ;  /* 0x0000ffff29287812 */ /* 0x000fe200078ec0ff */
[----:B------:R-:W-:Y:S01]  /*27ac0*/  @!P3 FMUL R116, R116, 16777216 ;  /* 0x4b8000007474b820 */ /* 0x000fe20000400000 */
[----:B------:R-:W-:Y:S01]  /*27ad0*/  F2FP.SATFINITE.E4M3.F32.PACK_AB_MERGE_C R48, R49, R48, RZ ;  /* 0x000000303130723e */ /* 0x000fe200048070ff */
[----:B------:R-:W-:Y:S01]  /*27ae0*/  @!P3 FMUL R117, R117, 16777216 ;  /* 0x4b8000007575b820 */ /* 0x000fe20000400000 */
[----:B------:R-:W-:Y:S01]  /*27af0*/  PRMT R40, R5, 0x3340, R40 ;  /* 0x0000334005287816 */ /* 0x000fe20000000028 */
[----:B------:R-:W-:-:S02]  /*27b00*/  IMAD.MOV.U32 R5, RZ, RZ, 0x3dc6b27f ;  /* 0x3dc6b27fff057424 */ /* 0x000fc400078e00ff */
[----:B------:R-:W-:Y:S01]  /*27b10*/  @!P3 FMUL R118, R118, 16777216 ;  /* 0x4b8000007676b820 */ /* 0x000fe20000400000 */
[----:B------:R-:W-:Y:S01]  /*27b20*/  @!P3 FMUL R119, R119, 16777216 ;  /* 0x4b8000007777b820 */ /* 0x000fe20000400000 */
[----:B------:R-:W-:Y:S01]  /*27b30*/  @!P3 FMUL R120, R120, 16777216 ;  /* 0x4b8000007878b820 */ /* 0x000fe20000400000 */
[----:B------:R-:W-:Y:S01]  /*27b40*/  FFMA.FTZ R5, R132, R5, -0.16845393180847167969 ;  /* 0xbe2c7f3084057423 */ /* 0x000fe20000010005 */
[----:B------:R-:W-:Y:S01]  /*27b50*/  @!P3 FMUL R121, R121, 16777216 ;  /* 0x4b8000007979b820 */ /* 0x000fe20000400000 */
[----:B------:R-:W-:Y:S01]  /*27b60*/  F2FP.SATFINITE.E4M3.F32.PACK_AB_MERGE_C R60, R61, R60, RZ ;  /* 0x0000003c3d3c723e */ /* 0x000fe200048070ff */
[----:B------:R-:W-:Y:S01]  /*27b70*/  @!P3 FMUL R50, R50, 16777216 ;  /* 0x4b8000003232b820 */ /* 0x000fe20000400000 */
[C---:B------:R-:W-:Y:S01]  /*27b80*/  FFMA.FTZ R5, R132.reuse, R5, 0.1716887056827545166 ;  /* 0x3e2fcf2a84057423 */ /* 0x040fe20000010005 */
[----:B------:R-:W-:Y:S01]  /*27b90*/  F2FP.SATFINITE.E4M3.F32.PACK_AB_MERGE_C R62, R63, R62, RZ ;  /* 0x0000003e3f3e723e */ /* 0x000fe200048070ff */
[----:B------:R-:W-:Y:S01]  /*27ba0*/  @!P3 FMUL R51, R51, 16777216 ;  /* 0x4b8000003333b820 */ /* 0x000fe20000400000 */
[----:B------:R-:W-:Y:S01]  /*27bb0*/  F2FP.SATFINITE.E4M3.F32.PACK_AB_MERGE_C R64, R65, R64, RZ ;  /* 0x000000404140723e */ /* 0x000fe200048070ff */
[----:B------:R-:W-:Y:S01]  /*27bc0*/  FFMA.FTZ R5, R132, R5, -0.17900948226451873779 ;  /* 0xbe374e4384057423 */ /* 0x000fe20000010005 */
[----:B------:R-:W-:Y:S01]  /*27bd0*/  LOP3.LUT R44, R44, 0xffff, RZ, 0xc0, !PT ;  /* 0x0000ffff2c2c7812 */ /* 0x000fe200078ec0ff */
[C---:B------:R-:W-:Y:S01]  /*27be0*/  FMUL R92, R161.reuse, R92 ;  /* 0x0000005ca15c7220 */ /* 0x040fe20000400000 */
[----:B------:R-:W-:Y:S01]  /*27bf0*/  LOP3.LUT R48, R48, 0xffff, RZ, 0xc0, !PT ;  /* 0x0000ffff30307812 */ /* 0x000fe200078ec0ff */
[----:B------:R-:W-:Y:S01]  /*27c00*/  FFMA.FTZ R5, R132, R5, 0.20512372255325317383 ;  /* 0x3e520bf484057423 */ /* 0x000fe20000010005 */
[C---:B------:R-:W-:Y:S01]  /*27c10*/  FMUL R93, R161.reuse, R93 ;  /* 0x0000005da15d7220 */ /* 0x040fe20000400000 */
[C---:B------:R-:W-:Y:S01]  /*27c20*/  FMUL R94, R161.reuse, R94 ;  /* 0x0000005ea15e7220 */ /* 0x040fe20000400000 */
[C---:B------:R-:W-:Y:S01]  /*27c30*/  FMUL R95, R161.reuse, R95 ;  /* 0x0000005fa15f7220 */ /* 0x040fe20000400000 */
[C---:B------:R-:W-:Y:S01]  /*27c40*/  FMUL R96, R161.reuse, R96 ;  /* 0x00000060a1607220 */ /* 0x040fe20000400000 */
[----:B------:R-:W-:Y:S01]  /*27c50*/  FMUL R97, R161, R97 ;  /* 0x00000061a1617220 */ /* 0x000fe20000400000 */
[----:B------:R-:W-:Y:S01]  /*27c60*/  F2FP.SATFINITE.E4M3.F32.PACK_AB_MERGE_C R76, R77, R76, RZ ;  /* 0x0000004c4d4c723e */ /* 0x000fe200048070ff */
[----:B------:R-:W-:Y:S01]  /*27c70*/  FMUL R100, R161, R100 ;  /* 0x00000064a1647220 */ /* 0x000fe20000400000 */
[----:B------:R-:W-:Y:S01]  /*27c80*/  F2FP.SATFINITE.E4M3.F32.PACK_AB_MERGE_C R78, R79, R78, RZ ;  /* 0x0000004e4f4e723e */ /* 0x000fe200048070ff */
[----:B------:R-:W-:Y:S01]  /*27c90*/  FMUL R101, R161, R101 ;  /* 0x00000065a1657220 */ /* 0x000fe20000400000 */
[----:B------:R-:W-:Y:S01]  /*27ca0*/  F2FP.SATFINITE.E4M3.F32.PACK_AB_MERGE_C R80, R81, R80, RZ ;  /* 0x000000505150723e */ /* 0x000fe200048070ff */
        /* <DEDUP_REMOVED lines=10> */
[----:B------:R-:W-:Y:S01]  /*27d50*/  F2FP.SATFINITE.E4M3.F32.PACK_AB_MERGE_C R42, R43, R42, RZ ;  /* 0x0000002a2b2a723e */ /* 0x000fe200048070ff */
[----:B------:R-:W-:Y:S01]  /*27d60*/  @P1 FMUL R124, R124, 0.25 ;  /* 0x3e8000007c7c1820 */ /* 0x000fe20000400000 */
[----:B------:R-:W-:Y:S01]  /*27d70*/  SHF.R.U32.HI R84, RZ, 0x8, R84 ;  /* 0x00000008ff547819 */ /* 0x000fe20000011654 */
[----:B------:R-:W-:Y:S01]  /*27d80*/  @P1 FMUL R125, R125, 0.25 ;  /* 0x3e8000007d7d1820 */ /* 0x000fe20000400000 */
[----:B------:R-:W-:Y:S01]  /*27d90*/  SHF.R.U32.HI R45, RZ, 0x8, R45 ;  /* 0x00000008ff2d7819 */ /* 0x000fe2000001162d */
[----:B------:R-:W-:Y:S01]  /*27da0*/  @P1 FMUL R126, R126, 0.25 ;  /* 0x3e8000007e7e1820 */ /* 0x000fe20000400000 */
[----:B------:R-:W-:Y:S01]  /*27db0*/  @P1 FMUL R127, R127, 0.25 ;  /* 0x3e8000007f7f1820 */ /* 0x000fe20000400000 */
[----:B------:R-:W-:Y:S01]  /*27dc0*/  @P1 FMUL R128, R128, 0.25 ;  /* 0x3e80000080801820 */ /* 0x000fe20000400000 */
[----:B------:R-:W-:Y:S01]  /*27dd0*/  @P1 FMUL R129, R129, 0.25 ;  /* 0x3e80000081811820 */ /* 0x000fe20000400000 */
[----:B------:R-:W-:Y:S01]  /*27de0*/  PRMT R28, R48, 0x3340, R1 ;  /* 0x00003340301c7816 */ /* 0x000fe20000000001 */
[----:B------:R-:W-:Y:S01]  /*27df0*/  FFMA.FTZ R5, R132, R5, -0.24046532809734344482 ;  /* 0xbe763c8b84057423 */ /* 0x000fe20000010005 */
[----:B------:R-:W-:Y:S01]  /*27e00*/  PRMT R17, R44, 0x3340, R39 ;  /* 0x000033402c117816 */ /* 0x000fe20000000027 */
[C---:B------:R-:W-:Y:S01]  /*27e10*/  FMUL R50, R161.reuse, R50 ;  /* 0x00000032a1327220 */ /* 0x040fe20000400000 */
[----:B------:R-:W-:Y:S01]  /*27e20*/  LOP3.LUT R60, R60, 0xffff, RZ, 0xc0, !PT ;  /* 0x0000ffff3c3c7812 */ /* 0x000fe200078ec0ff */
[----:B------:R-:W-:Y:S01]  /*27e30*/  FMUL R51, R161, R51 ;  /* 0x00000033a1337220 */ /* 0x000fe20000400000 */
[----:B------:R-:W-:Y:S01]  /*27e40*/  LOP3.LUT R43, R62, 0xffff, RZ, 0xc0, !PT ;  /* 0x0000ffff3e2b7812 */ /* 0x000fe200078ec0ff */
[----:B------:R-:W-:Y:S01]  /*27e50*/  @!P3 FMUL R124, R124, 16777216 ;  /* 0x4b8000007c7cb820 */ /* 0x000fe20000400000 */
        /* <DEDUP_REMOVED lines=8> */
[----:B------:R-:W-:Y:S01]  /*27ee0*/  F2FP.SATFINITE.E4M3.F32.PACK_AB_MERGE_C R92, R93, R92, RZ ;  /* 0x0000005c5d5c723e */ /* 0x000fe200048070ff */
[----:B------:R-:W-:Y:S01]  /*27ef0*/  @!P3 FMUL R129, R129, 16777216 ;  /* 0x4b8000008181b820 */ /* 0x000fe20000400000 */
[----:B------:R-:W-:Y:S01]  /*27f00*/  F2FP.SATFINITE.E4M3.F32.PACK_AB_MERGE_C R94, R95, R94, RZ ;  /* 0x0000005e5f5e723e */ /* 0x000fe200048070ff */
[----:B------:R-:W-:Y:S01]  /*27f10*/  FFMA.FTZ R5, R132, R5, 0.28857114911079406738 ;  /* 0x3e93bf9984057423 */ /* 0x000fe20000010005 */
[----:B------:R-:W-:Y:S01]  /*27f20*/  F2FP.SATFINITE.E4M3.F32.PACK_AB_MERGE_C R96, R97, R96, RZ ;  /* 0x000000606160723e */ /* 0x000fe200048070ff */
[----:B------:R-:W-:Y:S01]  /*27f30*/  @P1 FMUL R58, R58, 0.25 ;  /* 0x3e8000003a3a1820 */ /* 0x000fe20000400000 */
[----:B------:R-:W-:Y:S01]  /*27f40*/  F2FP.SATFINITE.E4M3.F32.PACK_AB_MERGE_C R100, R101, R100, RZ ;  /* 0x000000646564723e */ /* 0x000fe200048070ff */
[----:B------:R-:W-:Y:S01]  /*27f50*/  @P1 FMUL R59, R59, 0.25 ;  /* 0x3e8000003b3b1820 */ /* 0x000fe20000400000 */
[----:B------:R-:W-:Y:S01]  /*27f60*/  F2FP.SATFINITE.E4M3.F32.PACK_AB_MERGE_C R102, R103, R102, RZ ;  /* 0x000000666766723e */ /* 0x000fe200048070ff */
[----:B------:R-:W-:Y:S01]  /*27f70*/  FMUL R124, R161, R124 ;  /* 0x0000007ca17c7220 */ /* 0x000fe20000400000 */
[----:B------:R-:W-:Y:S01]  /*27f80*/  F2FP.SATFINITE.E4M3.F32.PACK_AB_MERGE_C R104, R105, R104, RZ ;  /* 0x000000686968723e */ /* 0x000fe200048070ff */
[----:B------:R-:W-:Y:S01]  /*27f90*/  FMUL R125, R161, R125 ;  /* 0x0000007da17d7220 */ /* 0x000fe20000400000 */
[----:B------:R-:W-:Y:S01]  /*27fa0*/  PRMT R19, R19, 0x5410, R22 ;  /* 0x0000541013137816 */ /* 0x000fe20000000016 */
[C---:B------:R-:W-:Y:S01]  /*27fb0*/  FMUL R126, R161.reuse, R126 ;  /* 0x0000007ea17e7220 */ /* 0x040fe20000400000 */
[----:B------:R-:W-:Y:S01]  /*27fc0*/  LOP3.LUT R84, R84, 0xffff, RZ, 0xc0, !PT ;  /* 0x0000ffff54547812 */ /* 0x000fe200078ec0ff */
[----:B------:R-:W-:Y:S01]  /*27fd0*/  FMUL R127, R161, R127 ;  /* 0x0000007fa17f7220 */ /* 0x000fe20000400000 */
[----:B------:R-:W-:Y:S01]  /*27fe0*/  LOP3.LUT R45, R45, 0xffff, RZ, 0xc0, !PT ;  /* 0x0000ffff2d2d7812 */ /* 0x000fe200078ec0ff */
[----:B------:R-:W-:Y:S01]  /*27ff0*/  FMUL R128, R161, R128 ;  /* 0x00000080a1807220 */ /* 0x000fe20000400000 */
[----:B------:R-:W-:Y:S01]  /*28000*/  F2FP.SATFINITE.E4M3.F32.PACK_AB_MERGE_C R116, R117, R116, RZ ;  /* 0x000000747574723e */ /* 0x000fe200048070ff */
[----:B------:R-:W-:Y:S01]  /*28010*/  FMUL R129, R161, R129 ;  /* 0x00000081a1817220 */ /* 0x000fe20000400000 */
[----:B------:R-:W-:Y:S01]  /*28020*/  F2FP.SATFINITE.E4M3.F32.PACK_AB_MERGE_C R118, R119, R118, RZ ;  /* 0x000000767776723e */ /* 0x000fe200048070ff */
[----:B------:R-:W-:Y:S01]  /*28030*/  @!P3 FMUL R58, R58, 16777216 ;  /* 0x4b8000003a3ab820 */ /* 0x000fe20000400000 */
[----:B------:R-:W-:Y:S01]  /*28040*/  F2FP.SATFINITE.E4M3.F32.PACK_AB_MERGE_C R120, R121, R120, RZ ;  /* 0x000000787978723e */ /* 0x000fe200048070ff */
[----:B------:R-:W-:Y:S01]  /*28050*/  @!P3 FMUL R59, R59, 16777216 ;  /* 0x4b8000003b3bb820 */ /* 0x000fe20000400000 */
[----:B------:R-:W-:Y:S01]  /*28060*/  PRMT R17, R17, 0x5410, R28 ;  /* 0x0000541011117816 */ /* 0x000fe2000000001c */
[C---:B------:R-:W-:Y:S01]  /*28070*/  FMUL R58, R161.reuse, R58 ;  /* 0x0000003aa13a7220 */ /* 0x040fe20000400000 */
[----:B------:R-:W-:Y:S01]  /*28080*/  PRMT R13, R64, 0x3340, R1 ;  /* 0x00003340400d7816 */ /* 0x000fe20000000001 */
[----:B------:R-:W-:Y:S01]  /*28090*/  FMUL R59, R161, R59 ;  /* 0x0000003ba13b7220 */ /* 0x000fe20000400000 */
[----:B------:R-:W-:Y:S01]  /*280a0*/  PRMT R22, R60, 0x3340, R43 ;  /* 0x000033403c167816 */ /* 0x000fe2000000002b */
[----:B------:R-:W-:Y:S01]  /*280b0*/  @P1 FMUL R66, R66, 0.25 ;  /* 0x3e80000042421820 */ /* 0x000fe20000400000 */
[----:B------:R-:W-:Y:S01]  /*280c0*/  PRMT R28, R80, 0x3340, R1 ;  /* 0x00003340501c7816 */ /* 0x000fe20000000001 */
[----:B------:R-:W-:Y:S01]  /*280d0*/  @P1 FMUL R67, R67, 0.25 ;  /* 0x3e80000043431820 */ /* 0x000fe20000400000 */
[----:B------:R-:W-:Y:S01]  /*280e0*/  PRMT R25, R76, 0x3340, R47 ;  /* 0x000033404c197816 */ /* 0x000fe2000000002f */
[----:B------:R-:W-:Y:S01]  /*280f0*/  @!P3 FMUL R66, R66, 16777216 ;  /* 0x4b8000004242b820 */ /* 0x000fe20000400000 */
[----:B------:R-:W-:Y:S01]  /*28100*/  F2FP.SATFINITE.E4M3.F32.PACK_AB_MERGE_C R50, R51, R50, RZ ;  /* 0x000000323332723e */ /* 0x000fe200048070ff */
[----:B------:R-:W-:Y:S01]  /*28110*/  @!P3 FMUL R67, R67, 16777216 ;  /* 0x4b8000004343b820 */ /* 0x000fe20000400000 */
[----:B------:R-:W-:Y:S01]  /*28120*/  LOP3.LUT R92, R92, 0xffff, RZ, 0xc0, !PT ;  /* 0x0000ffff5c5c7812 */ /* 0x000fe200078ec0ff */
[C---:B------:R-:W-:Y:S01]  /*28130*/  FMUL R66, R161.reuse, R66 ;  /* 0x00000042a1427220 */ /* 0x040fe20000400000 */
[----:B------:R-:W-:Y:S01]  /*28140*/  LOP3.LUT R49, R94, 0xffff, RZ, 0xc0, !PT ;  /* 0x0000ffff5e317812 */ /* 0x000fe200078ec0ff */
[----:B------:R-:W-:Y:S01]  /*28150*/  FMUL R67, R161, R67 ;  /* 0x00000043a1437220 */ /* 0x000fe20000400000 */
        /* <DEDUP_REMOVED lines=8> */
[----:B------:R-:W-:Y:S01]  /*281e0*/  PRMT R84, R84, 0x3340, R45 ;  /* 0x0000334054547816 */ /* 0x000fe2000000002d */
[----:B------:R-:W-:Y:S01]  /*281f0*/  FFMA.FTZ R45, R132, R5, -0.36067417263984680176 ;  /* 0xbeb8aa49842d7423 */ /* 0x000fe20000010005 */
[----:B------:R-:W-:Y:S01]  /*28200*/  PRMT R22, R22, 0x5410, R13 ;  /* 0x0000541016167816 */ /* 0x000fe2000000000d */
[----:B------:R-:W-:Y:S01]  /*28210*/  @P1 FMUL R90, R90, 0.25 ;  /* 0x3e8000005a5a1820 */ /* 0x000fe20000400000 */
[----:B------:R-:W-:Y:S01]  /*28220*/  LOP3.LUT R116, R116, 0xffff, RZ, 0xc0, !PT ;  /* 0x0000ffff74747812 */ /* 0x000fe200078ec0ff */
[----:B------:R-:W-:Y:S01]  /*28230*/  FFMA.FTZ R45, R132, R45, 0.48089820146560668945 ;  /* 0x3ef6384a842d7423 */ /* 0x000fe2000001002d */
[----:B------:R-:W-:Y:S01]  /*28240*/  LOP3.LUT R55, R118, 0xffff, RZ, 0xc0, !PT ;  /* 0x0000ffff76377812 */ /* 0x000fe200078ec0ff */
[----:B------:R-:W-:Y:S01]  /*28250*/  @P1 FMUL R91, R91, 0.25 ;  /* 0x3e8000005b5b1820 */ /* 0x000fe20000400000 */
[----:B------:R-:W-:Y:S01]  /*28260*/  LOP3.LUT R120, R120, 0xffff, RZ, 0xc0, !PT ;  /* 0x0000ffff78787812 */ /* 0x000fe200078ec0ff */
[----:B------:R-:W-:Y:S01]  /*28270*/  FFMA.FTZ R45, R132, R45, -0.72134751081466674805 ;  /* 0xbf38aa3b842d7423 */ /* 0x000fe2000001002d */
[----:B------:R-:W-:Y:S01]  /*28280*/  SHF.R.U32.HI R32, RZ, 0x8, R32 ;  /* 0x00000008ff207819 */ /* 0x000fe20000011620 */
[----:B------:R-:W-:Y:S01]  /*28290*/  @!P3 FMUL R74, R74, 16777216 ;  /* 0x4b8000004a4ab820 */ /* 0x000fe20000400000 */
[----:B------:R-:W-:Y:S01]  /*282a0*/  PRMT R13, R25, 0x5410, R28 ;  /* 0x00005410190d7816 */ /* 0x000fe2000000001c */
[C---:B------:R-:W-:Y:S01]  /*282b0*/  FMUL R45, R132.reuse, R45 ;  /* 0x0000002d842d7220 */ /* 0x040fe20000400000 */
[----:B------:R-:W-:Y:S01]  /*282c0*/  SHF.R.U32.HI R44, RZ, 0x8, R44 ;  /* 0x00000008ff2c7819 */ /* 0x000fe2000001162c */
[----:B------:R-:W-:Y:S01]  /*282d0*/  @!P3 FMUL R75, R75, 16777216 ;  /* 0x4b8000004b4bb820 */ /* 0x000fe20000400000 */
[----:B------:R-:W-:Y:S01]  /*282e0*/  SHF.R.U32.HI R39, RZ, 0x8, R39 ;  /* 0x00000008ff277819 */ /* 0x000fe20000011627 */
[----:B------:R-:W-:Y:S01]  /*282f0*/  FMUL R45, R132, R45 ;  /* 0x0000002d842d7220 */ /* 0x000fe20000400000 */
[----:B------:R-:W-:Y:S01]  /*28300*/  PRMT R28, R96, 0x3340, R1 ;  /* 0x00003340601c7816 */ /* 0x000fe20000000001 */
[----:B------:R-:W-:Y:S01]  /*28310*/  @!P3 FMUL R82, R82, 16777216 ;  /* 0x4b8000005252b820 */ /* 0x000fe20000400000 */
[----:B------:R-:W-:Y:S01]  /*28320*/  PRMT R29, R92, 0x3340, R49 ;  /* 0x000033405c1d7816 */ /* 0x000fe20000000031 */
[----:B------:R-:W-:Y:S01]  /*28330*/  FFMA.FTZ R132, R132, 1.4426950216293334961, R45 ;  /* 0x3fb8aa3b84847823 */ /* 0x000fe2000001002d */
[----:B------:R-:W-:Y:S01]  /*28340*/  PRMT R38, R104, 0x3340, R1 ;  /* 0x0000334068267816 */ /* 0x000fe20000000001 */
[----:B------:R-:W-:Y:S01]  /*28350*/  @!P3 FMUL R83, R83, 16777216 ;  /* 0x4b8000005353b820 */ /* 0x000fe20000400000 */
[----:B------:R-:W-:Y:S01]  /*28360*/  PRMT R25, R100, 0x3340, R51 ;  /* 0x0000334064197816 */ /* 0x000fe20000000033 */
[----:B------:R-:W-:Y:S01]  /*28370*/  FADD R132, R133, R132 ;  /* 0x0000008485847221 */ /* 0x000fe20000000000 */
[----:B------:R-:W-:Y:S01]  /*28380*/  PRMT R57, R120, 0x3340, R1 ;  /* 0x0000334078397816 */ /* 0x000fe20000000001 */
[----:B------:R-:W-:Y:S01]  /*28390*/  @!P3 FMUL R90, R90, 16777216 ;  /* 0x4b8000005a5ab820 */ /* 0x000fe20000400000 */
[----:B------:R-:W-:Y:S01]  /*283a0*/  PRMT R54, R116, 0x3340, R55 ;  /* 0x0000334074367816 */ /* 0x000fe20000000037 */
[----:B------:R-:W-:Y:S01]  /*283b0*/  @!P3 FMUL R91, R91, 16777216 ;  /* 0x4b8000005b5bb820 */ /* 0x000fe20000400000 */
[----:B------:R-:W-:Y:S01]  /*283c0*/  LOP3.LUT R32, R32, 0xffff, RZ, 0xc0, !PT ;  /* 0x0000ffff20207812 */ /* 0x000fe200078ec0ff */
[----:B------:R-:W-:Y:S01]  /*283d0*/  @P1 FMUL R98, R98, 0.25 ;  /* 0x3e80000062621820 */ /* 0x000fe20000400000 */
[----:B------:R-:W-:Y:S01]  /*283e0*/  F2FP.SATFINITE.E4M3.F32.PACK_AB_MERGE_C R124, R125, R124, RZ ;  /* 0x0000007c7d7c723e */ /* 0x000fe200048070ff */
[----:B------:R-:W-:Y:S01]  /*283f0*/  @P1 FMUL R99, R99, 0.25 ;  /* 0x3e80000063631820 */ /* 0x000fe20000400000 */
[----:B------:R-:W-:Y:S01]  /*28400*/  F2FP.SATFINITE.E4M3.F32.PACK_AB_MERGE_C R126, R127, R126, RZ ;  /* 0x0000007e7f7e723e */ /* 0x000fe200048070ff */
[----:B------:R-:W-:Y:S01]  /*28410*/  @P1 FMUL R106, R106, 0.25 ;  /* 0x3e8000006a6a1820 */ /* 0x000fe20000400000 */
[----:B------:R-:W-:Y:S01]  /*28420*/  F2FP.SATFINITE.E4M3.F32.PACK_AB_MERGE_C R128, R129, R128, RZ ;  /* 0x000000808180723e */ /* 0x000fe200048070ff */
[----:B------:R-:W-:Y:S01]  /*28430*/  @P1 FMUL R107, R107, 0.25 ;  /* 0x3e8000006b6b1820 */ /* 0x000fe20000400000 */
[----:B------:R-:W-:Y:S01]  /*28440*/  LOP3.LUT R44, R44, 0xffff, RZ, 0xc0, !PT ;  /* 0x0000ffff2c2c7812 */ /* 0x000fe200078ec0ff */
[----:B------:R-:W-:Y:S01]  /*28450*/  @P1 FMUL R114, R114, 0.25 ;  /* 0x3e80000072721820 */ /* 0x000fe20000400000 */
[----:B------:R-:W-:Y:S01]  /*28460*/  LOP3.LUT R39, R39, 0xffff, RZ, 0xc0, !PT ;  /* 0x0000ffff27277812 */ /* 0x000fe200078ec0ff */
[----:B------:R-:W-:Y:S01]  /*28470*/  @P1 FMUL R115, R115, 0.25 ;  /* 0x3e80000073731820 */ /* 0x000fe20000400000 */
[----:B------:R-:W-:Y:S01]  /*28480*/  PRMT R29, R29, 0x5410, R28 ;  /* 0x000054101d1d7816 */ /* 0x000fe2000000001c */
[----:B------:R-:W-:Y:S01]  /*28490*/  @P1 FMUL R122, R122, 0.25 ;  /* 0x3e8000007a7a1820 */ /* 0x000fe20000400000 */
[----:B------:R-:W-:Y:S01]  /*284a0*/  SHF.R.U32.HI R47, RZ, 0x8, R47 ;  /* 0x00000008ff2f7819 */ /* 0x000fe2000001162f */
[----:B------:R-:W-:Y:S01]  /*284b0*/  @P1 FMUL R123, R123, 0.25 ;  /* 0x3e8000007b7b1820 */ /* 0x000fe20000400000 */
[----:B------:R-:W-:Y:S01]  /*284c0*/  PRMT R28, R25, 0x5410, R38 ;  /* 0x00005410191c7816 */ /* 0x000fe20000000026 */
[----:B------:R-:W-:Y:S01]  /*284d0*/  @P1 FMUL R130, R130, 0.25 ;  /* 0x3e80000082821820 */ /* 0x000fe20000400000 */
[----:B------:R-:W-:Y:S01]  /*284e0*/  PRMT R25, R54, 0x5410, R57 ;  /* 0x0000541036197816 */ /* 0x000fe20000000039 */
[----:B------:R-:W-:Y:S01]  /*284f0*/  @P1 FMUL R131, R131, 0.25 ;  /* 0x3e80000083831820 */ /* 0x000fe20000400000 */
[----:B------:R-:W-:Y:S01]  /*28500*/  PRMT R33, R32, 0x3340, R1 ;  /* 0x0000334020217816 */ /* 0x000fe20000000001 */
[C---:B------:R-:W-:Y:S01]  /*28510*/  FMUL R74, R161.reuse, R74 ;  /* 0x0000004aa14a7220 */ /* 0x040fe20000400000 */
        /* <DEDUP_REMOVED lines=9> */
[----:B------:R-:W-:Y:S01]  /*285b0*/  FMUL R91, R161, R91 ;  /* 0x0000005ba15b7220 */ /* 0x000fe20000400000 */
[----:B------:R-:W-:Y:S01]  /*285c0*/  SHF.R.U32.HI R31, RZ, 0x8, R31 ;  /* 0x00000008ff1f7819 */ /* 0x000fe2000001161f */
        /* <DEDUP_REMOVED lines=8> */
[C---:B------:R-:W-:Y:S01]  /*28650*/  FMUL R122, R161.reuse, R122 ;  /* 0x0000007aa17a7220 */ /* 0x040fe20000400000 */
[----:B------:R-:W-:Y:S01]  /*28660*/  LOP3.LUT R34, R34, 0xffff, RZ, 0xc0, !PT ;  /* 0x0000ffff22227812 */ /* 0x000fe200078ec0ff */
[----:B------:R-:W-:Y:S01]  /*28670*/  FMUL R123, R161, R123 ;  /* 0x0000007ba17b7220 */ /* 0x000fe20000400000 */
        /* <DEDUP_REMOVED lines=9> */
[----:B------:R-:W-:Y:S01]  /*28710*/  FMUL R106, R161, R106 ;  /* 0x0000006aa16a7220 */ /* 0x000fe20000400000 */
[----:B------:R-:W-:Y:S01]  /*28720*/  PRMT R5, R7, 0x4210, R18 ;  /* 0x0000421007057816 */ /* 0x000fe20000000012 */
[----:B------:R-:W-:Y:S01]  /*28730*/  FMUL R107, R161, R107 ;  /* 0x0000006ba16b7220 */ /* 0x000fe20000400000 */
[----:B------:R-:W-:Y:S01]  /*28740*/  PRMT R4, R9, 0x4210, R10 ;  /* 0x0000421009047816 */ /* 0x000fe2000000000a */
[----:B------:R-:W-:Y:S01]  /*28750*/  @!P3 FMUL R130, R130, 16777216 ;  /* 0x4b8000008282b820 */ /* 0x000fe20000400000 */
[----:B------:R-:W-:Y:S01]  /*28760*/  PRMT R6, R6, 0x4210, R47 ;  /* 0x0000421006067816 */ /* 0x000fe2000000002f */
[----:B------:R-:W-:Y:S01]  /*28770*/  @!P3 FMUL R131, R131, 16777216 ;  /* 0x4b8000008383b820 */ /* 0x000fe20000400000 */
[----:B------:R-:W-:Y:S01]  /*28780*/  PRMT R7, R21, 0x4210, R34 ;  /* 0x0000421015077816 */ /* 0x000fe20000000022 */
[C---:B------:R-:W-:Y:S01]  /*28790*/  FMUL R130, R161.reuse, R130 ;  /* 0x00000082a1827220 */ /* 0x040fe20000400000 */
[----:B------:R-:W-:Y:S01]  /*287a0*/  PRMT R8, R54, 0x5410, R59 ;  /* 0x0000541036087816 */ /* 0x000fe2000000003b */
[----:B------:R-:W-:Y:S01]  /*287b0*/  FMUL R131, R161, R131 ;  /* 0x00000083a1837220 */ /* 0x000fe20000400000 */
[----:B------:R-:W-:Y:S01]  /*287c0*/  PRMT R59, R38, 0x3340, R1 ;  /* 0x00003340263b7816 */ /* 0x000fe20000000001 */
[----:B-1----:R0:W-:Y:S01]  /*287d0*/  STS.128 [R0], R4 ;  /* 0x0000000400007388 */ /* 0x0021e20000000c00 */
        /* <DEDUP_REMOVED lines=9> */
[----:B---3--:R-:W-:Y:S01]  /*28870*/  IMAD.SHL.U32 R139, R139, 0x40, RZ ;  /* 0x000000408b8b7824 */ /* 0x008fe200078e00ff */
[----:B------:R-:W-:-:S02]  /*28880*/  SHF.R.U32.HI R60, RZ, 0x8, R60 ;  /* 0x00000008ff3c7819 */ /* 0x000fc4000001163c */
[----:B------:R-:W-:Y:S02]  /*28890*/  SHF.R.U32.HI R43, RZ, 0x8, R43 ;  /* 0x00000008ff2b7819 */ /* 0x000fe4000001162b */
[----:B------:R-:W-:Y:S01]  /*288a0*/  LOP3.LUT R61, R60, 0xffff, RZ, 0xc0, !PT ;  /* 0x0000ffff3c3d7812 */ /* 0x000fe200078ec0ff */
[----:B0-----:R-:W-:Y:S01]  /*288b0*/  @P0 IMAD.MOV.U32 R4, RZ, RZ, 0x7f800000 ;  /* 0x7f800000ff040424 */ /* 0x001fe200078e00ff */
[----:B------:R-:W-:Y:S02]  /*288c0*/  PRMT R5, R31, 0x5210, R18 ;  /* 0x000052101f057816 */ /* 0x000fe40000000012 */
[----:B------:R-:W-:Y:S01]  /*288d0*/  PRMT R6, R16, 0x5210, R47 ;  /* 0x0000521010067816 */ /* 0x000fe2000000002f */
[----:B------:R-:W-:Y:S01]  /*288e0*/  @P0 FFMA.FTZ R132, R3, R4, +INF ;  /* 0x7f80000003840423 */ /* 0x000fe20000010004 */
[----:B------:R-:W-:Y:S02]  /*288f0*/  PRMT R4, R59, 0x5210, R10 ;  /* 0x000052103b047816 */ /* 0x000fe4000000000a */
[----:B------:R-:W-:-:S02]  /*28900*/  PRMT R7, R33, 0x5210, R34 ;  /* 0x0000521021077816 */ /* 0x000fc40000000022 */
[----:B------:R-:W-:Y:S02]  /*28910*/  LOP3.LUT R38, R43, 0xffff, RZ, 0xc0, !PT ;  /* 0x0000ffff2b267812 */ /* 0x000fe400078ec0ff */
[----:B------:R-:W-:Y:S01]  /*28920*/  SHF.R.U32.HI R64, RZ, 0x8, R64 ;  /* 0x00000008ff407819 */ /* 0x000fe20000011640 */
[----:B------:R0:W-:Y:S01]  /*28930*/  STS.128 [R0+0x400], R4 ;  /* 0x0004000400007388 */ /* 0x0001e20000000c00 */
[----:B------:R-:W-:Y:S02]  /*28940*/  SHF.R.U32.HI R76, RZ, 0x8, R76 ;  /* 0x00000008ff4c7819 */ /* 0x000fe4000001164c */
[----:B------:R-:W-:Y:S02]  /*28950*/  SHF.R.U32.HI R56, RZ, 0x8, R56 ;  /* 0x00000008ff387819 */ /* 0x000fe40000011638 */
[----:B------:R-:W-:Y:S02]  /*28960*/  SHF.R.U32.HI R80, RZ, 0x8, R80 ;  /* 0x00000008ff507819 */ /* 0x000fe40000011650 */
[----:B------:R-:W-:-:S02]  /*28970*/  PRMT R38, R61, 0x3340, R38 ;  /* 0x000033403d267816 */ /* 0x000fc40000000026 */
[----:B------:R-:W-:Y:S02]  /*28980*/  LOP3.LUT R64, R64, 0xffff, RZ, 0xc0, !PT ;  /* 0x0000ffff40407812 */ /* 0x000fe400078ec0ff */
[----:B------:R-:W-:Y:S02]  /*28990*/  LOP3.LUT R61, R76, 0xffff, RZ, 0xc0, !PT ;  /* 0x0000ffff4c3d7812 */ /* 0x000fe400078ec0ff */
[----:B------:R-:W-:Y:S02]  /*289a0*/  LOP3.LUT R56, R56, 0xffff, RZ, 0xc0, !PT ;  /* 0x0000ffff38387812 */ /* 0x000fe400078ec0ff */
[----:B------:R-:W-:Y:S02]  /*289b0*/  LOP3.LUT R80, R80, 0xffff, RZ, 0xc0, !PT ;  /* 0x0000ffff50507812 */ /* 0x000fe400078ec0ff */
[----:B------:R-:W-:Y:S02]  /*289c0*/  SHF.R.U32.HI R48, RZ, 0x8, R48 ;  /* 0x00000008ff307819 */ /* 0x000fe40000011630 */
[----:B------:R-:W-:-:S02]  /*289d0*/  PRMT R41, R64, 0x3340, R1 ;  /* 0x0000334040297816 */ /* 0x000fc40000000001 */
[----:B------:R-:W-:Y:S02]  /*289e0*/  PRMT R44, R61, 0x3340, R44 ;  /* 0x000033403d2c7816 */ /* 0x000fe4000000002c */
[--C-:B------:R-:W-:Y:S02]  /*289f0*/  PRMT R39, R56, 0x3340, R1.reuse ;  /* 0x0000334038277816 */ /* 0x100fe40000000001 */
[----:B------:R-:W-:Y:S02]  /*28a00*/  PRMT R61, R80, 0x3340, R1 ;  /* 0x00003340503d7816 */ /* 0x000fe40000000001 */
[----:B------:R-:W-:Y:S02]  /*28a10*/  F2FP.SATFINITE.E4M3.F32.PACK_AB_MERGE_C R66, R67, R66, RZ ;  /* 0x000000424342723e */ /* 0x000fe400048070ff */
[----:B------:R-:W-:Y:S02]  /*28a20*/  LOP3.LUT R48, R48, 0xffff, RZ, 0xc0, !PT ;  /* 0x0000ffff30307812 */ /* 0x000fe400078ec0ff */
[----:B0-----:R-:W-:-:S02]  /*28a30*/  LOP3.LUT R4, R138, 0x7f, RZ, 0xc0, !PT ;  /* 0x0000007f8a047812 */ /* 0x001fc400078ec0ff */
[----:B------:R-:W-:Y:S02]  /*28a40*/  PRMT R12, R38, 0x5410, R41 ;  /* 0x00005410260c7816 */ /* 0x000fe40000000029 */
[----:B------:R-:W-:Y:S02]  /*28a50*/  PRMT R35, R30, 0x5410, R35 ;  /* 0x000054101e237816 */ /* 0x000fe40000000023 */
[----:B------:R-:W-:Y:S02]  /*28a60*/  PRMT R9, R36, 0x5410, R39 ;  /* 0x0000541024097816 */ /* 0x000fe40000000027 */
[----:B------:R-:W-:Y:S02]  /*28a70*/  PRMT R41, R44, 0x5410, R61 ;  /* 0x000054102c297816 */ /* 0x000fe4000000003d */
[----:B------:R-:W-:Y:S02]  /*28a80*/  LOP3.LUT R42, R42, 0xffff, RZ, 0xc0, !PT ;  /* 0x0000ffff2a2a7812 */ /* 0x000fe400078ec0ff */
[----:B------:R-:W-:-:S02]  /*28a90*/  PRMT R37, R48, 0x3340, R1 ;  /* 0x0000334030257816 */ /* 0x000fc40000000001 */
[----:B------:R-:W-:Y:S02]  /*28aa0*/  LOP3.LUT R39, R66, 0xffff, RZ, 0xc0, !PT ;  /* 0x0000ffff42277812 */ /* 0x000fe400078ec0ff */
[----:B------:R-:W-:Y:S02]  /*28ab0*/  LEA R44, R4, UR9, 0x4 ;  /* 0x00000009042c7c11 */ /* 0x000fe4000f8e20ff */
[--C-:B------:R-:W-:Y:S02]  /*28ac0*/  PRMT R16, R19, 0x4210, R42.reuse ;  /* 0x0000421013107816 */ /* 0x100fe4000000002a */
[----:B------:R-:W-:Y:S02]  /*28ad0*/  PRMT R37, R32, 0x5410, R37 ;  /* 0x0000541020257816 */ /* 0x000fe40000000025 */
[----:B------:R-:W-:Y:S01]  /*28ae0*/  PRMT R36, R35, 0x5210, R42 ;  /* 0x0000521023247816 */ /* 0x000fe2000000002a */
[----:B------:R-:W-:Y:S01]  /*28af0*/  BAR.SYNC.DEFER_BLOCKING 0x0 ;  /* 0x0000000000007b1d */ /* 0x000fe20000010000 */
[----:B------:R-:W-:-:S02]  /*28b00*/  PRMT R19, R22, 0x4210, R39 ;  /* 0x0000421016137816 */ /* 0x000fc40000000027 */
[----:B------:R-:W-:Y:S02]  /*28b10*/  LOP3.LUT R50, R50, 0xffff, RZ, 0xc0, !PT ;  /* 0x0000ffff32327812 */ /* 0x000fe400078ec0ff */
[----:B------:R-:W-:Y:S02]  /*28b20*/  LOP3.LUT R58, R58, 0xffff, RZ, 0xc0, !PT ;  /* 0x0000ffff3a3a7812 */ /* 0x000fe400078ec0ff */
[--C-:B------:R-:W-:Y:S02]  /*28b30*/  PRMT R17, R17, 0x4210, R50.reuse ;  /* 0x0000421011117816 */ /* 0x100fe40000000032 */
[----:B------:R-:W-:Y:S02]  /*28b40*/  PRMT R37, R37, 0x5210, R50 ;  /* 0x0000521025257816 */ /* 0x000fe40000000032 */
[--C-:B------:R-:W-:Y:S02]  /*28b50*/  PRMT R18, R11, 0x4210, R58.reuse ;  /* 0x000042100b127816 */ /* 0x100fe4000000003a */
[----:B------:R-:W-:-:S02]  /*28b60*/  PRMT R38, R9, 0x5210, R58 ;  /* 0x0000521009267816 */ /* 0x000fc4000000003a */
[----:B------:R-:W-:Y:S02]  /*28b70*/  PRMT R39, R12, 0x5210, R39 ;  /* 0x000052100c277816 */ /* 0x000fe40000000027 */
[----:B------:R-:W-:Y:S02]  /*28b80*/  FSETP.NEU.AND P1, PT, R3, RZ, PT ;  /* 0x000000ff0300720b */ /* 0x000fe40003f2d000 */
[----:B------:R-:W-:Y:S02]  /*28b90*/  F2FP.SATFINITE.E4M3.F32.PACK_AB_MERGE_C R74, R75, R74, RZ ;  /* 0x0000004a4b4a723e */ /* 0x000fe400048070ff */
[----:B------:R-:W-:Y:S02]  /*28ba0*/  FSEL R3, R132, -INF , P1 ;  /* 0xff80000084037808 */ /* 0x000fe40000800000 */
[----:B------:R-:W-:Y:S01]  /*28bb0*/  F2FP.SATFINITE.E4M3.F32.PACK_AB_MERGE_C R82, R83, R82, RZ ;  /* 0x000000525352723e */ /* 0x000fe200048070ff */
[----:B------:R-:W-:Y:S01]  /*28bc0*/  LDS.128 R32, [R44] ;  /* 0x000000002c207984 */ /* 0x000fe20000000c00 */
[----:B------:R-:W-:Y:S01]  /*28bd0*/  F2FP.SATFINITE.E4M3.F32.PACK_AB_MERGE_C R90, R91, R90, RZ ;  /* 0x0000005a5b5a723e */ /* 0x000fe200048070ff */
[----:B------:R-:W-:Y:S01]  /*28be0*/  FFMA R2, R3, 0.69314718246459960938, R2 ;  /* 0x3f31721803027823 */ /* 0x000fe20000000002 */
[----:B------:R-:W-:Y:S01]  /*28bf0*/  LOP3.LUT R74, R74, 0xffff, RZ, 0xc0, !PT ;  /* 0x0000ffff4a4a7812 */ /* 0x000fe200078ec0ff */
[----:B------:R-:W0:Y:S01]  /*28c00*/  LDS.128 R20, [R44+0x800] ;  /* 0x000800002c147984 */ /* 0x000e220000000c00 */
[----:B------:R-:W-:-:S02]  /*28c10*/  LOP3.LUT R82, R82, 0xffff, RZ, 0xc0, !PT ;  /* 0x0000ffff52527812 */ /* 0x000fc400078ec0ff */
[----:B------:R-:W-:Y:S01]  /*28c20*/  LOP3.LUT R3, R90, 0xffff, RZ, 0xc0, !PT ;  /* 0x0000ffff5a037812 */ /* 0x000fe200078ec0ff */
[----:B------:R-:W-:Y:S01]  /*28c30*/  BAR.SYNC.DEFER_BLOCKING 0x0 ;  /* 0x0000000000007b1d */ /* 0x000fe20000010000 */
[----:B------:R-:W-:Y:S02]  /*28c40*/  PRMT R4, R15, 0x4210, R74 ;  /* 0x000042100f047816 */ /* 0x000fe4000000004a */
[----:B------:R-:W-:Y:S02]  /*28c50*/  PRMT R5, R13, 0x4210, R82 ;  /* 0x000042100d057816 */ /* 0x000fe40000000052 */
[----:B------:R-:W-:Y:S02]  /*28c60*/  PRMT R6, R14, 0x4210, R3 ;  /* 0x000042100e067816 */ /* 0x000fe40000000003 */
[----:B------:R-:W-:Y:S02]  /*28c70*/  SHF.R.U32.HI R72, RZ, 0x8, R72 ;  /* 0x00000008ff487819 */ /* 0x000fe40000011648 */
[----:B------:R-:W-:-:S02]  /*28c80*/  SHF.R.U32.HI R88, RZ, 0x8, R88 ;  /* 0x00000008ff587819 */ /* 0x000fc40000011658 */
[----:B------:R-:W-:Y:S02]  /*28c90*/  SHF.R.U32.HI R92, RZ, 0x8, R92 ;  /* 0x00000008ff5c7819 */ /* 0x000fe4000001165c */
[----:B------:R-:W-:Y:S02]  /*28ca0*/  SHF.R.U32.HI R49, RZ, 0x8, R49 ;  /* 0x00000008ff317819 */ /* 0x000fe40000011631 */
[----:B------:R-:W-:Y:S02]  /*28cb0*/  SHF.R.U32.HI R96, RZ, 0x8, R96 ;  /* 0x00000008ff607819 */ /* 0x000fe40000011660 */
[----:B------:R-:W-:Y:S02]  /*28cc0*/  LOP3.LUT R72, R72, 0xffff, RZ, 0xc0, !PT ;  /* 0x0000ffff48487812 */ /* 0x000fe400078ec0ff */
[----:B------:R-:W-:Y:S02]  /*28cd0*/  LOP3.LUT R88, R88, 0xffff, RZ, 0xc0, !PT ;  /* 0x0000ffff58587812 */ /* 0x000fe400078ec0ff */
[----:B------:R-:W-:-:S02]  /*28ce0*/  LOP3.LUT R92, R92, 0xffff, RZ, 0xc0, !PT ;  /* 0x0000ffff5c5c7812 */ /* 0x000fc400078ec0ff */
[----:B------:R-:W-:Y:S01]  /*28cf0*/  LOP3.LUT R49, R49, 0xffff, RZ, 0xc0, !PT ;  /* 0x0000ffff31317812 */ /* 0x000fe200078ec0ff */
[----:B------:R-:W-:Y:S01]  /*28d00*/  STS.128 [R0], R16 ;  /* 0x0000001000007388 */ /* 0x000fe20000000c00 */
[----:B------:R-:W-:Y:S02]  /*28d10*/  LOP3.LUT R96, R96, 0xffff, RZ, 0xc0, !PT ;  /* 0x0000ffff60607812 */ /* 0x000fe400078ec0ff */
[----:B------:R-:W-:Y:S01]  /*28d20*/  F2FP.SATFINITE.E4M3.F32.PACK_AB_MERGE_C R122, R123, R122, RZ ;  /* 0x0000007a7b7a723e */ /* 0x000fe200048070ff */
[----:B------:R-:W-:Y:S01]  /*28d30*/  STS.128 [R0+0x400], R36 ;  /* 0x0004002400007388 */ /* 0x000fe20000000c00 */
[----:B------:R-:W-:Y:S02]  /*28d40*/  PRMT R43, R72, 0x3340, R1 ;  /* 0x00003340482b7816 */ /* 0x000fe40000000001 */
[----:B------:R-:W-:Y:S01]  /*28d50*/  LOP3.LUT R134, R134, 0xc0, RZ, 0xc0, !PT ;  /* 0x000000c086867812 */ /* 0x000fe200078ec0ff */
[----:B------:R-:W-:Y:S01]  /*28d60*/  BAR.SYNC.DEFER_BLOCKING 0x0 ;  /* 0x0000000000007b1d */ /* 0x000fe20000010000 */
[----:B------:R-:W-:-:S02]  /*28d70*/  F2FP.SATFINITE.E4M3.F32.PACK_AB_MERGE_C R98, R99, R98, RZ ;  /* 0x000000626362723e */ /* 0x000fc400048070ff */
[----:B------:R-:W-:Y:S02]  /*28d80*/  PRMT R63, R88, 0x3340, R1 ;  /* 0x00003340583f7816 */ /* 0x000fe40000000001 */
[----:B------:R-:W-:Y:S02]  /*28d90*/  PRMT R49, R92, 0x3340, R49 ;  /* 0x000033405c317816 */ /* 0x000fe40000000031 */
[----:B------:R-:W-:Y:S02]  /*28da0*/  PRMT R96, R96, 0x3340, R1 ;  /* 0x0000334060607816 */ /* 0x000fe40000000001 */
[----:B------:R-:W-:Y:S02]  /*28db0*/  LOP3.LUT R122, R122, 0xffff, RZ, 0xc0, !PT ;  /* 0x0000ffff7a7a7812 */ /* 0x000fe400078ec0ff */
[----:B------:R-:W-:Y:S02]  /*28dc0*/  PRMT R43, R40, 0x5410, R43 ;  /* 0x00005410282b7816 */ /* 0x000fe4000000002b */
[----:B------:R-:W-:-:S02]  /*28dd0*/  IADD3 R134, PT, PT, R134, UR9, R136 ;  /* 0x0000000986867c10 */ /* 0x000fc4000fffe088 */
[----:B------:R-:W-:Y:S02]  /*28de0*/  PRMT R84, R84, 0x5410, R63 ;  /* 0x0000541054547816 */ /* 0x000fe4000000003f */
[----:B------:R-:W-:Y:S01]  /*28df0*/  PRMT R49, R49, 0x5410, R96 ;  /* 0x0000541031317816 */ /* 0x000fe20000000060 */
[----:B------:R-:W-:Y:S01]  /*28e00*/  STL [R1+0xfc], R134 ;  /* 0x0000fc8601007387 */ /* 0x000fe20000100800 */
[----:B------:R-:W-:Y:S02]  /*28e10*/  LOP3.LUT R98, R98, 0xffff, RZ, 0xc0, !PT ;  /* 0x0000ffff62627812 */ /* 0x000fe400078ec0ff */
[----:B------:R-:W-:Y:S01]  /*28e20*/  PRMT R30, R25, 0x4210, R122 ;  /* 0x00004210191e7816 */ /* 0x000fe2000000007a */
[----:B------:R-:W-:Y:S01]  /*28e30*/  STL [R1+0xf0], R2 ;  /* 0x0000f00201007387 */ /* 0x000fe20000100800 */
[C---:B0-----:R-:W-:Y:S02]  /*28e40*/  PRMT R25, R20.reuse, 0x7773, RZ ;  /* 0x0000777314197816 */ /* 0x041fe400000000ff */
[----:B------:R-:W-:Y:S01]  /*28e50*/  PRMT R40, R43, 0x5210, R74 ;  /* 0x000052102b287816 */ /* 0x000fe2000000004a */
[----:B------:R-:W-:Y:S01]  /*28e60*/  LDS.128 R16, [R44] ;  /* 0x000000002c107984 */ /* 0x000fe20000000c00 */
[----:B------:R-:W-:-:S02]  /*28e70*/  PRMT R26, R20, 0x7772, RZ ;  /* 0x00007772141a7816 */ /* 0x000fc400000000ff */
[----:B------:R-:W-:Y:S01]  /*28e80*/  PRMT R41, R41, 0x5210, R82 ;  /* 0x0000521029297816 */ /* 0x000fe20000000052 */
[----:B------:R-:W-:Y:S01]  /*28e90*/  LDS.128 R12, [R44+0x800] ;  /* 0x000800002c0c7984 */ /* 0x000fe20000000c00 */
[----:B------:R-:W-:Y:S02]  /*28ea0*/  PRMT R42, R84, 0x5210, R3 ;  /* 0x00005210542a7816 */ /* 0x000fe40000000003 */
[--C-:B------:R-:W-:Y:S01]  /*28eb0*/  PRMT R7, R29, 0x4210, R98.reuse ;  /* 0x000042101d077816 */ /* 0x100fe20000000062 */
[----:B------:R-:W-:Y:S01]  /*28ec0*/  BAR.SYNC.DEFER_BLOCKING 0x0 ;  /* 0x0000000000007b1d */ /* 0x000fe20000010000 */
[----:B------:R-:W-:Y:S02]  /*28ed0*/  PRMT R43, R49, 0x5210, R98 ;  /* 0x00005210312b7816 */ /* 0x000fe40000000062 */
[----:B------:R-:W-:Y:S02]  /*28ee0*/  PRMT R24, R20, 0x7771, RZ ;  /* 0x0000777114187816 */ /* 0x000fe400000000ff */
[----:B------:R-:W-:-:S02]  /*28ef0*/  SHF.R.U32.HI R100, RZ, 0x8, R100 ;  /* 0x00000008ff647819 */ /* 0x000fc40000011664 */
[----:B------:R-:W-:Y:S01]  /*28f00*/  SHF.R.U32.HI R51, RZ, 0x8, R51 ;  /* 0x00000008ff337819 */ /* 0x000fe20000011633 */
[----:B------:R0:W-:Y:S01]  /*28f10*/  STL [R1+0x74], R25 ;  /* 0x0000741901007387 */ /* 0x0001e20000100800 */
[----:B------:R-:W-:Y:S02]  /*28f20*/  SHF.R.U32.HI R104, RZ, 0x8, R104 ;  /* 0x00000008ff687819 */ /* 0x000fe40000011668 */
[----:B------:R-:W-:Y:S01]  /*28f30*/  LOP3.LUT R100, R100, 0xffff, RZ, 0xc0, !PT ;  /* 0x0000ffff64647812 */ /* 0x000fe200078ec0ff */
[----:B------:R-:W-:Y:S01]  /*28f40*/  STL [R1+0x70], R26 ;  /* 0x0000701a01007387 */ /* 0x000fe20000100800 */
[----:B------:R-:W-:Y:S02]  /*28f50*/  LOP3.LUT R51, R51, 0xffff, RZ, 0xc0, !PT ;  /* 0x0000ffff33337812 */ /* 0x000fe400078ec0ff */
[----:B------:R-:W-:Y:S01]  /*28f60*/  LOP3.LUT R104, R104, 0xffff, RZ, 0xc0, !PT ;  /* 0x0000ffff68687812 */ /* 0x000fe200078ec0ff */
[----:B------:R1:W-:Y:S01]  /*28f70*/  STL [R1+0x6c], R24 ;  /* 0x00006c1801007387 */ /* 0x0003e20000100800 */
[----:B------:R-:W-:-:S02]  /*28f80*/  F2FP.SATFINITE.E4M3.F32.PACK_AB_MERGE_C R106, R107, R106, RZ ;  /* 0x0000006a6b6a723e */ /* 0x000fc400048070ff */
[----:B0-----:R-:W-:Y:S02]  /*28f90*/  PRMT R25, R20, 0x7770, RZ ;  /* 0x0000777014197816 */ /* 0x001fe400000000ff */
[C---:B------:R-:W-:Y:S02]  /*28fa0*/  PRMT R20, R21.reuse, 0x7773, RZ ;  /* 0x0000777315147816 */ /* 0x040fe400000000ff */
[----:B------:R-:W-:Y:S01]  /*28fb0*/  PRMT R51, R100, 0x3340, R51 ;  /* 0x0000334064337816 */ /* 0x000fe20000000033 */
[----:B------:R-:W-:Y:S01]  /*28fc0*/  STS.128 [R0], R4 ;  /* 0x0000000400007388 */ /* 0x000fe20000000c00 */
[----:B------:R-:W-:Y:S02]  /*28fd0*/  PRMT R104, R104, 0x3340, R1 ;  /* 0x0000334068687816 */ /* 0x000fe40000000001 */
[----:B-1----:R-:W-:Y:S01]  /*28fe0*/  PRMT R24, R21, 0x7772, RZ ;  /* 0x0000777215187816 */ /* 0x002fe200000000ff */
[----:B------:R-:W-:Y:S01]  /*28ff0*/  STS.128 [R0+0x400], R40 ;  /* 0x0004002800007388 */ /* 0x000fe20000000c00 */
[----:B------:R-:W-:-:S02]  /*29000*/  SHF.R.U32.HI R124, RZ, 0x8, R124 ;  /* 0x00000008ff7c7819 */ /* 0x000fc4000001167c */
[----:B------:R-:W-:Y:S01]  /*29010*/  SHF.R.U32.HI R57, RZ, 0x8, R57 ;  /* 0x00000008ff397819 */ /* 0x000fe20000011639 */
[----:B------:R-:W-:Y:S01]  /*29020*/  BAR.SYNC.DEFER_BLOCKING 0x0 ;  /* 0x0000000000007b1d */ /* 0x000fe20000010000 */
[----:B------:R-:W-:Y:S02]  /*29030*/  SHF.R.U32.HI R128, RZ, 0x8, R128 ;  /* 0x00000008ff807819 */ /* 0x000fe40000011680 */
[----:B------:R-:W-:Y:S02]  /*29040*/  PRMT R104, R51, 0x5410, R104 ;  /* 0x0000541033687816 */ /* 0x000fe40000000068 */
[----:B------:R-:W-:Y:S02]  /*29050*/  LOP3.LUT R3, R106, 0xffff, RZ, 0xc0, !PT ;  /* 0x0000ffff6a037812 */ /* 0x000fe400078ec0ff */
[----:B------:R-:W-:Y:S01]  /*29060*/  F2FP.SATFINITE.E4M3.F32.PACK_AB_MERGE_C R130, R131, R130, RZ ;  /* 0x000000828382723e */ /* 0x000fe200048070ff */
[----:B------:R0:W-:Y:S01]  /*29070*/  STL [R1+0x64], R25 ;  /* 0x0000641901007387 */ /* 0x0001e20000100800 */
[----:B------:R-:W-:-:S02]  /*29080*/  LOP3.LUT R124, R124, 0xffff, RZ, 0xc0, !PT ;  /* 0x0000ffff7c7c7812 */ /* 0x000fc400078ec0ff */
[----:B------:R-:W-:Y:S01]  /*29090*/  LOP3.LUT R57, R57, 0xffff, RZ, 0xc0, !PT ;  /* 0x0000ffff39397812 */ /* 0x000fe200078ec0ff */
[----:B------:R1:W-:Y:S01]  /*290a0*/  STL [R1+0x84], R20 ;  /* 0x0000841401007387 */ /* 0x0003e20000100800 */
[----:B------:R-:W-:Y:S02]  /*290b0*/  LOP3.LUT R128, R128, 0xffff, RZ, 0xc0, !PT ;  /* 0x0000ffff80807812 */ /* 0x000fe400078ec0ff */
[--C-:B------:R-:W-:Y:S01]  /*290c0*/  PRMT R28, R28, 0x4210, R3.reuse ;  /* 0x000042101c1c7816 */ /* 0x100fe20000000003 */
[----:B------:R3:W-:Y:S01]  /*290d0*/  STL [R1+0x80], R24 ;  /* 0x0000801801007387 */ /* 0x0007e20000100800 */
[----:B------:R-:W-:Y:S02]  /*290e0*/  PRMT R104, R104, 0x5210, R3 ;  /* 0x0000521068687816 */ /* 0x000fe40000000003 */
[----:B0-----:R-:W-:Y:S02]  /*290f0*/  PRMT R25, R21, 0x7771, RZ ;  /* 0x0000777115197816 */ /* 0x001fe400000000ff */
[----:B------:R-:W-:-:S02]  /*29100*/  LOP3.LUT R3, R130, 0xffff, RZ, 0xc0, !PT ;  /* 0x0000ffff82037812 */ /* 0x000fc400078ec0ff */
[----:B-1----:R-:W-:Y:S01]  /*29110*/  PRMT R20, R21, 0x7770, RZ ;  /* 0x0000777015147816 */ /* 0x002fe200000000ff */
[----:B------:R-:W-:Y:S01]  /*29120*/  STL [R1+0x7c], R25 ;  /* 0x00007c1901007387 */ /* 0x000fe20000100800 */
[----:B------:R-:W-:Y:S02]  /*29130*/  PRMT R57, R124, 0x3340, R57 ;  /* 0x000033407c397816 */ /* 0x000fe40000000039 */
[----:B---3--:R-:W-:Y:S01]  /*29140*/  PRMT R24, R22, 0x7773, RZ ;  /* 0x0000777316187816 */ /* 0x008fe200000000ff */
[----:B------:R-:W-:Y:S01]  /*29150*/  STL [R1+0x78], R20 ;  /* 0x0000781401007387 */ /* 0x000fe20000100800 */
[----:B------:R-:W-:Y:S02]  /*29160*/  PRMT R128, R128, 0x3340, R1 ;  /* 0x0000334080807816 */ /* 0x000fe40000000001 */
[----:B------:R-:W-:Y:S01]  /*29170*/  PRMT R31, R8, 0x4210, R3 ;  /* 0x00004210081f7816 */ /* 0x000fe20000000003 */
[----:B------:R0:W-:Y:S01]  /*29180*/  STL [R1+0x94], R24 ;  /* 0x0000941801007387 */ /* 0x0001e20000100800 */
[----:B------:R-:W-:-:S02]  /*29190*/  PRMT R128, R57, 0x5410, R128 ;  /* 0x0000541039807816 */ /* 0x000fc40000000080 */
[----:B------:R-:W-:Y:S01]  /*291a0*/  SHF.R.U32.HI R108, RZ, 0x8, R108 ;  /* 0x00000008ff6c7819 */ /* 0x000fe2000001166c */
[----:B------:R-:W1:Y:S01]  /*291b0*/  LDS.128 R8, [R44] ;  /* 0x000000002c087984 */ /* 0x000e620000000c00 */
[----:B------:R-:W-:Y:S02]  /*291c0*/  SHF.R.U32.HI R53, RZ, 0x8, R53 ;  /* 0x00000008ff357819 */ /* 0x000fe40000011635 */
[----:B------:R-:W-:Y:S01]  /*291d0*/  SHF.R.U32.HI R112, RZ, 0x8, R112 ;  /* 0x00000008ff707819 */ /* 0x000fe20000011670 */
[----:B------:R-:W3:Y:S01]  /*291e0*/  LDS.128 R4, [R44+0x800] ;  /* 0x000800002c047984 */ /* 0x000ee20000000c00 */
[----:B------:R-:W-:Y:S02]  /*291f0*/  SHF.R.U32.HI R116, RZ, 0x8, R116 ;  /* 0x00000008ff747819 */ /* 0x000fe40000011674 */
[----:B------:R-:W-:Y:S01]  /*29200*/  SHF.R.U32.HI R55, RZ, 0x8, R55 ;  /* 0x00000008ff377819 */ /* 0x000fe20000011637 */
[----:B0-----:R-:W0:Y:S01]  /*29210*/  S2R R24, SR_TID.X ;  /* 0x0000000000187919 */ /* 0x001e220000002100 */
[----:B------:R-:W-:-:S02]  /*29220*/  SHF.R.U32.HI R120, RZ, 0x8, R120 ;  /* 0x00000008ff787819 */ /* 0x000fc40000011678 */
[----:B------:R-:W-:Y:S02]  /*29230*/  PRMT R107, R128, 0x5210, R3 ;  /* 0x00005210806b7816 */ /* 0x000fe40000000003 */
[----:B------:R-:W4:Y:S01]  /*29240*/  LDC.64 R2, c[0x0][0x398] ;  /* 0x0000e600ff027b82 */ /* 0x000f220000000a00 */
[----:B------:R-:W-:Y:S02]  /*29250*/  PRMT R21, R22, 0x7772, RZ ;  /* 0x0000777216157816 */ /* 0x000fe400000000ff */
[----:B------:R-:W-:Y:S02]  /*29260*/  LOP3.LUT R108, R108, 0xffff, RZ, 0xc0, !PT ;  /* 0x0000ffff6c6c7812 */ /* 0x000fe400078ec0ff */
[----:B------:R-:W-:Y:S01]  /*29270*/  LOP3.LUT R53, R53, 0xffff, RZ, 0xc0, !PT ;  /* 0x0000ffff35357812 */ /* 0x000fe200078ec0ff */
[----:B------:R5:W-:Y:S01]  /*29280*/  STL [R1+0x90], R21 ;  /* 0x0000901501007387 */ /* 0x000be20000100800 */
[----:B------:R-:W-:Y:S02]  /*29290*/  LOP3.LUT R112, R112, 0xffff, RZ, 0xc0, !PT ;  /* 0x0000ffff70707812 */ /* 0x000fe400078ec0ff */
[----:B------:R-:W-:-:S02]  /*292a0*/  LOP3.LUT R116, R116, 0xffff, RZ, 0xc0, !PT ;  /* 0x0000ffff74747812 */ /* 0x000fc400078ec0ff */
[----:B------:R-:W-:Y:S02]  /*292b0*/  LOP3.LUT R55, R55, 0xffff, RZ, 0xc0, !PT ;  /* 0x0000ffff37377812 */ /* 0x000fe400078ec0ff */
[----:B------:R-:W-:Y:S02]  /*292c0*/  LOP3.LUT R120, R120, 0xffff, RZ, 0xc0, !PT ;  /* 0x0000ffff78787812 */ /* 0x000fe400078ec0ff */
[----:B------:R-:W-:Y:S02]  /*292d0*/  PRMT R20, R22, 0x7771, RZ ;  /* 0x0000777116147816 */ /* 0x000fe400000000ff */
[----:B------:R-:W-:Y:S02]  /*292e0*/  F2FP.SATFINITE.E4M3.F32.PACK_AB_MERGE_C R114, R115, R114, RZ ;  /* 0x000000727372723e */ /* 0x000fe400048070ff */
[----:B------:R-:W-:Y:S01]  /*292f0*/  PRMT R53, R108, 0x3340, R53 ;  /* 0x000033406c357816 */ /* 0x000fe20000000035 */
[----:B------:R0:W-:Y:S01]  /*29300*/  STL [R1+0x8c], R20 ;  /* 0x00008c1401007387 */ /* 0x0001e20000100800 */
[----:B------:R-:W-:-:S02]  /*29310*/  PRMT R112, R112, 0x3340, R1 ;  /* 0x0000334070707816 */ /* 0x000fc40000000001 */
[----:B------:R-:W-:Y:S02]  /*29320*/  PRMT R55, R116, 0x3340, R55 ;  /* 0x0000334074377816 */ /* 0x000fe40000000037 */
[----:B------:R-:W-:Y:S02]  /*29330*/  PRMT R120, R120, 0x3340, R1 ;  /* 0x0000334078787816 */ /* 0x000fe40000000001 */
[----:B------:R-:W-:Y:S02]  /*29340*/  PRMT R22, R22, 0x7770, RZ ;  /* 0x0000777016167816 */ /* 0x000fe400000000ff */
[----:B-----5:R-:W-:Y:S02]  /*29350*/  PRMT R21, R23, 0x7773, RZ ;  /* 0x0000777317157816 */ /* 0x020fe400000000ff */
[----:B------:R-:W-:Y:S01]  /*29360*/  PRMT R53, R53, 0x5410, R112 ;  /* 0x0000541035357816 */ /* 0x000fe20000000070 */
[----:B------:R-:W-:Y:S01]  /*29370*/  STL [R1+0x88], R22 ;  /* 0x0000881601007387 */ /* 0x000fe20000100800 */
[----:B------:R-:W-:-:S02]  /*29380*/  PRMT R55, R55, 0x5410, R120 ;  /* 0x0000541037377816 */ /* 0x000fc40000000078 */
[----:B------:R-:W-:Y:S01]  /*29390*/  LOP3.LUT R114, R114, 0xffff, RZ, 0xc0, !PT ;  /* 0x0000ffff72727812 */ /* 0x000fe200078ec0ff */
[----:B------:R5:W-:Y:S01]  /*293a0*/  STL [R1+0xa4], R21 ;  /* 0x0000a41501007387 */ /* 0x000be20000100800 */
[----:B0-----:R-:W-:Y:S02]  /*293b0*/  PRMT R20, R23, 0x7772, RZ ;  /* 0x0000777217147816 */ /* 0x001fe400000000ff */
[--C-:B------:R-:W-:Y:S01]  /*293c0*/  PRMT R29, R27, 0x4210, R114.reuse ;  /* 0x000042101b1d7816 */ /* 0x100fe20000000072 */
[----:B------:R-:W-:Y:S01]  /*293d0*/  BAR.SYNC.DEFER_BLOCKING 0x0 ;  /* 0x0000000000007b1d */ /* 0x000fe20000010000 */
[----:B------:R-:W-:Y:S02]  /*293e0*/  PRMT R105, R53, 0x5210, R114 ;  /* 0x0000521035697816 */ /* 0x000fe40000000072 */
[----:B------:R-:W-:Y:S02]  /*293f0*/  PRMT R106, R55, 0x5210, R122 ;  /* 0x00005210376a7816 */ /* 0x000fe4000000007a */
[----:B------:R-:W-:-:S02]  /*29400*/  LOP3.LUT R24, R139, 0x3f, R24, 0xf8, !PT ;  /* 0x0000003f8b187812 */ /* 0x000fc400078ef818 */
[----:B-----5:R-:W-:Y:S01]  /*29410*/  PRMT R21, R23, 0x7771, RZ ;  /* 0x0000777117157816 */ /* 0x020fe200000000ff */
[----:B------:R0:W-:Y:S01]  /*29420*/  STL [R1+0xa0], R20 ;  /* 0x0000a01401007387 */ /* 0x0001e20000100800 */
[C---:B------:R-:W-:Y:S02]  /*29430*/  PRMT R75, R33.reuse, 0x7773, RZ ;  /* 0x00007773214b7816 */ /* 0x040fe400000000ff */
[C---:B------:R-:W-:Y:S01]  /*29440*/  PRMT R79, R33.reuse, 0x7772, RZ ;  /* 0x00007772214f7816 */ /* 0x040fe200000000ff */
[----:B------:R5:W-:Y:S01]  /*29450*/  STL [R1+0x9c], R21 ;  /* 0x00009c1501007387 */ /* 0x000be20000100800 */
[C---:B------:R-:W-:Y:S02]  /*29460*/  PRMT R81, R33.reuse, 0x7771, RZ ;  /* 0x0000777121517816 */ /* 0x040fe400000000ff */
[----:B------:R-:W-:Y:S02]  /*29470*/  PRMT R83, R33, 0x7770, RZ ;  /* 0x0000777021537816 */ /* 0x000fe400000000ff */
[----:B-1----:R-:W-:-:S02]  /*29480*/  PRMT R25, R9, 0x7773, RZ ;  /* 0x0000777309197816 */ /* 0x002fc400000000ff */
[----:B0-----:R-:W-:Y:S02]  /*29490*/  PRMT R20, R23, 0x7770, RZ ;  /* 0x0000777017147816 */ /* 0x001fe400000000ff */
[----:B------:R-:W-:Y:S01]  /*294a0*/  PRMT R27, R10, 0x7772, RZ ;  /* 0x000077720a1b7816 */ /* 0x000fe200000000ff */
[----:B-----5:R-:W-:Y:S01]  /*294b0*/  IMAD R21, R24, UR5, RZ ;  /* 0x0000000518157c24 */ /* 0x020fe2000f8e02ff */
[C---:B------:R-:W-:Y:S01]  /*294c0*/  PRMT R24, R10.reuse, 0x7773, RZ ;  /* 0x000077730a187816 */ /* 0x040fe200000000ff */
[----:B------:R0:W-:Y:S01]  /*294d0*/  STS.128 [R0], R28 ;  /* 0x0000001c00007388 */ /* 0x0001e20000000c00 */
[----:B------:R-:W-:Y:S01]  /*294e0*/  PRMT R33, R10, 0x7770, RZ ;  /* 0x000077700a217816 */ /* 0x000fe200000000ff */
[----:B------:R-:W-:Y:S02]  /*294f0*/  USHF.R.S32.HI UR5, URZ, 0x1f, UR4 ;  /* 0x0000001fff057899 */ /* 0x000fe40008011404 */
[----:B----4-:R-:W-:Y:S01]  /*29500*/  IADD3 R164, P0, P1, R21, UR4, R2 ;  /* 0x0000000415a47c10 */ /* 0x010fe2000f91e002 */
[----:B------:R1:W-:Y:S01]  /*29510*/  STS.128 [R0+0x400], R104 ;  /* 0x0004006800007388 */ /* 0x0003e20000000c00 */
[----:B------:R-:W-:Y:S01]  /*29520*/  PRMT R2, R12, 0x7773, RZ ;  /* 0x000077730c027816 */ /* 0x000fe200000000ff */
[----:B------:R-:W4:Y:S01]  /*29530*/  LDCU UR4, c[0x0][0x3ec] ;  /* 0x00007d80ff0477ac */ /* 0x000f220008000800 */
[C---:B------:R-:W-:Y:S01]  /*29540*/  PRMT R85, R32.reuse, 0x7773, RZ ;  /* 0x0000777320557816 */ /* 0x040fe200000000ff */
[----:B------:R-:W-:Y:S01]  /*29550*/  STL [R1+0x98], R20 ;  /* 0x0000981401007387 */ /* 0x000fe20000100800 */
[----:B------:R-:W-:-:S02]  /*29560*/  PRMT R87, R32, 0x7772, RZ ;  /* 0x0000777220577816 */ /* 0x000fc400000000ff */
[C---:B------:R-:W-:Y:S01]  /*29570*/  PRMT R89, R32.reuse, 0x7771, RZ ;  /* 0x0000777120597816 */ /* 0x040fe200000000ff */
[----:B------:R5:W-:Y:S01]  /*29580*/  STL [R1+0x40], R2 ;  /* 0x0000400201007387 */ /* 0x000be20000100800 */
[----:B------:R-:W-:Y:S02]  /*29590*/  PRMT R91, R32, 0x7770, RZ ;  /* 0x00007770205b7816 */ /* 0x000fe400000000ff */
[----:B------:R-:W-:Y:S02]  /*295a0*/  PRMT R67, R34, 0x7773, RZ ;  /* 0x0000777322437816 */ /* 0x000fe400000000ff */
[C---:B0-----:R-:W-:Y:S02]  /*295b0*/  PRMT R29, R9.reuse, 0x7772, RZ ;  /* 0x00007772091d7816 */ /* 0x041fe400000000ff */
[----:B------:R-:W-:Y:S02]  /*295c0*/  PRMT R28, R9, 0x7771, RZ ;  /* 0x00007771091c7816 */ /* 0x000fe400000000ff */
[----:B-1----:R-:W-:-:S02]  /*295d0*/  SHF.R.U32.HI R0, RZ, 0x6, R138 ;  /* 0x00000006ff007819 */ /* 0x002fc4000001168a */
[----:B-----5:R-:W-:Y:S02]  /*295e0*/  PRMT R2, R12, 0x7770, RZ ;  /* 0x000077700c027816 */ /* 0x020fe400000000ff */
[----:B------:R-:W-:Y:S02]  /*295f0*/  SGXT.U32 R22, R0, 0x1 ;  /* 0x000000010016781a */ /* 0x000fe40000000000 */
[----:B------:R-:W-:Y:S02]  /*29600*/  SHF.R.S32.HI R0, RZ, 0x1f, R21 ;  /* 0x0000001fff007819 */ /* 0x000fe40000011415 */
[----:B------:R-:W-:Y:S01]  /*29610*/  PRMT R21, R12, 0x7772, RZ ;  /* 0x000077720c157816 */ /* 0x000fe200000000ff */
[----:B--2---:R-:W-:Y:S01]  /*29620*/  IMAD R77, R22, R165, RZ ;  /* 0x000000a5164d7224 */ /* 0x004fe200078e02ff */
[----:B------:R-:W-:Y:S02]  /*29630*/  PRMT R22, R12, 0x7771, RZ ;  /* 0x000077710c167816 */ /* 0x000fe400000000ff */
[----:B------:R-:W-:Y:S01]  /*29640*/  PRMT R12, R13, 0x7772, RZ ;  /* 0x000077720d0c7816 */ /* 0x000fe200000000ff */
[----:B------:R0:W-:Y:S01]  /*29650*/  STL [R1+0x3c], R21 ;  /* 0x00003c1501007387 */ /* 0x0001e20000100800 */
[----:B------:R-:W-:-:S02]  /*29660*/  PRMT R31, R9, 0x7770, RZ ;  /* 0x00007770091f7816 */ /* 0x000fc400000000ff */
[----:B------:R-:W-:Y:S01]  /*29670*/  PRMT R30, R10, 0x7771, RZ ;  /* 0x000077710a1e7816 */ /* 0x000fe200000000ff */
[----:B------:R-:W-:Y:S01]  /*29680*/  STL [R1+0x38], R22 ;  /* 0x0000381601007387 */ /* 0x000fe20000100800 */
[C---:B---3--:R-:W-:Y:S02]  /*29690*/  PRMT R9, R4.reuse, 0x7773, RZ ;  /* 0x0000777304097816 */ /* 0x048fe400000000ff */
[----:B------:R-:W-:Y:S01]  /*296a0*/  PRMT R10, R4, 0x7772, RZ ;  /* 0x00007772040a7816 */ /* 0x000fe200000000ff */
[----:B------:R1:W-:Y:S01]  /*296b0*/  STL [R1+0x34], R2 ;  /* 0x0000340201007387 */ /* 0x0003e20000100800 */
[----:B------:R-:W-:Y:S02]  /*296c0*/  IADD3.X R0, PT, PT, R0, UR5, R3, P0, P1 ;  /* 0x0000000500007c10 */ /* 0x000fe400087e2403 */
[----:B0-----:R-:W-:Y:S02]  /*296d0*/  PRMT R21, R13, 0x7773, RZ ;  /* 0x000077730d157816 */ /* 0x001fe400000000ff */
[----:B------:R-:W-:-:S02]  /*296e0*/  PRMT R69, R34, 0x7772, RZ ;  /* 0x0000777222457816 */ /* 0x000fc400000000ff */
[C---:B------:R-:W-:Y:S01]  /*296f0*/  PRMT R71, R34.reuse, 0x7771, RZ ;  /* 0x0000777122477816 */ /* 0x040fe200000000ff */
[----:B------:R-:W-:Y:S01]  /*29700*/  STL [R1+0x50], R21 ;  /* 0x0000501501007387 */ /* 0x000fe20000100800 */
[----:B------:R-:W-:Y:S02]  /*29710*/  PRMT R73, R34, 0x7770, RZ ;  /* 0x0000777022497816 */ /* 0x000fe400000000ff */
[C---:B-1----:R-:W-:Y:S01]  /*29720*/  PRMT R2, R13.reuse, 0x7771, RZ ;  /* 0x000077710d027816 */ /* 0x042fe200000000ff */
[----:B------:R0:W-:Y:S01]  /*29730*/  STL [R1+0x4c], R12 ;  /* 0x00004c0c01007387 */ /* 0x0001e20000100800 */
[----:B------:R-:W-:Y:S02]  /*29740*/  PRMT R13, R13, 0x7770, RZ ;  /* 0x000077700d0d7816 */ /* 0x000fe400000000ff */
[C---:B------:R-:W-:Y:S01]  /*29750*/  PRMT R53, R35.reuse, 0x7773, RZ ;  /* 0x0000777323357816 */ /* 0x040fe200000000ff */
[----:B------:R1:W-:Y:S01]  /*29760*/  STL [R1+0x48], R2 ;  /* 0x0000480201007387 */ /* 0x0003e20000100800 */
[----:B------:R-:W-:-:S02]  /*29770*/  PRMT R59, R35, 0x7772, RZ ;  /* 0x00007772233b7816 */ /* 0x000fc400000000ff */
[C---:B------:R-:W-:Y:S01]  /*29780*/  PRMT R63, R35.reuse, 0x7771, RZ ;  /* 0x00007771233f7816 */ /* 0x040fe200000000ff */
[----:B------:R2:W-:Y:S01]  /*29790*/  STL [R1+0x44], R13 ;  /* 0x0000440d01007387 */ /* 0x0005e20000100800 */
[----:B------:R-:W-:Y:S02]  /*297a0*/  PRMT R65, R35, 0x7770, RZ ;  /* 0x0000777023417816 */ /* 0x000fe400000000ff */
[----:B0-----:R-:W-:Y:S02]  /*297b0*/  PRMT R12, R14, 0x7773, RZ ;  /* 0x000077730e0c7816 */ /* 0x001fe400000000ff */
[----:B------:R-:W-:Y:S02]  /*297c0*/  PRMT R22, R8, 0x7773, RZ ;  /* 0x0000777308167816 */ /* 0x000fe400000000ff */
[----:B-1----:R-:W-:Y:S01]  /*297d0*/  PRMT R2, R14, 0x7772, RZ ;  /* 0x000077720e027816 */ /* 0x002fe200000000ff */
[----:B------:R0:W-:Y:S01]  /*297e0*/  STL [R1+0x60], R12 ;  /* 0x0000600c01007387 */ /* 0x0001e20000100800 */
[----:B------:R-:W-:-:S02]  /*297f0*/  PRMT R23, R8, 0x7772, RZ ;  /* 0x0000777208177816 */ /* 0x000fc400000000ff */
[----:B--2---:R-:W-:Y:S01]  /*29800*/  PRMT R13, R14, 0x7771, RZ ;  /* 0x000077710e0d7816 */ /* 0x004fe200000000ff */
[----:B------:R1:W-:Y:S01]  /*29810*/  STL [R1+0x5c], R2 ;  /* 0x00005c0201007387 */ /* 0x0003e20000100800 */
[C---:B------:R-:W-:Y:S02]  /*29820*/  PRMT R21, R8.reuse, 0x7771, RZ ;  /* 0x0000777108157816 */ /* 0x040fe400000000ff */
[----:B------:R-:W-:Y:S01]  /*29830*/  PRMT R26, R8, 0x7770, RZ ;  /* 0x00007770081a7816 */ /* 0x000fe200000000ff */
[----:B------:R2:W-:Y:S01]  /*29840*/  STL [R1+0x58], R13 ;  /* 0x0000580d01007387 */ /* 0x0005e20000100800 */
[C---:B------:R-:W-:Y:S02]  /*29850*/  PRMT R34, R11.reuse, 0x7773, RZ ;  /* 0x000077730b227816 */ /* 0x040fe400000000ff */
[----:B0-----:R-:W-:Y:S02]  /*29860*/  PRMT R12, R14, 0x7770, RZ ;  /* 0x000077700e0c7816 */ /* 0x001fe400000000ff */
[----:B------:R-:W-:-:S02]  /*29870*/  PRMT R35, R11, 0x7772, RZ ;  /* 0x000077720b237816 */ /* 0x000fc400000000ff */
[----:B-1----:R-:W-:Y:S01]  /*29880*/  PRMT R2, R15, 0x7773, RZ ;  /* 0x000077730f027816 */ /* 0x002fe200000000ff */
[----:B------:R0:W-:Y:S01]  /*29890*/  STL [R1+0x54], R12 ;  /* 0x0000540c01007387 */ /* 0x0001e20000100800 */
[----:B------:R-:W-:Y:S02]  /*298a0*/  PRMT R36, R11, 0x7771, RZ ;  /* 0x000077710b247816 */ /* 0x000fe400000000ff */
[----:B--2---:R-:W-:Y:S01]  /*298b0*/  PRMT R13, R15, 0x7772, RZ ;  /* 0x000077720f0d7816 */ /* 0x004fe200000000ff */
[----:B------:R1:W-:Y:S01]  /*298c0*/  STL [R1+0xec], R2 ;  /* 0x0000ec0201007387 */ /* 0x0003e20000100800 */
[----:B------:R-:W-:Y:S02]  /*298d0*/  PRMT R32, R11, 0x7770, RZ ;  /* 0x000077700b207816 */ /* 0x000fe400000000ff */
[----:B------:R-:W-:Y:S01]  /*298e0*/  LEA.HI R14, R138, 0xe, RZ, 0x1a ;  /* 0x0000000e8a0e7811 */ /* 0x000fe200078fd0ff */
[----:B------:R2:W-:Y:S01]  /*298f0*/  STL [R1+0xe8], R13 ;  /* 0x0000e80d01007387 */ /* 0x0005e20000100800 */
[----:B------:R-:W-:-:S02]  /*29900*/  PRMT R61, R16, 0x7770, RZ ;  /* 0x00007770103d7816 */ /* 0x000fc400000000ff */
[C---:B0-----:R-:W-:Y:S02]  /*29910*/  PRMT R12, R15.reuse, 0x7771, RZ ;  /* 0x000077710f0c7816 */ /* 0x041fe400000000ff */
[C---:B------:R-:W-:Y:S02]  /*29920*/  PRMT R57, R16.reuse, 0x7771, RZ ;  /* 0x0000777110397816 */ /* 0x040fe400000000ff */
[----:B-1----:R-:W-:Y:S01]  /*29930*/  PRMT R2, R15, 0x7770, RZ ;  /* 0x000077700f027816 */ /* 0x002fe200000000ff */
[----:B------:R0:W-:Y:S01]  /*29940*/  STL [R1+0xe4], R12 ;  /* 0x0000e40c01007387 */ /* 0x0001e20000100800 */
[C---:B------:R-:W-:Y:S01]  /*29950*/  PRMT R55, R16.reuse, 0x7772, RZ ;  /* 0x0000777210377816 */ /* 0x040fe200000000ff */
[----:B--2---:R-:W-:Y:S01]  /*29960*/  IMAD R13, R165, 0x2, R77 ;  /* 0x00000002a50d7824 */ /* 0x004fe200078e024d */
[----:B------:R-:W-:Y:S01]  /*29970*/  PRMT R49, R16, 0x7773, RZ ;  /* 0x0000777310317816 */ /* 0x000fe200000000ff */
[----:B------:R1:W-:Y:S01]  /*29980*/  STL [R1+0xe0], R2 ;  /* 0x0000e00201007387 */ /* 0x0003e20000100800 */
[----:B------:R-:W-:Y:S01]  /*29990*/  PRMT R51, R17, 0x7770, RZ ;  /* 0x0000777011337816 */ /* 0x000fe200000000ff */
[----:B------:R-:W-:Y:S01]  /*299a0*/  IMAD R11, R165, 0x2, R13 ;  /* 0x00000002a50b7824 */ /* 0x000fe200078e020d */
[C---:B------:R-:W-:Y:S01]  /*299b0*/  PRMT R47, R17.reuse, 0x7771, RZ ;  /* 0x00007771112f7816 */ /* 0x040fe200000000ff */
[----:B------:R2:W-:Y:S01]  /*299c0*/  STL [R1+0xdc], R9 ;  /* 0x0000dc0901007387 */ /* 0x0005e20000100800 */
[----:B------:R-:W-:-:S02]  /*299d0*/  PRMT R45, R17, 0x7772, RZ ;  /* 0x00007772112d7816 */ /* 0x000fc400000000ff */
[----:B0-----:R-:W-:Y:S01]  /*299e0*/  PRMT R12, R4, 0x7771, RZ ;  /* 0x00007771040c7816 */ /* 0x001fe200000000ff */
[----:B------:R0:W-:Y:S01]  /*299f0*/  STL [R1+0xd8], R10 ;  /* 0x0000d80a01007387 */ /* 0x0001e20000100800 */
[----:B------:R-:W-:Y:S02]  /*29a00*/  PRMT R41, R17, 0x7773, RZ ;  /* 0x0000777311297816 */ /* 0x000fe400000000ff */
[----:B-1----:R-:W-:Y:S01]  /*29a10*/  IADD3 R2, P0, PT, R77, R164, RZ ;  /* 0x000000a44d027210 */ /* 0x002fe20007f1e0ff */
[----:B------:R-:W-:Y:S01]  /*29a20*/  STL [R1+0xd4], R12 ;  /* 0x0000d40c01007387 */ /* 0x000fe20000100800 */
[----:B------:R-:W-:Y:S02]  /*29a30*/  PRMT R43, R18, 0x7770, RZ ;  /* 0x00007770122b7816 */ /* 0x000fe400000000ff */
[----:B--2---:R-:W-:Y:S02]  /*29a40*/  PRMT R9, R4, 0x7770, RZ ;  /* 0x0000777004097816 */ /* 0x004fe400000000ff */
[----:B------:R-:W-:-:S02]  /*29a50*/  PRMT R4, R5, 0x7772, RZ ;  /* 0x0000777205047816 */ /* 0x000fc400000000ff */
[----:B0-----:R-:W-:Y:S01]  /*29a60*/  PRMT R10, R5, 0x7773, RZ ;  /* 0x00007773050a7816 */ /* 0x001fe200000000ff */
[----:B------:R0:W-:Y:S01]  /*29a70*/  STL [R1+0xc4], R9 ;  /* 0x0000c40901007387 */ /* 0x0001e20000100800 */
[----:B------:R-:W-:Y:S01]  /*29a80*/  LEA.HI.X.SX32 R3, R77, R0, 0x1, P0 ;  /* 0x000000004d037211 */ /* 0x000fe200000f0eff */
[----:B------:R-:W-:Y:S01]  /*29a90*/  IMAD R77, R14, R165, RZ ;  /* 0x000000a50e4d7224 */ /* 0x000fe200078e02ff */
[----:B------:R-:W-:Y:S01]  /*29aa0*/  IADD3 R8, P0, PT, R13, R164, RZ ;  /* 0x000000a40d087210 */ /* 0x000fe20007f1e0ff */
[----:B------:R-:W-:Y:S01]  /*29ab0*/  STL [R1+0xd0], R10 ;  /* 0x0000d00a01007387 */ /* 0x000fe20000100800 */
[C---:B------:R-:W-:Y:S02]  /*29ac0*/  PRMT R39, R18.reuse, 0x7771, RZ ;  /* 0x0000777112277816 */ /* 0x040fe400000000ff */
[C---:B------:R-:W-:Y:S01]  /*29ad0*/  PRMT R37, R18.reuse, 0x7772, RZ ;  /* 0x0000777212257816 */ /* 0x040fe200000000ff */
[----:B------:R1:W-:Y:S01]  /*29ae0*/  STL [R1+0xcc], R4 ;  /* 0x0000cc0401007387 */ /* 0x0003e20000100800 */
[----:B------:R-:W-:-:S02]  /*29af0*/  PRMT R17, R18, 0x7773, RZ ;  /* 0x0000777312117816 */ /* 0x000fc400000000ff */
[C---:B0-----:R-:W-:Y:S01]  /*29b00*/  PRMT R9, R5.reuse, 0x7771, RZ ;  /* 0x0000777105097816 */ /* 0x041fe200000000ff */
[----:B------:R-:W-:Y:S01]  /*29b10*/  BAR.SYNC.DEFER_BLOCKING 0x0 ;  /* 0x0000000000007b1d */ /* 0x000fe20000010000 */
[----:B------:R-:W-:Y:S02]  /*29b20*/  PRMT R5, R5, 0x7770, RZ ;  /* 0x0000777005057816 */ /* 0x000fe400000000ff */
[C---:B------:R-:W-:Y:S02]  /*29b30*/  PRMT R16, R19.reuse, 0x7773, RZ ;  /* 0x0000777313107816 */ /* 0x040fe400000000ff */
[C---:B------:R-:W-:Y:S02]  /*29b40*/  PRMT R18, R19.reuse, 0x7772, RZ ;  /* 0x0000777213127816 */ /* 0x040fe400000000ff */
[----:B-1----:R-:W-:Y:S01]  /*29b50*/  PRMT R4, R6, 0x7773, RZ ;  /* 0x0000777306047816 */ /* 0x002fe200000000ff */
[----:B------:R0:W-:Y:S01]  /*29b60*/  STL [R1+0xc8], R9 ;  /* 0x0000c80901007387 */ /* 0x0001e20000100800 */
[----:B------:R-:W-:-:S02]  /*29b70*/  PRMT R20, R19, 0x7771, RZ ;  /* 0x0000777113147816 */ /* 0x000fc400000000ff */
[----:B------:R-:W-:Y:S01]  /*29b80*/  PRMT R19, R19, 0x7770, RZ ;  /* 0x0000777013137816 */ /* 0x000fe200000000ff */
[----:B------:R1:W-:Y:S04]  /*29b90*/  STL [R1+0x2c], R5 ;  /* 0x00002c0501007387 */ /* 0x0003e80000100800 */
[----:B------:R2:W-:Y:S01]  /*29ba0*/  STL [R1+0xc0], R4 ;  /* 0x0000c00401007387 */ /* 0x0005e20000100800 */
[C---:B0-----:R-:W-:Y:S02]  /*29bb0*/  PRMT R9, R6.reuse, 0x7772, RZ ;  /* 0x0000777206097816 */ /* 0x041fe400000000ff */
[----:B-1----:R-:W-:-:S03]  /*29bc0*/  PRMT R5, R6, 0x7771, RZ ;  /* 0x0000777106057816 */ /* 0x002fc600000000ff */
[----:B------:R0:W-:Y:S01]  /*29bd0*/  STL [R1+0xac], R9 ;  /* 0x0000ac0901007387 */ /* 0x0001e20000100800 */
[----:B--2---:R-:W-:-:S03]  /*29be0*/  PRMT R4, R6, 0x7770, RZ ;  /* 0x0000777006047816 */ /* 0x004fc600000000ff */
[----:B------:R1:W-:Y:S01]  /*29bf0*/  STL [R1+0xa8], R5 ;  /* 0x0000a80501007387 */ /* 0x0003e20000100800 */
[----:B------:R-:W-:-:S03]  /*29c00*/  PRMT R6, R7, 0x7773, RZ ;  /* 0x0000777307067816 */ /* 0x000fc600000000ff */
[----:B------:R2:W-:Y:S01]  /*29c10*/  STL [R1+0x30], R4 ;  /* 0x0000300401007387 */ /* 0x0005e20000100800 */
[----:B0-----:R-:W-:-:S03]  /*29c20*/  LEA.HI.X.SX32 R9, R13, R0, 0x1, P0 ;  /* 0x000000000d097211 */ /* 0x001fc600000f0eff */
[----:B------:R0:W-:Y:S01]  /*29c30*/  STL [R1+0xbc], R6 ;  /* 0x0000bc0601007387 */ /* 0x0001e20000100800 */
[----:B-1----:R-:W-:-:S03]  /*29c40*/  PRMT R5, R7, 0x7772, RZ ;  /* 0x0000777207057816 */ /* 0x002fc600000000ff */
[----:B------:R1:W-:Y:S01]  /*29c50*/  STG.E.U8 desc[UR18][R2.64], R91 ;  /* 0x0000005b02007986 */ /* 0x0003e2000c101112 */
[----:B--2---:R-:W-:-:S03]  /*29c60*/  PRMT R4, R7, 0x7771, RZ ;  /* 0x0000777107047816 */ /* 0x004fc600000000ff */
[----:B------:R-:W-:Y:S01]  /*29c70*/  STL [R1+0xb8], R5 ;  /* 0x0000b80501007387 */ /* 0x000fe20000100800 */
[----:B0-----:R-:W-:Y:S01]  /*29c80*/  PRMT R6, R7, 0x7770, RZ ;  /* 0x0000777007067816 */ /* 0x001fe200000000ff */
[----:B------:R-:W-:Y:S02]  /*29c90*/  IMAD R7, R165, 0x2, R11 ;  /* 0x00000002a5077824 */ /* 0x000fe400078e020b */
[----:B------:R0:W-:Y:S04]  /*29ca0*/  STL [R1+0xb4], R4 ;  /* 0x0000b40401007387 */ /* 0x0001e80000100800 */
[----:B------:R2:W-:Y:S01]  /*29cb0*/  STL [R1+0xb0], R6 ;  /* 0x0000b00601007387 */ /* 0x0005e20000100800 */
[----:B-1----:R-:W-:-:S03]  /*29cc0*/  IADD3 R2, P1, PT, R77, R164, RZ ;  /* 0x000000a44d027210 */ /* 0x002fc60007f3e0ff */
[----:B------:R-:W-:Y:S01]  /*29cd0*/  STG.E.U8 desc[UR18][R8.64], R89 ;  /* 0x0000005908007986 */ /* 0x000fe2000c101112 */
[----:B0-----:R-:W-:-:S04]  /*29ce0*/  IADD3 R4, P0, PT, R11, R164, RZ ;  /* 0x000000a40b047210 */ /* 0x001fc80007f1e0ff */
[----:B------:R-:W-:Y:S01]  /*29cf0*/  LEA.HI.X.SX32 R5, R11, R0, 0x1, P0 ;  /* 0x000000000b057211 */ /* 0x000fe200000f0eff */
[----:B------:R-:W-:Y:S01]  /*29d00*/  IMAD R11, R165, 0x2, R7 ;  /* 0x00000002a50b7824 */ /* 0x000fe200078e0207 */
[----:B--2---:R-:W-:-:S03]  /*29d10*/  IADD3 R6, P0, PT, R7, R164, RZ ;  /* 0x000000a407067210 */ /* 0x004fc60007f1e0ff */
[----:B------:R-:W-:Y:S01]  /*29d20*/  IMAD R15, R165, 0x2, R11 ;  /* 0x00000002a50f7824 */ /* 0x000fe200078e020b */
[----:B------:R-:W-:Y:S01]  /*29d30*/  LEA.HI.X.SX32 R7, R7, R0, 0x1, P0 ;  /* 0x0000000007077211 */ /* 0x000fe200000f0eff */
[----:B------:R0:W-:Y:S01]  /*29d40*/  STG.E.U8 desc[UR18][R4.64], R87 ;  /* 0x0000005704007986 */ /* 0x0001e2000c101112 */
[----:B------:R-:W-:Y:S01]  /*29d50*/  IADD3 R12, P0, PT, R11, R164, RZ ;  /* 0x000000a40b0c7210 */ /* 0x000fe20007f1e0ff */
[----:B------:R-:W-:Y:S02]  /*29d60*/  IMAD R3, R165, 0x2, R15 ;  /* 0x00000002a5037824 */ /* 0x000fe400078e020f */
[----:B------:R1:W-:Y:S01]  /*29d70*/  STG.E.U8 desc[UR18][R6.64], R85 ;  /* 0x0000005506007986 */ /* 0x0003e2000c101112 */
[----:B------:R-:W-:Y:S02]  /*29d80*/  LEA.HI.X.SX32 R13, R11, R0, 0x1, P0 ;  /* 0x000000000b0d7211 */ /* 0x000fe400000f0eff */
[----:B------:R-:W-:-:S03]  /*29d90*/  IADD3 R10, P0, PT, R15, R164, RZ ;  /* 0x000000a40f0a7210 */ /* 0x000fc60007f1e0ff */
[----:B------:R2:W-:Y:S01]  /*29da0*/  STG.E.U8 desc[UR18][R12.64], R83 ;  /* 0x000000530c007986 */ /* 0x0005e2000c101112 */
[----:B------:R-:W-:Y:S01]  /*29db0*/  LEA.HI.X.SX32 R11, R15, R0, 0x1, P0 ;  /* 0x000000000f0b7211 */ /* 0x000fe200000f0eff */
[----:B0-----:R-:W-:Y:S01]  /*29dc0*/  IMAD R5, R165, 0x4, R3 ;  /* 0x00000004a5057824 */ /* 0x001fe200078e0203 */
[----:B------:R-:W-:-:S03]  /*29dd0*/  IADD3 R8, P0, PT, R3, R164, RZ ;  /* 0x000000a403087210 */ /* 0x000fc60007f1e0ff */
[----:B-1----:R-:W-:Y:S01]  /*29de0*/  IMAD R7, R165, 0x2, R5 ;  /* 0x00000002a5077824 */ /* 0x002fe200078e0205 */
[----:B------:R-:W-:Y:S01]  /*29df0*/  LEA.HI.X.SX32 R9, R3, R0, 0x1, P0 ;  /* 0x0000000003097211 */ /* 0x000fe200000f0eff */
[----:B------:R0:W-:Y:S01]  /*29e00*/  STG.E.U8 desc[UR18][R10.64], R81 ;  /* 0x000000510a007986 */ /* 0x0001e2000c101112 */
[----:B------:R-:W-:Y:S02]  /*29e10*/  IADD3 R4, P0, PT, R5, R164, RZ ;  /* 0x000000a405047210 */ /* 0x000fe40007f1e0ff */
[-C--:B------:R-:W-:Y:S01]  /*29e20*/  LEA.HI.X.SX32 R3, R77, R0.reuse, 0x1, P1 ;  /* 0x000000004d037211 */ /* 0x080fe200008f0eff */
[----:B--2---:R-:W-:Y:S01]  /*29e30*/  IMAD R13, R165, 0x2, R7 ;  /* 0x00000002a50d7824 */ /* 0x004fe200078e0207 */
[----:B------:R-:W-:Y:S01]  /*29e40*/  LEA.HI.X.SX32 R5, R5, R0, 0x1, P0 ;  /* 0x0000000005057211 */ /* 0x000fe200000f0eff */
[----:B------:R1:W-:Y:S01]  /*29e50*/  STG.E.U8 desc[UR18][R8.64], R79 ;  /* 0x0000004f08007986 */ /* 0x0003e2000c101112 */
[----:B------:R-:W-:-:S03]  /*29e60*/  IADD3 R6, P0, PT, R7, R164, RZ ;  /* 0x000000a407067210 */ /* 0x000fc60007f1e0ff */
[----:B------:R2:W-:Y:S01]  /*29e70*/  STG.E.U8 desc[UR18][R2.64], R75 ;  /* 0x0000004b02007986 */ /* 0x0005e2000c101112 */
[----:B------:R-:W-:Y:S01]  /*29e80*/  LEA.HI.X.SX32 R7, R7, R0, 0x1, P0 ;  /* 0x0000000007077211 */ /* 0x000fe200000f0eff */
[----:B0-----:R-:W-:Y:S01]  /*29e90*/  IMAD R11, R165, 0x2, R13 ;  /* 0x00000002a50b7824 */ /* 0x001fe200078e020d */
[C---:B------:R-:W-:Y:S01]  /*29ea0*/  IADD3 R12, P0, PT, R13.reuse, R164, RZ ;  /* 0x000000a40d0c7210 */ /* 0x040fe20007f1e0ff */
[----:B------:R0:W-:Y:S03]  /*29eb0*/  STG.E.U8 desc[UR18][R4.64], R73 ;  /* 0x0000004904007986 */ /* 0x0001e6000c101112 */
[----:B------:R-:W-:Y:S01]  /*29ec0*/  LEA.HI.X.SX32 R13, R13, R0, 0x1, P0 ;  /* 0x000000000d0d7211 */ /* 0x000fe200000f0eff */
[----:B-1----:R-:W-:Y:S01]  /*29ed0*/  IMAD R9, R165, 0x2, R11 ;  /* 0x00000002a5097824 */ /* 0x002fe200078e020b */
[----:B------:R-:W-:Y:S01]  /*29ee0*/  IADD3 R10, P0, PT, R11, R164, RZ ;  /* 0x000000a40b0a7210 */ /* 0x000fe20007f1e0ff */
[----:B------:R1:W-:Y:S02]  /*29ef0*/  STG.E.U8 desc[UR18][R6.64], R71 ;  /* 0x0000004706007986 */ /* 0x0003e4000c101112 */
[----:B--2---:R-:W-:Y:S01]  /*29f00*/  IMAD R3, R165, 0x2, R9 ;  /* 0x00000002a5037824 */ /* 0x004fe200078e0209 */
[----:B------:R-:W-:Y:S01]  /*29f10*/  LEA.HI.X.SX32 R11, R11, R0, 0x1, P0 ;  /* 0x000000000b0b7211 */ /* 0x000fe200000f0eff */
[----:B------:R2:W-:Y:S01]  /*29f20*/  STG.E.U8 desc[UR18][R12.64], R69 ;  /* 0x000000450c007986 */ /* 0x0005e2000c101112 */
[----:B------:R-:W-:Y:S01]  /*29f30*/  IADD3 R14, P0, PT, R9, R164, RZ ;  /* 0x000000a4090e7210 */ /* 0x000fe20007f1e0ff */
[----:B0-----:R-:W-:Y:S01]  /*29f40*/  IMAD R5, R165, 0x2, R3 ;  /* 0x00000002a5057824 */ /* 0x001fe200078e0203 */
[----:B------:R-:W-:Y:S01]  /*29f50*/  LEA.HI R2, R138, 0x1e, RZ, 0x1a ;  /* 0x0000001e8a027811 */ /* 0x000fe200078fd0ff */
[----:B------:R0:W-:Y:S01]  /*29f60*/  STG.E.U8 desc[UR18][R10.64], R67 ;  /* 0x000000430a007986 */ /* 0x0001e2000c101112 */
[----:B------:R-:W-:-:S02]  /*29f70*/  LEA.HI.X.SX32 R15, R9, R0, 0x1, P0 ;  /* 0x00000000090f7211 */ /* 0x000fc400000f0eff */
[----:B------:R-:W-:Y:S01]  /*29f80*/  IADD3 R8, P0, PT, R3, R164, RZ ;  /* 0x000000a403087210 */ /* 0x000fe20007f1e0ff */
[----:B-1----:R-:W-:Y:S01]  /*29f90*/  IMAD R7, R165, 0x4, R5 ;  /* 0x00000004a5077824 */ /* 0x002fe200078e0205 */
[----:B------:R-:W1:Y:S01]  /*29fa0*/  LDS.128 R80, [R44] ;  /* 0x000000002c507984 */ /* 0x000e620000000c00 */
[----:B------:R-:W-:Y:S01]  /*29fb0*/  IMAD R73, R2, R165, RZ ;  /* 0x000000a502497224 */ /* 0x000fe200078e02ff */
[----:B------:R-:W-:Y:S02]  /*29fc0*/  LEA.HI.X.SX32 R9, R3, R0, 0x1, P0 ;  /* 0x0000000003097211 */ /* 0x000fe400000f0eff */
[-C--:B--2---:R-:W-:Y:S01]  /*29fd0*/  IADD3 R12, P0, PT, R5, R164.reuse, RZ ;  /* 0x000000a4050c7210 */ /* 0x084fe20007f1e0ff */
[----:B------:R2:W-:Y:S01]  /*29fe0*/  STG.E.U8 desc[UR18][R14.64], R65 ;  /* 0x000000410e007986 */ /* 0x0005e2000c101112 */
[----:B------:R-:W-:Y:S01]  /*29ff0*/  IADD3 R2, P1, PT, R73, R164, RZ ;  /* 0x000000a449027210 */ /* 0x000fe20007f3e0ff */
[----:B0-----:R-:W-:Y:S01]  /*2a000*/  IMAD R11, R165, 0x2, R7 ;  /* 0x00000002a50b7824 */ /* 0x001fe200078e0207 */
[----:B------:R-:W-:Y:S01]  /*2a010*/  LEA.HI.X.SX32 R13, R5, R0, 0x1, P0 ;  /* 0x00000000050d7211 */ /* 0x000fe200000f0eff */
[----:B------:R0:W-:Y:S01]  /*2a020*/  STG.E.U8 desc[UR18][R8.64], R63 ;  /* 0x0000003f08007986 */ /* 0x0001e2000c101112 */
[----:B------:R-:W-:-:S02]  /*2a030*/  IADD3 R4, P0, PT, R7, R164, RZ ;  /* 0x000000a407047210 */ /* 0x000fc40007f1e0ff */
[-C--:B------:R-:W-:Y:S01]  /*2a040*/  LEA.HI.X.SX32 R3, R73, R0.reuse, 0x1, P1 ;  /* 0x0000000049037211 */ /* 0x080fe200008f0eff */
[----:B------:R3:W-:Y:S01]  /*2a050*/  STG.E.U8 desc[UR18][R12.64], R59 ;  /* 0x0000003b0c007986 */ /* 0x0007e2000c101112 */
[----:B------:R-:W-:Y:S02]  /*2a060*/  LEA.HI.X.SX32 R5, R7, R0, 0x1, P0 ;  /* 0x0000000007057211 */ /* 0x000fe400000f0eff */
[----:B------:R-:W-:Y:S01]  /*2a070*/  IADD3 R6, P0, PT, R11, R164, RZ ;  /* 0x000000a40b067210 */ /* 0x000fe20007f1e0ff */
[----:B--2---:R-:W-:Y:S01]  /*2a080*/  IMAD R15, R165, 0x2, R11 ;  /* 0x00000002a50f7824 */ /* 0x004fe200078e020b */
[----:B------:R2:W-:Y:S02]  /*2a090*/  STG.E.U8 desc[UR18][R2.64], R53 ;  /* 0x0000003502007986 */ /* 0x0005e4000c101112 */
[----:B------:R-:W-:Y:S01]  /*2a0a0*/  LEA.HI.X.SX32 R7, R11, R0, 0x1, P0 ;  /* 0x000000000b077211 */ /* 0x000fe200000f0eff */
[----:B0-----:R-:W-:Y:S01]  /*2a0b0*/  IMAD R9, R165, 0x2, R15 ;  /* 0x00000002a5097824 */ /* 0x001fe200078e020f */
[----:B------:R-:W-:Y:S01]  /*2a0c0*/  IADD3 R10, P0, PT, R15, R164, RZ ;  /* 0x000000a40f0a7210 */ /* 0x000fe20007f1e0ff */
[----:B------:R0:W-:Y:S02]  /*2a0d0*/  STG.E.U8 desc[UR18][R4.64], R61 ;  /* 0x0000003d04007986 */ /* 0x0001e4000c101112 */
[----:B---3--:R-:W-:Y:S01]  /*2a0e0*/  IMAD R13, R165, 0x2, R9 ;  /* 0x00000002a50d7824 */ /* 0x008fe200078e0209 */
[----:B------:R-:W-:Y:S01]  /*2a0f0*/  LEA.HI.X.SX32 R11, R15, R0, 0x1, P0 ;  /* 0x000000000f0b7211 */ /* 0x000fe200000f0eff */
[----:B------:R3:W-:Y:S01]  /*2a100*/  STG.E.U8 desc[UR18][R6.64], R57 ;  /* 0x0000003906007986 */ /* 0x0007e2000c101112 */
[----:B------:R-:W-:Y:S01]  /*2a110*/  IADD3 R8, P0, PT, R9, R164, RZ ;  /* 0x000000a409087210 */ /* 0x000fe20007f1e0ff */
[----:B--2---:R-:W-:-:S02]  /*2a120*/  IMAD R3, R165, 0x2, R13 ;  /* 0x00000002a5037824 */ /* 0x004fc400078e020d */
[----:B------:R2:W-:Y:S01]  /*2a130*/  STG.E.U8 desc[UR18][R10.64], R55 ;  /* 0x000000370a007986 */ /* 0x0005e2000c101112 */
[----:B------:R-:W-:Y:S02]  /*2a140*/  LEA.HI.X.SX32 R9, R9, R0, 0x1, P0 ;  /* 0x0000000009097211 */ /* 0x000fe400000f0eff */
[----:B------:R-:W-:Y:S01]  /*2a150*/  IADD3 R14, P0, PT, R13, R164, RZ ;  /* 0x000000a40d0e7210 */ /* 0x000fe20007f1e0ff */
[----:B0-----:R-:W-:Y:S01]  /*2a160*/  IMAD R5, R165, 0x2, R3 ;  /* 0x00000002a5057824 */ /* 0x001fe200078e0203 */
[----:B------:R-:W-:Y:S01]  /*2a170*/  LEA.HI R2, R138, 0x2e, RZ, 0x1a ;  /* 0x0000002e8a027811 */ /* 0x000fe200078fd0ff */
[----:B------:R0:W-:Y:S01]  /*2a180*/  STG.E.U8 desc[UR18][R8.64], R49 ;  /* 0x0000003108007986 */ /* 0x0001e2000c101112 */
[----:B------:R-:W-:Y:S01]  /*2a190*/  LEA.HI.X.SX32 R15, R13, R0, 0x1, P0 ;  /* 0x000000000d0f7211 */ /* 0x000fe200000f0eff */
[----:B---3--:R-:W-:Y:S01]  /*2a1a0*/  IMAD R7, R165, 0x4, R5 ;  /* 0x00000004a5077824 */ /* 0x008fe200078e0205 */
[----:B------:R-:W-:Y:S01]  /*2a1b0*/  IADD3 R12, P0, PT, R3, R164, RZ ;  /* 0x000000a4030c7210 */ /* 0x000fe20007f1e0ff */
[----:B------:R-:W-:-:S02]  /*2a1c0*/  IMAD R53, R2, R165, RZ ;  /* 0x000000a502357224 */ /* 0x000fc400078e02ff */
[----:B------:R3:W-:Y:S01]  /*2a1d0*/  STG.E.U8 desc[UR18][R14.64], R51 ;  /* 0x000000330e007986 */ /* 0x0007e2000c101112 */
[----:B------:R-:W-:Y:S02]  /*2a1e0*/  LEA.HI.X.SX32 R13, R3, R0, 0x1, P0 ;  /* 0x00000000030d7211 */ /* 0x000fe400000f0eff */
[-C--:B--2---:R-:W-:Y:S02]  /*2a1f0*/  IADD3 R10, P0, PT, R5, R164.reuse, RZ ;  /* 0x000000a4050a7210 */ /* 0x084fe40007f1e0ff */
[----:B------:R-:W-:Y:S01]  /*2a200*/  IADD3 R2, P1, PT, R53, R164, RZ ;  /* 0x000000a435027210 */ /* 0x000fe20007f3e0ff */
[----:B0-----:R-:W-:Y:S01]  /*2a210*/  IMAD R9, R165, 0x2, R7 ;  /* 0x00000002a5097824 */ /* 0x001fe200078e0207 */
[----:B------:R-:W-:Y:S01]  /*2a220*/  LEA.HI.X.SX32 R11, R5, R0, 0x1, P0 ;  /* 0x00000000050b7211 */ /* 0x000fe200000f0eff */
[----:B------:R0:W-:Y:S01]  /*2a230*/  STG.E.U8 desc[UR18][R12.64], R47 ;  /* 0x0000002f0c007986 */ /* 0x0001e2000c101112 */
[----:B------:R-:W-:Y:S02]  /*2a240*/  IADD3 R4, P0, PT, R7, R164, RZ ;  /* 0x000000a407047210 */ /* 0x000fe40007f1e0ff */
[-C--:B------:R-:W-:Y:S01]  /*2a250*/  LEA.HI.X.SX32 R3, R53, R0.reuse, 0x1, P1 ;  /* 0x0000000035037211 */ /* 0x080fe200008f0eff */
[----:B---3--:R-:W-:Y:S01]  /*2a260*/  IMAD R15, R165, 0x2, R9 ;  /* 0x00000002a50f7824 */ /* 0x008fe200078e0209 */
[----:B------:R-:W-:Y:S01]  /*2a270*/  LEA.HI.X.SX32 R5, R7, R0, 0x1, P0 ;  /* 0x0000000007057211 */ /* 0x000fe200000f0eff */
[----:B------:R2:W-:Y:S01]  /*2a280*/  STG.E.U8 desc[UR18][R10.64], R45 ;  /* 0x0000002d0a007986 */ /* 0x0005e2000c101112 */
[----:B------:R-:W-:-:S02]  /*2a290*/  IADD3 R6, P0, PT, R9, R164, RZ ;  /* 0x000000a409067210 */ /* 0x000fc40007f1e0ff */
[C---:B------:R-:W-:Y:S01]  /*2a2a0*/  LEA.HI R14, R138.reuse, 0x4e, RZ, 0x1a ;  /* 0x0000004e8a0e7811 */ /* 0x040fe200078fd0ff */
[----:B------:R3:W-:Y:S01]  /*2a2b0*/  STG.E.U8 desc[UR18][R2.64], R41 ;  /* 0x0000002902007986 */ /* 0x0007e2000c101112 */
[----:B------:R-:W-:Y:S01]  /*2a2c0*/  LEA.HI.X.SX32 R7, R9, R0, 0x1, P0 ;  /* 0x0000000009077211 */ /* 0x000fe200000f0eff */
[----:B0-----:R-:W-:Y:S01]  /*2a2d0*/  IMAD R13, R165, 0x2, R15 ;  /* 0x00000002a50d7824 */ /* 0x001fe200078e020f */
[C---:B------:R-:W-:Y:S01]  /*2a2e0*/  IADD3 R8, P0, PT, R15.reuse, R164, RZ ;  /* 0x000000a40f087210 */ /* 0x040fe20007f1e0ff */
[----:B------:R0:W-:Y:S03]  /*2a2f0*/  STG.E.U8 desc[UR18][R4.64], R43 ;  /* 0x0000002b04007986 */ /* 0x0001e6000c101112 */
[----:B------:R-:W-:Y:S01]  /*2a300*/  LEA.HI.X.SX32 R9, R15, R0, 0x1, P0 ;  /* 0x000000000f097211 */ /* 0x000fe200000f0eff */
[----:B--2---:R-:W-:Y:S01]  /*2a310*/  IMAD R11, R165, 0x2, R13 ;  /* 0x00000002a50b7824 */ /* 0x004fe200078e020d */
[----:B------:R-:W-:Y:S01]  /*2a320*/  IADD3 R12, P0, PT, R13, R164, RZ ;  /* 0x000000a40d0c7210 */ /* 0x000fe20007f1e0ff */
[----:B------:R2:W-:Y:S01]  /*2a330*/  STG.E.U8 desc[UR18][R6.64], R39 ;  /* 0x0000002706007986 */ /* 0x0005e2000c101112 */
[----:B------:R-:W-:Y:S01]  /*2a340*/  LEA.HI R10, R138, 0x3e, RZ, 0x1a ;  /* 0x0000003e8a0a7811 */ /* 0x000fe200078fd0ff */
[----:B------:R-:W-:Y:S01]  /*2a350*/  IMAD R15, R165, 0x2, R11 ;  /* 0x00000002a50f7824 */ /* 0x000fe200078e020b */
[----:B------:R-:W-:Y:S01]  /*2a360*/  LEA.HI.X.SX32 R13, R13, R0, 0x1, P0 ;  /* 0x000000000d0d7211 */ /* 0x000fe200000f0eff */
[----:B------:R5:W-:Y:S01]  /*2a370*/  STG.E.U8 desc[UR18][R8.64], R37 ;  /* 0x0000002508007986 */ /* 0x000be2000c101112 */
[----:B---3--:R-:W-:-:S03]  /*2a380*/  IADD3 R2, P0, PT, R11, R164, RZ ;  /* 0x000000a40b027210 */ /* 0x008fc60007f1e0ff */
[----:B------:R3:W-:Y:S01]  /*2a390*/  STG.E.U8 desc[UR18][R12.64], R17 ;  /* 0x000000110c007986 */ /* 0x0007e2000c101112 */
[----:B------:R-:W-:Y:S01]  /*2a3a0*/  LEA.HI.X.SX32 R3, R11, R0, 0x1, P0 ;  /* 0x000000000b037211 */ /* 0x000fe200000f0eff */
[----:B------:R-:W-:Y:S01]  /*2a3b0*/  IMAD R11, R165, 0x2, R15 ;  /* 0x00000002a50b7824 */ /* 0x000fe200078e020f */
[C---:B0-----:R-:W-:Y:S01]  /*2a3c0*/  IADD3 R4, P0, PT, R15.reuse, R164, RZ ;  /* 0x000000a40f047210 */ /* 0x041fe20007f1e0ff */
[----:B--2---:R-:W-:Y:S02]  /*2a3d0*/  IMAD R39, R10, R165, RZ ;  /* 0x000000a50a277224 */ /* 0x004fe400078e02ff */
[----:B------:R0:W-:Y:S01]  /*2a3e0*/  STG.E.U8 desc[UR18][R2.64], R19 ;  /* 0x0000001302007986 */ /* 0x0001e2000c101112 */
[----:B------:R-:W-:Y:S01]  /*2a3f0*/  LEA.HI.X.SX32 R5, R15, R0, 0x1, P0 ;  /* 0x000000000f057211 */ /* 0x000fe200000f0eff */
[----:B------:R-:W-:Y:S01]  /*2a400*/  IMAD R15, R165, 0x4, R11 ;  /* 0x00000004a50f7824 */ /* 0x000fe200078e020b */
[-C--:B------:R-:W-:Y:S02]  /*2a410*/  IADD3 R6, P0, PT, R11, R164.reuse, RZ ;  /* 0x000000a40b067210 */ /* 0x080fe40007f1e0ff */
[----:B-----5:R-:W-:Y:S01]  /*2a420*/  IADD3 R8, P1, PT, R39, R164, RZ ;  /* 0x000000a427087210 */ /* 0x020fe20007f3e0ff */
[----:B------:R2:W-:Y:S01]  /*2a430*/  STG.E.U8 desc[UR18][R4.64], R20 ;  /* 0x0000001404007986 */ /* 0x0005e2000c101112 */
[----:B------:R-:W-:Y:S01]  /*2a440*/  LEA.HI.X.SX32 R7, R11, R0, 0x1, P0 ;  /* 0x000000000b077211 */ /* 0x000fe200000f0eff */
[----:B------:R-:W-:Y:S01]  /*2a450*/  IMAD R11, R165, 0x2, R15 ;  /* 0x00000002a50b7824 */ /* 0x000fe200078e020f */
[----:B---3--:R-:W-:-:S02]  /*2a460*/  IADD3 R12, P0, PT, R15, R164, RZ ;  /* 0x000000a40f0c7210 */ /* 0x008fc40007f1e0ff */
[-C--:B------:R-:W-:Y:S01]  /*2a470*/  LEA.HI.X.SX32 R9, R39, R0.reuse, 0x1, P1 ;  /* 0x0000000027097211 */ /* 0x080fe200008f0eff */
[----:B------:R-:W-:Y:S01]  /*2a480*/  IMAD R17, R165, 0x2, R11 ;  /* 0x00000002a5117824 */ /* 0x000fe200078e020b */
[----:B------:R-:W-:Y:S01]  /*2a490*/  LEA.HI.X.SX32 R13, R15, R0, 0x1, P0 ;  /* 0x000000000f0d7211 */ /* 0x000fe200000f0eff */
[----:B------:R3:W-:Y:S01]  /*2a4a0*/  STG.E.U8 desc[UR18][R6.64], R18 ;  /* 0x0000001206007986 */ /* 0x0007e2000c101112 */
[-C--:B------:R-:W-:Y:S01]  /*2a4b0*/  IADD3 R10, P1, PT, R11, R164.reuse, RZ ;  /* 0x000000a40b0a7210 */ /* 0x080fe20007f3e0ff */
[----:B0-----:R-:W-:Y:S01]  /*2a4c0*/  IMAD R19, R165, 0x2, R17 ;  /* 0x00000002a5137824 */ /* 0x001fe200078e0211 */
[----:B------:R-:W-:Y:S01]  /*2a4d0*/  IADD3 R2, P0, PT, R17, R164, RZ ;  /* 0x000000a411027210 */ /* 0x000fe20007f1e0ff */
[----:B------:R0:W-:Y:S01]  /*2a4e0*/  STG.E.U8 desc[UR18][R8.64], R16 ;  /* 0x0000001008007986 */ /* 0x0001e2000c101112 */
[-C--:B------:R-:W-:Y:S01]  /*2a4f0*/  LEA.HI.X.SX32 R11, R11, R0.reuse, 0x1, P1 ;  /* 0x000000000b0b7211 */ /* 0x080fe200008f0eff */
[----:B------:R-:W-:Y:S01]  /*2a500*/  IMAD R15, R165, 0x2, R19 ;  /* 0x00000002a50f7824 */ /* 0x000fe200078e0213 */
[----:B------:R-:W-:Y:S01]  /*2a510*/  LEA.HI.X.SX32 R3, R17, R0, 0x1, P0 ;  /* 0x0000000011037211 */ /* 0x000fe200000f0eff */
[----:B------:R5:W-:Y:S01]  /*2a520*/  STG.E.U8 desc[UR18][R12.64], R26 ;  /* 0x0000001a0c007986 */ /* 0x000be2000c101112 */
[----:B--2---:R-:W-:-:S02]  /*2a530*/  IADD3 R4, P0, PT, R19, R164, RZ ;  /* 0x000000a413047210 */ /* 0x004fc40007f1e0ff */
[C---:B------:R-:W-:Y:S01]  /*2a540*/  LEA.HI R20, R138.reuse, 0xde, RZ, 0x1a ;  /* 0x000000de8a147811 */ /* 0x040fe200078fd0ff */
[----:B---3--:R-:W-:Y:S01]  /*2a550*/  IMAD R7, R165, 0x2, R15 ;  /* 0x00000002a5077824 */ /* 0x008fe200078e020f */
[----:B------:R-:W-:Y:S01]  /*2a560*/  LEA.HI.X.SX32 R5, R19, R0, 0x1, P0 ;  /* 0x0000000013057211 */ /* 0x000fe200000f0eff */
[----:B------:R2:W-:Y:S01]  /*2a570*/  STG.E.U8 desc[UR18][R10.64], R21 ;  /* 0x000000150a007986 */ /* 0x0005e2000c101112 */
[C---:B------:R-:W-:Y:S01]  /*2a580*/  LEA.HI R18, R138.reuse, 0x9e, RZ, 0x1a ;  /* 0x0000009e8a127811 */ /* 0x040fe200078fd0ff */
[----:B------:R-:W-:Y:S01]  /*2a590*/  IMAD R17, R165, 0x2, R7 ;  /* 0x00000002a5117824 */ /* 0x000fe200078e0207 */
[----:B0-----:R-:W-:Y:S01]  /*2a5a0*/  IADD3 R8, P0, PT, R15, R164, RZ ;  /* 0x000000a40f087210 */ /* 0x001fe20007f1e0ff */
[----:B------:R0:W-:Y:S01]  /*2a5b0*/  STG.E.U8 desc[UR18][R2.64], R23 ;  /* 0x0000001702007986 */ /* 0x0001e2000c101112 */
[----:B------:R-:W-:Y:S01]  /*2a5c0*/  LEA.HI R16, R138, 0xae, RZ, 0x1a ;  /* 0x000000ae8a107811 */ /* 0x000fe200078fd0ff */
[----:B------:R-:W-:Y:S01]  /*2a5d0*/  IMAD R19, R165, 0x4, R17 ;  /* 0x00000004a5137824 */ /* 0x000fe200078e0211 */
[----:B------:R-:W-:Y:S01]  /*2a5e0*/  LEA.HI.X.SX32 R9, R15, R0, 0x1, P0 ;  /* 0x000000000f097211 */ /* 0x000fe200000f0eff */
[----:B-----5:R-:W-:Y:S01]  /*2a5f0*/  IMAD R13, R14, R165, RZ ;  /* 0x000000a50e0d7224 */ /* 0x020fe200078e02ff */
[----:B------:R-:W-:Y:S01]  /*2a600*/  IADD3 R6, P0, PT, R7, R164, RZ ;  /* 0x000000a407067210 */ /* 0x000fe20007f1e0ff */
[----:B------:R-:W-:Y:S01]  /*2a610*/  IMAD R37, R165, 0x2, R19 ;  /* 0x00000002a5257824 */ /* 0x000fe200078e0213 */
[----:B------:R3:W-:Y:S01]  /*2a620*/  STG.E.U8 desc[UR18][R4.64], R22 ;  /* 0x0000001604007986 */ /* 0x0007e2000c101112 */
[----:B------:R-:W-:-:S02]  /*2a630*/  LEA.HI R12, R138, 0x5e, RZ, 0x1a ;  /* 0x0000005e8a0c7811 */ /* 0x000fc400078fd0ff */
[----:B------:R-:W-:Y:S01]  /*2a640*/  IMAD R15, R165, 0x2, R37 ;  /* 0x00000002a50f7824 */ /* 0x000fe200078e0225 */
[----:B------:R-:W-:Y:S01]  /*2a650*/  LEA.HI.X.SX32 R7, R7, R0, 0x1, P0 ;  /* 0x0000000007077211 */ /* 0x000fe200000f0eff */
[----:B------:R5:W-:Y:S01]  /*2a660*/  STG.E.U8 desc[UR18][R8.64], R31 ;  /* 0x0000001f08007986 */ /* 0x000be2000c101112 */
[-C--:B--2---:R-:W-:Y:S01]  /*2a670*/  IADD3 R10, P0, PT, R17, R164.reuse, RZ ;  /* 0x000000a4110a7210 */ /* 0x084fe20007f1e0ff */
[----:B------:R-:W-:Y:S01]  /*2a680*/  IMAD R21, R165, 0x2, R15 ;  /* 0x00000002a5157824 */ /* 0x000fe200078e020f */
[----:B0-----:R-:W-:Y:S01]  /*2a690*/  IADD3 R2, P1, PT, R13, R164, RZ ;  /* 0x000000a40d027210 */ /* 0x001fe20007f3e0ff */
[----:B------:R0:W-:Y:S01]  /*2a6a0*/  STG.E.U8 desc[UR18][R6.64], R28 ;  /* 0x0000001c06007986 */ /* 0x0001e2000c101112 */
[-C--:B------:R-:W-:Y:S01]  /*2a6b0*/  LEA.HI.X.SX32 R11, R17, R0.reuse, 0x1, P0 ;  /* 0x00000000110b7211 */ /* 0x080fe200000f0eff */
[----:B------:R-:W-:Y:S01]  /*2a6c0*/  IMAD R41, R165, 0x2, R21 ;  /* 0x00000002a5297824 */ /* 0x000fe200078e0215 */
[----:B------:R-:W-:Y:S02]  /*2a6d0*/  LEA.HI.X.SX32 R3, R13, R0, 0x1, P1 ;  /* 0x000000000d037211 */ /* 0x000fe400008f0eff */
[----:B---3--:R-:W-:Y:S01]  /*2a6e0*/  IADD3 R4, P0, PT, R19, R164, RZ ;  /* 0x000000a413047210 */ /* 0x008fe20007f1e0ff */
[----:B------:R-:W-:Y:S01]  /*2a6f0*/  IMAD R17, R165, 0x2, R41 ;  /* 0x00000002a5117824 */ /* 0x000fe200078e0229 */
[----:B------:R2:W-:Y:S01]  /*2a700*/  STG.E.U8 desc[UR18][R10.64], R29 ;  /* 0x0000001d0a007986 */ /* 0x0005e2000c101112 */
[----:B------:R-:W-:-:S02]  /*2a710*/  LEA.HI R14, R138, 0x7e, RZ, 0x1a ;  /* 0x0000007e8a0e7811 */ /* 0x000fc400078fd0ff */
[----:B------:R-:W-:Y:S01]  /*2a720*/  IMAD R13, R165, 0x2, R17 ;  /* 0x00000002a50d7824 */ /* 0x000fe200078e0211 */
[----:B------:R-:W-:Y:S01]  /*2a730*/  LEA.HI.X.SX32 R5, R19, R0, 0x1, P0 ;  /* 0x0000000013057211 */ /* 0x000fe200000f0eff */
[----:B------:R3:W-:Y:S01]  /*2a740*/  STG.E.U8 desc[UR18][R2.64], R25 ;  /* 0x0000001902007986 */ /* 0x0007e2000c101112 */
[----:B-----5:R-:W-:Y:S01]  /*2a750*/  IADD3 R8, P0, PT, R37, R164, RZ ;  /* 0x000000a425087210 */ /* 0x020fe20007f1e0ff */
[----:B------:R-:W-:Y:S02]  /*2a760*/  IMAD R23, R165, 0x4, R13 ;  /* 0x00000004a5177824 */ /* 0x000fe400078e020d */
[----:B------:R5:W-:Y:S01]  /*2a770*/  STG.E.U8 desc[UR18][R4.64], R33 ;  /* 0x0000002104007986 */ /* 0x000be2000c101112 */
[----:B------:R-:W-:Y:S01]  /*2a780*/  LEA.HI.X.SX32 R9, R37, R0, 0x1, P0 ;  /* 0x0000000025097211 */ /* 0x000fe200000f0eff */
[----:B------:R-:W-:Y:S01]  /*2a790*/  IMAD R39, R165, 0x2, R23 ;  /* 0x00000002a5277824 */ /* 0x000fe200078e0217 */
[----:B0-----:R-:W-:-:S03]  /*2a7a0*/  IADD3 R6, P0, PT, R15, R164, RZ ;  /* 0x000000a40f067210 */ /* 0x001fc60007f1e0ff */
[----:B------:R-:W-:Y:S01]  /*2a7b0*/  IMAD R77, R165, 0x2, R39 ;  /* 0x00000002a54d7824 */ /* 0x000fe200078e0227 */
[----:B------:R-:W-:Y:S01]  /*2a7c0*/  LEA.HI.X.SX32 R7, R15, R0, 0x1, P0 ;  /* 0x000000000f077211 */ /* 0x000fe200000f0eff */
[-C--:B------:R-:W-:Y:S01]  /*2a7d0*/  IMAD R15, R12, R165.reuse, RZ ;  /* 0x000000a50c0f7224 */ /* 0x080fe200078e02ff */
[----:B--2---:R-:W-:Y:S01]  /*2a7e0*/  IADD3 R10, P0, PT, R21, R164, RZ ;  /* 0x000000a4150a7210 */ /* 0x004fe20007f1e0ff */
[----:B------:R-:W-:Y:S01]  /*2a7f0*/  IMAD R29, R165, 0x2, R77 ;  /* 0x00000002a51d7824 */ /* 0x000fe200078e024d */
[----:B------:R0:W-:Y:S02]  /*2a800*/  STG.E.U8 desc[UR18][R8.64], R30 ;  /* 0x0000001e08007986 */ /* 0x0001e4000c101112 */
[----:B------:R-:W-:Y:S01]  /*2a810*/  LEA.HI.X.SX32 R11, R21, R0, 0x1, P0 ;  /* 0x00000000150b7211 */ /* 0x000fe200000f0eff */
[----:B------:R-:W-:Y:S01]  /*2a820*/  IMAD R31, R165, 0x2, R29 ;  /* 0x00000002a51f7824 */ /* 0x000fe200078e021d */
[-C--:B---3--:R-:W-:Y:S01]  /*2a830*/  IADD3 R2, P0, PT, R41, R164.reuse, RZ ;  /* 0x000000a429027210 */ /* 0x088fe20007f1e0ff */
[----:B------:R2:W-:Y:S01]  /*2a840*/  STG.E.U8 desc[UR18][R6.64], R27 ;  /* 0x0000001b06007986 */ /* 0x0005e2000c101112 */
[----:B------:R-:W-:Y:S01]  /*2a850*/  IADD3 R12, P2, PT, R15, R164, RZ ;  /* 0x000000a40f0c7210 */ /* 0x000fe20007f5e0ff */
[----:B------:R-:W-:Y:S01]  /*2a860*/  IMAD R85, R165, 0x2, R31 ;  /* 0x00000002a5557824 */ /* 0x000fe200078e021f */
[----:B------:R-:W-:Y:S01]  /*2a870*/  LEA.HI.X.SX32 R3, R41, R0, 0x1, P0 ;  /* 0x0000000029037211 */ /* 0x000fe200000f0eff */
[----:B------:R3:W-:Y:S01]  /*2a880*/  STG.E.U8 desc[UR18][R10.64], R24 ;  /* 0x000000180a007986 */ /* 0x0007e2000c101112 */
[-C--:B-----5:R-:W-:Y:S01]  /*2a890*/  IADD3 R4, P0, PT, R17, R164.reuse, RZ ;  /* 0x000000a411047210 */ /* 0x0a0fe20007f1e0ff */
[----:B------:R-:W-:Y:S01]  /*2a8a0*/  IMAD R37, R165, 0x2, R85 ;  /* 0x00000002a5257824 */ /* 0x000fe200078e0255 */
[----:B0-----:R-:W-:Y:S01]  /*2a8b0*/  IADD3 R8, P1, PT, R13, R164, RZ ;  /* 0x000000a40d087210 */ /* 0x001fe20007f3e0ff */
[----:B------:R0:W-:Y:S01]  /*2a8c0*/  STG.E.U8 desc[UR18][R2.64], R32 ;  /* 0x0000002002007986 */ /* 0x0001e2000c101112 */
[-C--:B------:R-:W-:Y:S01]  /*2a8d0*/  LEA.HI.X.SX32 R5, R17, R0.reuse, 0x1, P0 ;  /* 0x0000000011057211 */ /* 0x080fe200000f0eff */
[----:B------:R-:W-:Y:S01]  /*2a8e0*/  IMAD R45, R165, 0x4, R37 ;  /* 0x00000004a52d7824 */ /* 0x000fe200078e0225 */
[-C--:B------:R-:W-:Y:S01]  /*2a8f0*/  LEA.HI.X.SX32 R9, R13, R0.reuse, 0x1, P1 ;  /* 0x000000000d097211 */ /* 0x080fe200008f0eff */
[-C--:B------:R-:W-:Y:S01]  /*2a900*/  IMAD R17, R20, R165.reuse, RZ ;  /* 0x000000a514117224 */ /* 0x080fe200078e02ff */
[----:B------:R-:W-:Y:S01]  /*2a910*/  LEA.HI.X.SX32 R13, R15, R0, 0x1, P2 ;  /* 0x000000000f0d7211 */ /* 0x000fe200010f0eff */
[C---:B------:R-:W-:Y:S01]  /*2a920*/  IMAD R43, R165.reuse, 0x2, R45 ;  /* 0x00000002a52b7824 */ /* 0x040fe200078e022d */
[----:B--2---:R-:W-:Y:S01]  /*2a930*/  LEA.HI R6, R138, 0x6e, RZ, 0x1a ;  /* 0x0000006e8a067811 */ /* 0x004fe200078fd0ff */
[----:B------:R2:W-:Y:S01]  /*2a940*/  STG.E.U8 desc[UR18][R4.64], R36 ;  /* 0x0000002404007986 */ /* 0x0005e2000c101112 */
[-C--:B---3--:R-:W-:Y:S01]  /*2a950*/  IMAD R11, R16, R165.reuse, RZ ;  /* 0x000000a5100b7224 */ /* 0x088fe200078e02ff */
[C---:B------:R-:W-:Y:S01]  /*2a960*/  LEA.HI R10, R138.reuse, 0x8e, RZ, 0x1a ;  /* 0x0000008e8a0a7811 */ /* 0x040fe200078fd0ff */
[C---:B------:R-:W-:Y:S01]  /*2a970*/  IMAD R41, R165.reuse, 0x2, R43 ;  /* 0x00000002a5297824 */ /* 0x040fe200078e022b */
[----:B0-----:R-:W-:Y:S01]  /*2a980*/  LEA.HI R2, R138, 0xce, RZ, 0x1a ;  /* 0x000000ce8a027811 */ /* 0x001fe200078fd0ff */
[----:B------:R-:W-:Y:S01]  /*2a990*/  IMAD R3, R6, R165, RZ ;  /* 0x000000a506037224 */ /* 0x000fe200078e02ff */
[----:B------:R0:W-:Y:S01]  /*2a9a0*/  STG.E.U8 desc[UR18][R8.64], R35 ;  /* 0x0000002308007986 */ /* 0x0001e2000c101112 */
[----:B------:R-:W-:-:S02]  /*2a9b0*/  IMAD R93, R165, 0x2, R41 ;  /* 0x00000002a55d7824 */ /* 0x000fc400078e0229 */
[-C--:B------:R-:W-:Y:S01]  /*2a9c0*/  IMAD R15, R2, R165.reuse, RZ ;  /* 0x000000a5020f7224 */ /* 0x080fe200078e02ff */
[-C--:B------:R-:W-:Y:S01]  /*2a9d0*/  IADD3 R2, P1, PT, R3, R164.reuse, RZ ;  /* 0x000000a403027210 */ /* 0x080fe20007f3e0ff */
[----:B------:R-:W-:Y:S01]  /*2a9e0*/  IMAD R95, R165, 0x2, R93 ;  /* 0x00000002a55f7824 */ /* 0x000fe200078e025d */
[----:B------:R3:W-:Y:S01]  /*2a9f0*/  STG.E.U8 desc[UR18][R12.64], R34 ;  /* 0x000000220c007986 */ /* 0x0007e2000c101112 */
[-C--:B--2---:R-:W-:Y:S01]  /*2aa00*/  IMAD R5, R14, R165.reuse, RZ ;  /* 0x000000a50e057224 */ /* 0x084fe200078e02ff */
[----:B------:R-:W-:Y:S01]  /*2aa10*/  IADD3 R14, P2, PT, R15, R164, RZ ;  /* 0x000000a40f0e7210 */ /* 0x000fe20007f5e0ff */
[----:B------:R-:W-:Y:S01]  /*2aa20*/  IMAD R47, R165, 0x2, R95 ;  /* 0x00000002a52f7824 */ /* 0x000fe200078e025f */
[-C--:B------:R-:W-:Y:S01]  /*2aa30*/  LEA.HI.X.SX32 R3, R3, R0.reuse, 0x1, P1 ;  /* 0x0000000003037211 */ /* 0x080fe200008f0eff */
[-C--:B------:R-:W-:Y:S01]  /*2aa40*/  IMAD R7, R10, R165.reuse, RZ ;  /* 0x000000a50a077224 */ /* 0x080fe200078e02ff */
[----:B0-----:R-:W-:Y:S01]  /*2aa50*/  LEA.HI R8, R138, 0xee, RZ, 0x1a ;  /* 0x000000ee8a087811 */ /* 0x001fe200078fd0ff */
[----:B------:R-:W-:Y:S01]  /*2aa60*/  IMAD R49, R165, 0x2, R47 ;  /* 0x00000002a5317824 */ /* 0x000fe200078e022f */
[----:B------:R-:W-:Y:S01]  /*2aa70*/  LEA.HI.X.SX32 R15, R15, R0, 0x1, P2 ;  /* 0x000000000f0f7211 */ /* 0x000fe200010f0eff */
[-C--:B------:R-:W-:Y:S01]  /*2aa80*/  IMAD R9, R18, R165.reuse, RZ ;  /* 0x000000a512097224 */ /* 0x080fe200078e02ff */
[-C--:B------:R-:W-:Y:S01]  /*2aa90*/  IADD3 R26, P2, PT, R77, R164.reuse, RZ ;  /* 0x000000a44d1a7210 */ /* 0x080fe20007f5e0ff */
[----:B------:R-:W-:Y:S01]  /*2aaa0*/  IMAD R51, R165, 0x4, R49 ;  /* 0x00000004a5337824 */ /* 0x000fe200078e0231 */
[-C--:B------:R-:W-:Y:S01]  /*2aab0*/  IADD3 R16, P1, PT, R17, R164.reuse, RZ ;  /* 0x000000a411107210 */ /* 0x080fe20007f3e0ff */
[----:B------:R-:W-:Y:S01]  /*2aac0*/  IMAD R19, R8, R165, RZ ;  /* 0x000000a508137224 */ /* 0x000fe200078e02ff */
[----:B------:R-:W-:Y:S01]  /*2aad0*/  IADD3 R8, P0, PT, R9, R164, RZ ;  /* 0x000000a409087210 */ /* 0x000fe20007f1e0ff */
[----:B------:R-:W-:Y:S01]  /*2aae0*/  IMAD R53, R165, 0x2, R51 ;  /* 0x00000002a5357824 */ /* 0x000fe200078e0233 */
[-C--:B------:R-:W-:Y:S01]  /*2aaf0*/  LEA.HI.X.SX32 R27, R77, R0.reuse, 0x1, P2 ;  /* 0x000000004d1b7211 */ /* 0x080fe200010f0eff */
[----:B------:R-:W-:Y:S01]  /*2ab00*/  STL [R1+0xff8], R2 ;  /* 0x000ff80201007387 */ /* 0x000fe20000100800 */
[-C--:B------:R-:W-:Y:S01]  /*2ab10*/  LEA.HI.X.SX32 R9, R9, R0.reuse, 0x1, P0 ;  /* 0x0000000009097211 */ /* 0x080fe200000f0eff */
[----:B------:R-:W-:Y:S01]  /*2ab20*/  IMAD R55, R165, 0x2, R53 ;  /* 0x00000002a5377824 */ /* 0x000fe200078e0235 */
[----:B------:R-:W-:Y:S01]  /*2ab30*/  LEA.HI.X.SX32 R17, R17, R0, 0x1, P1 ;  /* 0x0000000011117211 */ /* 0x000fe200008f0eff */
[----:B------:R-:W-:Y:S01]  /*2ab40*/  STL [R1+0xff4], R3 ;  /* 0x000ff40301007387 */ /* 0x000fe20000100800 */
[-C--:B------:R-:W-:Y:S01]  /*2ab50*/  IADD3 R22, P0, PT, R23, R164.reuse, RZ ;  /* 0x000000a417167210 */ /* 0x080fe20007f1e0ff */
[----:B------:R-:W-:Y:S01]  /*2ab60*/  IMAD R57, R165, 0x2, R55 ;  /* 0x00000002a5397824 */ /* 0x000fe200078e0237 */
[----:B------:R-:W-:-:S02]  /*2ab70*/  IADD3 R32, P2, PT, R85, R164, RZ ;  /* 0x000000a455207210 */ /* 0x000fc40007f5e0ff */
[----:B------:R-:W-:Y:S01]  /*2ab80*/  IADD3 R24, P1, PT, R39, R164, RZ ;  /* 0x000000a427187210 */ /* 0x000fe20007f3e0ff */
[----:B------:R-:W-:Y:S01]  /*2ab90*/  IMAD R59, R165, 0x2, R57 ;  /* 0x00000002a53b7824 */ /* 0x000fe200078e0239 */
[-C--:B------:R-:W-:Y:S02]  /*2aba0*/  LEA.HI.X.SX32 R23, R23, R0.reuse, 0x1, P0 ;  /* 0x0000000017177211 */ /* 0x080fe400000f0eff */
[-C--:B------:R-:W-:Y:S01]  /*2abb0*/  LEA.HI.X.SX32 R33, R85, R0.reuse, 0x1, P2 ;  /* 0x0000000055217211 */ /* 0x080fe200010f0eff */
[----:B------:R-:W-:Y:S01]  /*2abc0*/  IMAD R61, R165, 0x2, R59 ;  /* 0x00000002a53d7824 */ /* 0x000fe200078e023b */
[----:B------:R-:W-:Y:S02]  /*2abd0*/  LEA.HI.X.SX32 R25, R39, R0, 0x1, P1 ;  /* 0x0000000027197211 */ /* 0x000fe400008f0eff */
[-C--:B------:R-:W-:Y:S01]  /*2abe0*/  IADD3 R28, P0, PT, R29, R164.reuse, RZ ;  /* 0x000000a41d1c7210 */ /* 0x080fe20007f1e0ff */
[----:B------:R-:W-:Y:S01]  /*2abf0*/  IMAD R63, R165, 0x2, R61 ;  /* 0x00000002a53f7824 */ /* 0x000fe200078e023d */
[----:B------:R-:W-:-:S02]  /*2ac00*/  IADD3 R30, P1, PT, R31, R164, RZ ;  /* 0x000000a41f1e7210 */ /* 0x000fc40007f3e0ff */
[-C--:B------:R-:W-:Y:S01]  /*2ac10*/  LEA.HI.X.SX32 R29, R29, R0.reuse, 0x1, P0 ;  /* 0x000000001d1d7211 */ /* 0x080fe200000f0eff */
[----:B------:R-:W-:Y:S01]  /*2ac20*/  IMAD R65, R165, 0x4, R63 ;  /* 0x00000004a5417824 */ /* 0x000fe200078e023f */
[----:B------:R-:W-:Y:S02]  /*2ac30*/  LEA.HI.X.SX32 R31, R31, R0, 0x1, P1 ;  /* 0x000000001f1f7211 */ /* 0x000fe400008f0eff */
[-C--:B---3--:R-:W-:Y:S01]  /*2ac40*/  IADD3 R34, P0, PT, R37, R164.reuse, RZ ;  /* 0x000000a425227210 */ /* 0x088fe20007f1e0ff */
[----:B------:R-:W-:Y:S01]  /*2ac50*/  IMAD R67, R165, 0x2, R65 ;  /* 0x00000002a5437824 */ /* 0x000fe200078e0241 */
[----:B------:R-:W-:Y:S02]  /*2ac60*/  IADD3 R36, P1, PT, R45, R164, RZ ;  /* 0x000000a42d247210 */ /* 0x000fe40007f3e0ff */
[----:B------:R-:W-:Y:S01]  /*2ac70*/  LEA.HI.X.SX32 R35, R37, R0, 0x1, P0 ;  /* 0x0000000025237211 */ /* 0x000fe200000f0eff */
[----:B------:R-:W-:Y:S01]  /*2ac80*/  IMAD R69, R165, 0x2, R67 ;  /* 0x00000002a5457824 */ /* 0x000fe200078e0243 */
[----:B------:R-:W-:-:S02]  /*2ac90*/  IADD3 R38, P2, PT, R43, R164, RZ ;  /* 0x000000a42b267210 */ /* 0x000fc40007f5e0ff */
[----:B------:R-:W-:Y:S01]  /*2aca0*/  LEA.HI.X.SX32 R37, R45, R0, 0x1, P1 ;  /* 0x000000002d257211 */ /* 0x000fe200008f0eff */
[----:B------:R-:W-:Y:S01]  /*2acb0*/  IMAD R71, R165, 0x2, R69 ;  /* 0x00000002a5477824 */ /* 0x000fe200078e0245 */
[----:B------:R-:W-:Y:S02]  /*2acc0*/  IADD3 R42, P1, PT, R93, R164, RZ ;  /* 0x000000a45d2a7210 */ /* 0x000fe40007f3e0ff */
[----:B------:R-:W-:Y:S01]  /*2acd0*/  LEA.HI.X.SX32 R39, R43, R0, 0x1, P2 ;  /* 0x000000002b277211 */ /* 0x000fe200010f0eff */
[----:B------:R-:W-:Y:S01]  /*2ace0*/  IMAD R73, R165, 0x2, R71 ;  /* 0x00000002a5497824 */ /* 0x000fe200078e0247 */
[----:B------:R-:W-:Y:S02]  /*2acf0*/  IADD3 R44, P2, PT, R95, R164, RZ ;  /* 0x000000a45f2c7210 */ /* 0x000fe40007f5e0ff */
[-C--:B------:R-:W-:Y:S01]  /*2ad00*/  LEA.HI.X.SX32 R43, R93, R0.reuse, 0x1, P1 ;  /* 0x000000005d2b7211 */ /* 0x080fe200008f0eff */
[----:B------:R-:W-:Y:S01]  /*2ad10*/  IMAD R75, R165, 0x2, R73 ;  /* 0x00000002a54b7824 */ /* 0x000fe200078e0249 */
[----:B------:R-:W-:-:S02]  /*2ad20*/  LEA.HI.X.SX32 R45, R95, R0, 0x1, P2 ;  /* 0x000000005f2d7211 */ /* 0x000fc400010f0eff */
[-C--:B------:R-:W-:Y:S01]  /*2ad30*/  IADD3 R40, P0, PT, R41, R164.reuse, RZ ;  /* 0x000000a429287210 */ /* 0x080fe20007f1e0ff */
[----:B------:R-:W-:Y:S01]  /*2ad40*/  IMAD R77, R165, 0x2, R75 ;  /* 0x00000002a54d7824 */ /* 0x000fe200078e024b */
[----:B------:R-:W-:Y:S02]  /*2ad50*/  IADD3 R48, P1, PT, R49, R164, RZ ;  /* 0x000000a431307210 */ /* 0x000fe40007f3e0ff */
[----:B------:R-:W-:Y:S01]  /*2ad60*/  LEA.HI.X.SX32 R41, R41, R0, 0x1, P0 ;  /* 0x0000000029297211 */ /* 0x000fe200000f0eff */
[----:B------:R-:W-:Y:S01]  /*2ad70*/  IMAD R79, R165, 0x4, R77 ;  /* 0x00000004a54f7824 */ /* 0x000fe200078e024d */
[-C--:B------:R-:W-:Y:S02]  /*2ad80*/  IADD3 R46, P0, PT, R47, R164.reuse, RZ ;  /* 0x000000a42f2e7210 */ /* 0x080fe40007f1e0ff */
[----:B------:R-:W-:Y:S01]  /*2ad90*/  IADD3 R50, P2, PT, R51, R164, RZ ;  /* 0x000000a433327210 */ /* 0x000fe20007f5e0ff */
[----:B------:R-:W-:Y:S01]  /*2ada0*/  IMAD R85, R165, 0x2, R79 ;  /* 0x00000002a5557824 */ /* 0x000fe200078e024f */
[----:B------:R-:W-:-:S02]  /*2adb0*/  LEA.HI.X.SX32 R47, R47, R0, 0x1, P0 ;  /* 0x000000002f2f7211 */ /* 0x000fc400000f0eff */
[-C--:B------:R-:W-:Y:S01]  /*2adc0*/  LEA.HI.X.SX32 R49, R49, R0.reuse, 0x1, P1 ;  /* 0x0000000031317211 */ /* 0x080fe200008f0eff */
[----:B------:R-:W-:Y:S01]  /*2add0*/  IMAD R87, R165, 0x2, R85 ;  /* 0x00000002a5577824 */ /* 0x000fe200078e0255 */
[----:B------:R-:W-:Y:S02]  /*2ade0*/  LEA.HI.X.SX32 R51, R51, R0, 0x1, P2 ;  /* 0x0000000033337211 */ /* 0x000fe400010f0eff */
[-C--:B------:R-:W-:Y:S01]  /*2adf0*/  IADD3 R52, P0, PT, R53, R164.reuse, RZ ;  /* 0x000000a435347210 */ /* 0x080fe20007f1e0ff */
        /* <DEDUP_REMOVED lines=112> */
[----:B------:R-:W-:-:S02]  /*2b500*/  LEA.HI R4, R138, 0xbe, RZ, 0x1a ;  /* 0x000000be8a047811 */ /* 0x000fc400078fd0ff */
[----:B------:R-:W-:Y:S02]  /*2b510*/  LEA.HI R12, R138, 0xfe, RZ, 0x1a ;  /* 0x000000fe8a0c7811 */ /* 0x000fe400078fd0ff */
[-C--:B------:R-:W-:Y:S01]  /*2b520*/  LEA.HI.X.SX32 R129, R129, R0.reuse, 0x1, P0 ;  /* 0x0000000081817211 */ /* 0x080fe200000f0eff */
[-C--:B------:R-:W-:Y:S01]  /*2b530*/  IMAD R13, R4, R165.reuse, RZ ;  /* 0x000000a5040d7224 */ /* 0x080fe200078e02ff */
[-C--:B------:R-:W-:Y:S01]  /*2b540*/  LEA.HI.X.SX32 R131, R131, R0.reuse, 0x1, P1 ;  /* 0x0000000083837211 */ /* 0x080fe200008f0eff */
[----:B------:R-:W-:Y:S01]  /*2b550*/  IMAD R21, R12, R165, RZ ;  /* 0x000000a50c157224 */ /* 0x000fe200078e02ff */
[----:B------:R-:W-:Y:S01]  /*2b560*/  LEA.HI.X.SX32 R133, R133, R0, 0x1, P2 ;  /* 0x0000000085857211 */ /* 0x000fe200010f0eff */
[----:B------:R-:W-:Y:S01]  /*2b570*/  IMAD R165, R165, 0x2, R163 ;  /* 0x00000002a5a57824 */ /* 0x000fe200078e02a3 */
[-C--:B------:R-:W-:Y:S02]  /*2b580*/  IADD3 R134, P0, PT, R135, R164.reuse, RZ ;  /* 0x000000a487867210 */ /* 0x080fe40007f1e0ff */
[----:B------:R-:W-:-:S02]  /*2b590*/  IADD3 R136, P1, PT, R137, R164, RZ ;  /* 0x000000a489887210 */ /* 0x000fc40007f3e0ff */
[----:B------:R-:W-:Y:S02]  /*2b5a0*/  IADD3 R138, P2, PT, R139, R164, RZ ;  /* 0x000000a48b8a7210 */ /* 0x000fe40007f5e0ff */
[-C--:B------:R-:W-:Y:S02]  /*2b5b0*/  LEA.HI.X.SX32 R135, R135, R0.reuse, 0x1, P0 ;  /* 0x0000000087877211 */ /* 0x080fe400000f0eff */
[-C--:B------:R-:W-:Y:S02]  /*2b5c0*/  LEA.HI.X.SX32 R137, R137, R0.reuse, 0x1, P1 ;  /* 0x0000000089897211 */ /* 0x080fe400008f0eff */
[----:B------:R-:W-:Y:S02]  /*2b5d0*/  LEA.HI.X.SX32 R139, R139, R0, 0x1, P2 ;  /* 0x000000008b8b7211 */ /* 0x000fe400010f0eff */
        /* <DEDUP_REMOVED lines=8> */
[-C--:B------:R-:W-:Y:S02]  /*2b660*/  IADD3 R150, P2, PT, R151, R164.reuse, RZ ;  /* 0x000000a497967210 */ /* 0x080fe40007f5e0ff */
[-C--:B------:R-:W-:Y:S02]  /*2b670*/  IADD3 R4, P6, PT, R5, R164.reuse, RZ ;  /* 0x000000a405047210 */ /* 0x080fe40007fde0ff */
[----:B------:R-:W-:Y:S02]  /*2b680*/  IADD3 R6, P5, PT, R7, R164, RZ ;  /* 0x000000a407067210 */ /* 0x000fe40007fbe0ff */
[-C--:B------:R-:W-:Y:S01]  /*2b690*/  LEA.HI.X.SX32 R147, R147, R0.reuse, 0x1, P0 ;  /* 0x0000000093937211 */ /* 0x080fe200000f0eff */
[----:B------:R-:W-:Y:S01]  /*2b6a0*/  STL [R1+0xffc], R4 ;  /* 0x000ffc0401007387 */ /* 0x000fe20000100800 */
[-C--:B------:R-:W-:Y:S02]  /*2b6b0*/  LEA.HI.X.SX32 R149, R149, R0.reuse, 0x1, P1 ;  /* 0x0000000095957211 */ /* 0x080fe400008f0eff */
[----:B------:R-:W-:-:S02]  /*2b6c0*/  LEA.HI.X.SX32 R151, R151, R0, 0x1, P2 ;  /* 0x0000000097977211 */ /* 0x000fc400010f0eff */
[----:B------:R-:W-:Y:S02]  /*2b6d0*/  LEA.HI.X.SX32 R5, R5, R0, 0x1, P6 ;  /* 0x0000000005057211 */ /* 0x000fe400030f0eff */
[-C--:B------:R-:W-:Y:S02]  /*2b6e0*/  IADD3 R152, P0, PT, R153, R164.reuse, RZ ;  /* 0x000000a499987210 */ /* 0x080fe40007f1e0ff */
[-C--:B------:R-:W-:Y:S01]  /*2b6f0*/  IADD3 R154, P1, PT, R155, R164.reuse, RZ ;  /* 0x000000a49b9a7210 */ /* 0x080fe20007f3e0ff */
[----:B------:R-:W-:Y:S01]  /*2b700*/  STL [R1+0xff0], R5 ;  /* 0x000ff00501007387 */ /* 0x000fe20000100800 */
[-C--:B------:R-:W-:Y:S02]  /*2b710*/  IADD3 R156, P2, PT, R157, R164.reuse, RZ ;  /* 0x000000a49d9c7210 */ /* 0x080fe40007f5e0ff */
[----:B------:R-:W-:Y:S01]  /*2b720*/  IADD3 R12, P3, PT, R13, R164, RZ ;  /* 0x000000a40d0c7210 */ /* 0x000fe20007f7e0ff */
[----:B------:R-:W-:Y:S01]  /*2b730*/  STL [R1+0xfe8], R6 ;  /* 0x000fe80601007387 */ /* 0x000fe20000100800 */
[----:B------:R-:W-:-:S02]  /*2b740*/  LEA.HI.X.SX32 R7, R7, R0, 0x1, P5 ;  /* 0x0000000007077211 */ /* 0x000fc400028f0eff */
[-C--:B------:R-:W-:Y:S02]  /*2b750*/  LEA.HI.X.SX32 R153, R153, R0.reuse, 0x1, P0 ;  /* 0x0000000099997211 */ /* 0x080fe400000f0eff */
[-C--:B------:R-:W-:Y:S01]  /*2b760*/  LEA.HI.X.SX32 R155, R155, R0.reuse, 0x1, P1 ;  /* 0x000000009b9b7211 */ /* 0x080fe200008f0eff */
[----:B------:R-:W-:Y:S01]  /*2b770*/  STL [R1+0xfe4], R7 ;  /* 0x000fe40701007387 */ /* 0x000fe20000100800 */
[----:B------:R-:W-:Y:S02]  /*2b780*/  LEA.HI.X.SX32 R157, R157, R0, 0x1, P2 ;  /* 0x000000009d9d7211 */ /* 0x000fe400010f0eff */
[-C--:B------:R-:W-:Y:S01]  /*2b790*/  IADD3 R10, P4, PT, R11, R164.reuse, RZ ;  /* 0x000000a40b0a7210 */ /* 0x080fe20007f9e0ff */
[----:B------:R-:W-:Y:S01]  /*2b7a0*/  STL [R1+0x1000], R8 ;  /* 0x0010000801007387 */ /* 0x000fe20000100800 */
[-C--:B------:R-:W-:Y:S02]  /*2b7b0*/  IADD3 R18, P6, PT, R19, R164.reuse, RZ ;  /* 0x000000a413127210 */ /* 0x080fe40007fde0ff */
[----:B------:R-:W-:Y:S01]  /*2b7c0*/  IADD3 R20, P5, PT, R21, R164, RZ ;  /* 0x000000a415147210 */ /* 0x000fe20007fbe0ff */
[----:B------:R-:W-:Y:S01]  /*2b7d0*/  STL [R1+0xfec], R9 ;  /* 0x000fec0901007387 */ /* 0x000fe20000100800 */
[----:B------:R-:W-:-:S02]  /*2b7e0*/  LEA.HI.X.SX32 R13, R13, R0, 0x1, P3 ;  /* 0x000000000d0d7211 */ /* 0x000fc400018f0eff */
[-C--:B------:R-:W-:Y:S01]  /*2b7f0*/  IADD3 R158, P0, PT, R159, R164.reuse, RZ ;  /* 0x000000a49f9e7210 */ /* 0x080fe20007f1e0ff */
[----:B------:R0:W-:Y:S01]  /*2b800*/  STL [R1+0x1008], R10 ;  /* 0x0010080a01007387 */ /* 0x0001e20000100800 */
[-C--:B------:R-:W-:Y:S02]  /*2b810*/  IADD3 R160, P1, PT, R161, R164.reuse, RZ ;  /* 0x000000a4a1a07210 */ /* 0x080fe40007f3e0ff */
[-C--:B------:R-:W-:Y:S02]  /*2b820*/  IADD3 R162, P2, PT, R163, R164.reuse, RZ ;  /* 0x000000a4a3a27210 */ /* 0x080fe40007f5e0ff */
[----:B------:R-:W-:Y:S02]  /*2b830*/  IADD3 R164, P3, PT, R165, R164, RZ ;  /* 0x000000a4a5a47210 */ /* 0x000fe40007f7e0ff */
[-C--:B------:R-:W-:Y:S02]  /*2b840*/  LEA.HI.X.SX32 R11, R11, R0.reuse, 0x1, P4 ;  /* 0x000000000b0b7211 */ /* 0x080fe400020f0eff */
[----:B------:R-:W-:-:S02]  /*2b850*/  LEA.HI.X.SX32 R19, R19, R0, 0x1, P6 ;  /* 0x0000000013137211 */ /* 0x000fc400030f0eff */
[-C--:B------:R-:W-:Y:S01]  /*2b860*/  LEA.HI.X.SX32 R21, R21, R0.reuse, 0x1, P5 ;  /* 0x0000000015157211 */ /* 0x080fe200028f0eff */
[----:B------:R2:W-:Y:S01]  /*2b870*/  STL [R1+0x1004], R11 ;  /* 0x0010040b01007387 */ /* 0x0005e20000100800 */
[-C--:B------:R-:W-:Y:S02]  /*2b880*/  LEA.HI.X.SX32 R159, R159, R0.reuse, 0x1, P0 ;  /* 0x000000009f9f7211 */ /* 0x080fe400000f0eff */
[-C--:B------:R-:W-:Y:S02]  /*2b890*/  LEA.HI.X.SX32 R161, R161, R0.reuse, 0x1, P1 ;  /* 0x00000000a1a17211 */ /* 0x080fe400008f0eff */
[-C--:B------:R-:W-:Y:S02]  /*2b8a0*/  LEA.HI.X.SX32 R163, R163, R0.reuse, 0x1, P2 ;  /* 0x00000000a3a37211 */ /* 0x080fe400010f0eff */
[----:B------:R-:W-:Y:S02]  /*2b8b0*/  LEA.HI.X.SX32 R165, R165, R0, 0x1, P3 ;  /* 0x00000000a5a57211 */ /* 0x000fe400018f0eff */
[----:B-1----:R-:W-:-:S02]  /*2b8c0*/  PRMT R0, R80, 0x7773, RZ ;  /* 0x0000777350007816 */ /* 0x002fc400000000ff */
[C---:B0-----:R-:W-:Y:S02]  /*2b8d0*/  PRMT R10, R80.reuse, 0x7770, RZ ;  /* 0x00007770500a7816 */ /* 0x041fe400000000ff */
[C---:B--2---:R-:W-:Y:S01]  /*2b8e0*/  PRMT R11, R80.reuse, 0x7771, RZ ;  /* 0x00007771500b7816 */ /* 0x044fe200000000ff */
[----:B------:R-:W-:Y:S01]  /*2b8f0*/  STL [R1+0x28], R0 ;  /* 0x0000280001007387 */ /* 0x000fe20000100800 */
[----:B------:R-:W-:Y:S02]  /*2b900*/  PRMT R8, R80, 0x7772, RZ ;  /* 0x0000777250087816 */ /* 0x000fe400000000ff */
[C---:B------:R-:W-:Y:S01]  /*2b910*/  PRMT R4, R81.reuse, 0x7770, RZ ;  /* 0x0000777051047816 */ /* 0x040fe200000000ff */
[----:B------:R0:W-:Y:S01]  /*2b920*/  STG.E.U8 desc[UR18][R22.64], R10 ;  /* 0x0000000a16007986 */ /* 0x0001e2000c101112 */
[C---:B------:R-:W-:Y:S02]  /*2b930*/  PRMT R2, R81.reuse, 0x7771, RZ ;  /* 0x0000777151027816 */ /* 0x040fe400000000ff */
[----:B------:R-:W-:-:S02]  /*2b940*/  PRMT R3, R81, 0x7772, RZ ;  /* 0x0000777251037816 */ /* 0x000fc400000000ff */
[----:B------:R-:W-:Y:S02]  /*2b950*/  PRMT R5, R81, 0x7773, RZ ;  /* 0x0000777351057816 */ /* 0x000fe400000000ff */
[C---:B------:R-:W-:Y:S02]  /*2b960*/  PRMT R7, R82.reuse, 0x7773, RZ ;  /* 0x0000777352077816 */ /* 0x040fe400000000ff */
[C---:B------:R-:W-:Y:S02]  /*2b970*/  PRMT R6, R82.reuse, 0x7772, RZ ;  /* 0x0000777252067816 */ /* 0x040fe400000000ff */
[C---:B------:R-:W-:Y:S01]  /*2b980*/  PRMT R9, R82.reuse, 0x7771, RZ ;  /* 0x0000777152097816 */ /* 0x040fe200000000ff */
[----:B0-----:R-:W2:Y:S01]  /*2b990*/  LDL.LU R10, [R1+0x1008] ;  /* 0x00100800010a7983 */ /* 0x001ea20000300800 */
[----:B------:R-:W-:Y:S02]  /*2b9a0*/  PRMT R82, R82, 0x7770, RZ ;  /* 0x0000777052527816 */ /* 0x000fe400000000ff */
[C---:B------:R-:W-:Y:S01]  /*2b9b0*/  PRMT R0, R83.reuse, 0x7773, RZ ;  /* 0x0000777353007816 */ /* 0x040fe200000000ff */
[----:B------:R-:W3:Y:S01]  /*2b9c0*/  LDL.LU R23, [R1+0x28] ;  /* 0x0000280001177983 */ /* 0x000ee20000300800 */
[----:B------:R-:W-:-:S02]  /*2b9d0*/  PRMT R80, R83, 0x7772, RZ ;  /* 0x0000777253507816 */ /* 0x000fc400000000ff */
[C---:B------:R-:W-:Y:S01]  /*2b9e0*/  PRMT R81, R83.reuse, 0x7771, RZ ;  /* 0x0000777153517816 */ /* 0x040fe200000000ff */
[----:B------:R0:W-:Y:S01]  /*2b9f0*/  STG.E.U8 desc[UR18][R24.64], R11 ;  /* 0x0000000b18007986 */ /* 0x0001e2000c101112 */
[----:B------:R-:W-:-:S03]  /*2ba00*/  PRMT R83, R83, 0x7770, RZ ;  /* 0x0000777053537816 */ /* 0x000fc600000000ff */
[----:B------:R1:W-:Y:S04]  /*2ba10*/  STG.E.U8 desc[UR18][R26.64], R8 ;  /* 0x000000081a007986 */ /* 0x0003e8000c101112 */
[----:B0-----:R-:W2:Y:S04]  /*2ba20*/  LDL.LU R11, [R1+0x1004] ;  /* 0x00100400010b7983 */ /* 0x001ea80000300800 */
[----:B-1----:R-:W5:Y:S04]  /*2ba30*/  LDL.LU R8, [R1+0x1000] ;  /* 0x0010000001087983 */ /* 0x002f680000300800 */
[----:B------:R-:W2:Y:S04]  /*2ba40*/  LDL.LU R26, [R1+0x98] ;  /* 0x00009800011a7983 */ /* 0x000ea80000300800 */
[----:B------:R-:W2:Y:S04]  /*2ba50*/  LDL.LU R27, [R1+0x9c] ;  /* 0x00009c00011b7983 */ /* 0x000ea80000300800 */
[----:B------:R-:W2:Y:S04]  /*2ba60*/  LDL.LU R24, [R1+0xa0] ;  /* 0x0000a00001187983 */ /* 0x000ea80000300800 */
[----:B------:R-:W5:Y:S04]  /*2ba70*/  LDL.LU R25, [R1+0xa4] ;  /* 0x0000a40001197983 */ /* 0x000f680000300800 */
[----:B------:R-:W2:Y:S04]  /*2ba80*/  LDL.LU R22, [R1+0x34] ;  /* 0x0000340001167983 */ /* 0x000ea80000300800 */
[----:B---3--:R0:W-:Y:S04]  /*2ba90*/  STG.E.U8 desc[UR18][R28.64], R23 ;  /* 0x000000171c007986 */ /* 0x0081e8000c101112 */
[----:B------:R1:W-:Y:S04]  /*2baa0*/  STG.E.U8 desc[UR18][R30.64], R4 ;  /* 0x000000041e007986 */ /* 0x0003e8000c101112 */
[----:B0-----:R-:W3:Y:S04]  /*2bab0*/  LDL.LU R28, [R1+0x90] ;  /* 0x00009000011c7983 */ /* 0x001ee80000300800 */
[----:B------:R-:W2:Y:S04]  /*2bac0*/  LDL.LU R29, [R1+0x94] ;  /* 0x00009400011d7983 */ /* 0x000ea80000300800 */
[----:B------:R-:W2:Y:S04]  /*2bad0*/  LDL.LU R23, [R1+0x38] ;  /* 0x0000380001177983 */ /* 0x000ea80000300800 */
[----:B-1----:R-:W2:Y:S04]  /*2bae0*/  LDL.LU R4, [R1+0xffc] ;  /* 0x000ffc0001047983 */ /* 0x002ea80000300800 */
[----:B------:R-:W2:Y:S04]  /*2baf0*/  LDL.LU R30, [R1+0x88] ;  /* 0x00008800011e7983 */ /* 0x000ea80000300800 */
[----:B------:R-:W2:Y:S04]  /*2bb00*/  LDL.LU R31, [R1+0x8c] ;  /* 0x00008c00011f7983 */ /* 0x000ea80000300800 */
[----:B------:R0:W-:Y:S04]  /*2bb10*/  STG.E.U8 desc[UR18][R32.64], R2 ;  /* 0x0000000220007986 */ /* 0x0001e8000c101112 */
[----:B------:R1:W-:Y:S04]  /*2bb20*/  STG.E.U8 desc[UR18][R34.64], R3 ;  /* 0x0000000322007986 */ /* 0x0003e8000c101112 */
[----:B0-----:R-:W2:Y:S04]  /*2bb30*/  LDL.LU R2, [R1+0xff8] ;  /* 0x000ff80001027983 */ /* 0x001ea80000300800 */
[----:B------:R-:W2:Y:S04]  /*2bb40*/  LDL.LU R32, [R1+0x80] ;  /* 0x0000800001207983 */ /* 0x000ea80000300800 */
[----:B------:R-:W2:Y:S04]  /*2bb50*/  LDL.LU R33, [R1+0x84] ;  /* 0x0000840001217983 */ /* 0x000ea80000300800 */
[----:B-1----:R-:W2:Y:S04]  /*2bb60*/  LDL.LU R3, [R1+0xff4] ;  /* 0x000ff40001037983 */ /* 0x002ea80000300800 */
[----:B------:R-:W3:Y:S04]  /*2bb70*/  LDL.LU R34, [R1+0x78] ;  /* 0x0000780001227983 */ /* 0x000ee80000300800 */
[----:B------:R-:W3:Y:S04]  /*2bb80*/  LDL.LU R35, [R1+0x7c] ;  /* 0x00007c0001237983 */ /* 0x000ee80000300800 */
[----:B--2---:R0:W-:Y:S04]  /*2bb90*/  STG.E.U8 desc[UR18][R2.64], R5 ;  /* 0x0000000502007986 */ /* 0x0041e8000c101112 */
[----:B------:R1:W-:Y:S04]  /*2bba0*/  STG.E.U8 desc[UR18][R36.64], R82 ;  /* 0x0000005224007986 */ /* 0x0003e8000c101112 */
[----:B0-----:R-:W2:Y:S04]  /*2bbb0*/  LDL.LU R5, [R1+0xff0] ;  /* 0x000ff00001057983 */ /* 0x001ea80000300800 */
[----:B------:R-:W3:Y:S04]  /*2bbc0*/  LDL.LU R2, [R1+0x70] ;  /* 0x0000700001027983 */ /* 0x000ee80000300800 */
[----:B------:R-:W3:Y:S04]  /*2bbd0*/  LDL.LU R3, [R1+0x74] ;  /* 0x0000740001037983 */ /* 0x000ee80000300800 */
[----:B-1----:R-:W3:Y:S04]  /*2bbe0*/  LDL.LU R36, [R1+0x64] ;  /* 0x0000640001247983 */ /* 0x002ee80000300800 */
[----:B------:R-:W4:Y:S04]  /*2bbf0*/  LDL.LU R37, [R1+0x6c] ;  /* 0x00006c0001257983 */ /* 0x000f280000300800 */
[----:B------:R0:W-:Y:S04]  /*2bc00*/  STG.E.U8 desc[UR18][R38.64], R9 ;  /* 0x0000000926007986 */ /* 0x0001e8000c101112 */
[----:B------:R1:W-:Y:S04]  /*2bc10*/  STG.E.U8 desc[UR18][R40.64], R6 ;  /* 0x0000000628007986 */ /* 0x0003e8000c101112 */
[----:B------:R5:W-:Y:S04]  /*2bc20*/  STG.E.U8 desc[UR18][R42.64], R7 ;  /* 0x000000072a007986 */ /* 0x000be8000c101112 */
[----:B0-----:R-:W4:Y:S04]  /*2bc30*/  LDL.LU R9, [R1+0xfec] ;  /* 0x000fec0001097983 */ /* 0x001f280000300800 */
[----:B-1----:R-:W4:Y:S04]  /*2bc40*/  LDL.LU R6, [R1+0xfe8] ;  /* 0x000fe80001067983 */ /* 0x002f280000300800 */
[----:B-----5:R-:W5:Y:S04]  /*2bc50*/  LDL.LU R7, [R1+0xfe4] ;  /* 0x000fe40001077983 */ /* 0x020f680000300800 */
[----:B------:R-:W-:Y:S04]  /*2bc60*/  STG.E.U8 desc[UR18][R44.64], R83 ;  /* 0x000000532c007986 */ /* 0x000fe8000c101112 */
[----:B------:R0:W-:Y:S04]  /*2bc70*/  STG.E.U8 desc[UR18][R46.64], R81 ;  /* 0x000000512e007986 */ /* 0x0001e8000c101112 */
[----:B------:R-:W5:Y:S04]  /*2bc80*/  LDL.LU R38, [R1+0x3c] ;  /* 0x00003c0001267983 */ /* 0x000f680000300800 */
[----:B0-----:R-:W5:Y:S04]  /*2bc90*/  LDL.LU R46, [R1+0x40] ;  /* 0x00004000012e7983 */ /* 0x001f680000300800 */
[----:B------:R-:W5:Y:S04]  /*2bca0*/  LDL.LU R47, [R1+0x44] ;  /* 0x00004400012f7983 */ /* 0x000f680000300800 */
[----:B------:R-:W5:Y:S04]  /*2bcb0*/  LDL.LU R83, [R1+0x48] ;  /* 0x0000480001537983 */ /* 0x000f680000300800 */
[----:B------:R-:W5:Y:S04]  /*2bcc0*/  LDL.LU R44, [R1+0x4c] ;  /* 0x00004c00012c7983 */ /* 0x000f680000300800 */
[----:B------:R-:W5:Y:S04]  /*2bcd0*/  LDL.LU R45, [R1+0x50] ;  /* 0x00005000012d7983 */ /* 0x000f680000300800 */
[----:B------:R-:W5:Y:S04]  /*2bce0*/  LDL.LU R42, [R1+0x54] ;  /* 0x00005400012a7983 */ /* 0x000f680000300800 */
[----:B------:R-:W5:Y:S04]  /*2bcf0*/  LDL.LU R43, [R1+0x58] ;  /* 0x00005800012b7983 */ /* 0x000f680000300800 */
[----:B------:R-:W5:Y:S04]  /*2bd00*/  LDL.LU R40, [R1+0x5c] ;  /* 0x00005c0001287983 */ /* 0x000f680000300800 */
[----:B------:R-:W-:Y:S04]  /*2bd10*/  STG.E.U8 desc[UR18][R48.64], R80 ;  /* 0x0000005030007986 */ /* 0x000fe8000c101112 */
[----:B------:R-:W5:Y:S04]  /*2bd20*/  LDL.LU R41, [R1+0x60] ;  /* 0x0000600001297983 */ /* 0x000f680000300800 */
[----:B------:R-:W5:Y:S04]  /*2bd30*/  LDL.LU R39, [R1+0xe0] ;  /* 0x0000e00001277983 */ /* 0x000f680000300800 */
[----:B------:R-:W5:Y:S04]  /*2bd40*/  LDL.LU R82, [R1+0xe4] ;  /* 0x0000e40001527983 */ /* 0x000f680000300800 */
[----:B--2---:R-:W-:Y:S04]  /*2bd50*/  STG.E.U8 desc[UR18][R4.64], R0 ;  /* 0x0000000004007986 */ /* 0x004fe8000c101112 */
[----:B---3--:R0:W-:Y:S04]  /*2bd60*/  STG.E.U8 desc[UR18][R50.64], R36 ;  /* 0x0000002432007986 */ /* 0x0081e8000c101112 */
[----:B----4-:R1:W-:Y:S04]  /*2bd70*/  STG.E.U8 desc[UR18][R52.64], R37 ;  /* 0x0000002534007986 */ /* 0x0103e8000c101112 */
[----:B------:R2:W-:Y:S04]  /*2bd80*/  STG.E.U8 desc[UR18][R54.64], R2 ;  /* 0x0000000236007986 */ /* 0x0005e8000c101112 */
[----:B0-----:R-:W3:Y:S04]  /*2bd90*/  LDL.LU R36, [R1+0xe8] ;  /* 0x0000e80001247983 */ /* 0x001ee80000300800 */
[----:B-1----:R-:W4:Y:S04]  /*2bda0*/  LDL.LU R37, [R1+0xec] ;  /* 0x0000ec0001257983 */ /* 0x002f280000300800 */
[----:B------:R0:W-:Y:S04]  /*2bdb0*/  STG.E.U8 desc[UR18][R56.64], R3 ;  /* 0x0000000338007986 */ /* 0x0001e8000c101112 */
[----:B--2---:R-:W2:Y:S04]  /*2bdc0*/  LDL.LU R2, [R1+0xc4] ;  /* 0x0000c40001027983 */ /* 0x004ea80000300800 */
[----:B------:R1:W-:Y:S04]  /*2bdd0*/  STG.E.U8 desc[UR18][R58.64], R34 ;  /* 0x000000223a007986 */ /* 0x0003e8000c101112 */
[----:B0-----:R-:W2:Y:S04]  /*2bde0*/  LDL.LU R3, [R1+0xd4] ;  /* 0x0000d40001037983 */ /* 0x001ea80000300800 */
[----:B------:R0:W-:Y:S04]  /*2bdf0*/  STG.E.U8 desc[UR18][R60.64], R35 ;  /* 0x000000233c007986 */ /* 0x0001e8000c101112 */
[----:B-1----:R-:W2:Y:S04]  /*2be00*/  LDL.LU R34, [R1+0xd8] ;  /* 0x0000d80001227983 */ /* 0x002ea80000300800 */
[----:B------:R1:W-:Y:S04]  /*2be10*/  STG.E.U8 desc[UR18][R62.64], R32 ;  /* 0x000000203e007986 */ /* 0x0003e8000c101112 */
[----:B0-----:R-:W2:Y:S04]  /*2be20*/  LDL.LU R35, [R1+0xdc] ;  /* 0x0000dc0001237983 */ /* 0x001ea80000300800 */
[----:B-----5:R0:W-:Y:S04]  /*2be30*/  STG.E.U8 desc[UR18][R6.64], R33 ;  /* 0x0000002106007986 */ /* 0x0201e8000c101112 */
[----:B-1----:R-:W5:Y:S04]  /*2be40*/  LDL.LU R32, [R1+0x2c] ;  /* 0x00002c0001207983 */ /* 0x002f680000300800 */
[----:B------:R1:W-:Y:S04]  /*2be50*/  STG.E.U8 desc[UR18][R64.64], R30 ;  /* 0x0000001e40007986 */ /* 0x0003e8000c101112 */
[----:B0-----:R-:W5:Y:S04]  /*2be60*/  LDL.LU R33, [R1+0xc8] ;  /* 0x0000c80001217983 */ /* 0x001f680000300800 */
[----:B------:R0:W-:Y:S04]  /*2be70*/  STG.E.U8 desc[UR18][R66.64], R31 ;  /* 0x0000001f42007986 */ /* 0x0001e8000c101112 */
        /* <DEDUP_REMOVED lines=15> */
[----:B-1----:R-:W5:Y:S04]  /*2bf70*/  LDL.LU R22, [R1+0xb8] ;  /* 0x0000b80001167983 */ /* 0x002f680000300800 */
[----:B------:R0:W-:Y:S04]  /*2bf80*/  STG.E.U8 desc[UR18][R84.64], R23 ;  /* 0x0000001754007986 */ /* 0x0001e8000c101112 */
[----:B0-----:R-:W5:Y:S04]  /*2bf90*/  LDL.LU R23, [R1+0xbc] ;  /* 0x0000bc0001177983 */ /* 0x001f680000300800 */
[----:B------:R-:W-:Y:S04]  /*2bfa0*/  STG.E.U8 desc[UR18][R86.64], R38 ;  /* 0x0000002656007986 */ /* 0x000fe8000c101112 */
        /* <DEDUP_REMOVED lines=11> */
[----:B---3--:R-:W-:Y:S04]  /*2c060*/  STG.E.U8 desc[UR18][R108.64], R36 ;  /* 0x000000246c007986 */ /* 0x008fe8000c101112 */
[----:B----4-:R-:W-:Y:S04]  /*2c070*/  STG.E.U8 desc[UR18][R12.64], R37 ;  /* 0x000000250c007986 */ /* 0x010fe8000c101112 */
[----:B--2---:R-:W-:Y:S04]  /*2c080*/  STG.E.U8 desc[UR18][R110.64], R2 ;  /* 0x000000026e007986 */ /* 0x004fe8000c101112 */
[----:B------:R-:W-:Y:S04]  /*2c090*/  STG.E.U8 desc[UR18][R112.64], R3 ;  /* 0x0000000370007986 */ /* 0x000fe8000c101112 */
[----:B------:R-:W-:Y:S04]  /*2c0a0*/  STG.E.U8 desc[UR18][R114.64], R34 ;  /* 0x0000002272007986 */ /* 0x000fe8000c101112 */
[----:B------:R-:W-:Y:S04]  /*2c0b0*/  STG.E.U8 desc[UR18][R116.64], R35 ;  /* 0x0000002374007986 */ /* 0x000fe8000c101112 */
[----:B-----5:R-:W-:Y:S04]  /*2c0c0*/  STG.E.U8 desc[UR18][R118.64], R32 ;  /* 0x0000002076007986 */ /* 0x020fe8000c101112 */
[----:B------:R-:W-:Y:S04]  /*2c0d0*/  STG.E.U8 desc[UR18][R120.64], R33 ;  /* 0x0000002178007986 */ /* 0x000fe8000c101112 */
[----:B------:R-:W-:Y:S04]  /*2c0e0*/  STG.E.U8 desc[UR18][R122.64], R30 ;  /* 0x0000001e7a007986 */ /* 0x000fe8000c101112 */
[----:B------:R-:W-:Y:S04]  /*2c0f0*/  STG.E.U8 desc[UR18][R14.64], R31 ;  /* 0x0000001f0e007986 */ /* 0x000fe8000c101112 */
[----:B------:R-:W-:Y:S04]  /*2c100*/  STG.E.U8 desc[UR18][R124.64], R28 ;  /* 0x0000001c7c007986 */ /* 0x000fe8000c101112 */
[----:B------:R-:W-:Y:S04]  /*2c110*/  STG.E.U8 desc[UR18][R126.64], R29 ;  /* 0x0000001d7e007986 */ /* 0x000fe8000c101112 */
[----:B------:R-:W-:Y:S04]  /*2c120*/  STG.E.U8 desc[UR18][R128.64], R26 ;  /* 0x0000001a80007986 */ /* 0x000fe8000c101112 */
[----:B------:R-:W-:Y:S04]  /*2c130*/  STG.E.U8 desc[UR18][R130.64], R27 ;  /* 0x0000001b82007986 */ /* 0x000fe8000c101112 */
[----:B------:R0:W-:Y:S04]  /*2c140*/  STG.E.U8 desc[UR18][R132.64], R24 ;  /* 0x0000001884007986 */ /* 0x0001e8000c101112 */
[----:B------:R-:W-:Y:S04]  /*2c150*/  STG.E.U8 desc[UR18][R134.64], R25 ;  /* 0x0000001986007986 */ /* 0x000fe8000c101112 */
[----:B0-----:R-:W2:Y:S04]  /*2c160*/  LDL.LU R24, [R1+0xfc] ;  /* 0x0000fc0001187983 */ /* 0x001ea80000300800 */
[----:B------:R0:W-:Y:S04]  /*2c170*/  STG.E.U8 desc[UR18][R136.64], R22 ;  /* 0x0000001688007986 */ /* 0x0001e8000c101112 */
[----:B0-----:R-:W2:Y:S01]  /*2c180*/  LDL.LU R22, [R1+0xf0] ;  /* 0x0000f00001167983 */ /* 0x001ea20000300800 */
[----:B------:R-:W0:Y:S02]  /*2c190*/  S2R R38, SR_TID.X ;  /* 0x0000000000267919 */ /* 0x000e240000002100 */
[----:B0-----:R-:W-:-:S04]  /*2c1a0*/  LOP3.LUT R38, R38, 0x7f, RZ, 0xc0, !PT ;  /* 0x0000007f26267812 */ /* 0x001fc800078ec0ff */
[----:B------:R-:W-:-:S05]  /*2c1b0*/  LEA R38, R38, UR9, 0x4 ;  /* 0x0000000926267c11 */ /* 0x000fca000f8e20ff */
[----:B------:R-:W0:Y:S04]  /*2c1c0*/  LDS.128 R4, [R38+0x800] ;  /* 0x0008000026047984 */ /* 0x000e280000000c00 */
[----:B------:R1:W-:Y:S01]  /*2c1d0*/  STG.E.U8 desc[UR18][R16.64], R23 ;  /* 0x0000001710007986 */ /* 0x0003e2000c101112 */
[----:B------:R-:W3:Y:S01]  /*2c1e0*/  S2R R28, SR_TID.X ;  /* 0x00000000001c7919 */ /* 0x000ee20000002100 */
[C---:B0-----:R-:W-:Y:S02]  /*2c1f0*/  PRMT R37, R4.reuse, 0x7770, RZ ;  /* 0x0000777004257816 */ /* 0x041fe400000000ff */
[C---:B------:R-:W-:Y:S02]  /*2c200*/  PRMT R35, R4.reuse, 0x7771, RZ ;  /* 0x0000777104237816 */ /* 0x040fe400000000ff */
[----:B------:R-:W-:-:S02]  /*2c210*/  PRMT R33, R4, 0x7772, RZ ;  /* 0x0000777204217816 */ /* 0x000fc400000000ff */
[----:B------:R-:W-:Y:S01]  /*2c220*/  PRMT R31, R4, 0x7773, RZ ;  /* 0x00007773041f7816 */ /* 0x000fe200000000ff */
[----:B------:R-:W-:Y:S01]  /*2c230*/  STG.E.U8 desc[UR18][R138.64], R37 ;  /* 0x000000258a007986 */ /* 0x000fe2000c101112 */
[C---:B------:R-:W-:Y:S02]  /*2c240*/  PRMT R29, R5.reuse, 0x7770, RZ ;  /* 0x00007770051d7816 */ /* 0x040fe400000000ff */
[C---:B------:R-:W-:Y:S01]  /*2c250*/  PRMT R27, R5.reuse, 0x7771, RZ ;  /* 0x00007771051b7816 */ /* 0x040fe200000000ff */
[----:B------:R-:W-:Y:S01]  /*2c260*/  STG.E.U8 desc[UR18][R140.64], R35 ;  /* 0x000000238c007986 */ /* 0x000fe2000c101112 */
[C---:B------:R-:W-:Y:S02]  /*2c270*/  PRMT R25, R5.reuse, 0x7772, RZ ;  /* 0x0000777205197816 */ /* 0x040fe400000000ff */
[----:B-1----:R-:W-:Y:S01]  /*2c280*/  PRMT R23, R5, 0x7773, RZ ;  /* 0x0000777305177816 */ /* 0x002fe200000000ff */
[----:B------:R-:W-:Y:S01]  /*2c290*/  STG.E.U8 desc[UR18][R142.64], R33 ;  /* 0x000000218e007986 */ /* 0x000fe2000c101112 */
[----:B------:R-:W-:-:S02]  /*2c2a0*/  PRMT R17, R6, 0x7770, RZ ;  /* 0x0000777006117816 */ /* 0x000fc400000000ff */
[C---:B------:R-:W-:Y:S01]  /*2c2b0*/  PRMT R15, R6.reuse, 0x7771, RZ ;  /* 0x00007771060f7816 */ /* 0x040fe200000000ff */
[----:B------:R-:W-:Y:S01]  /*2c2c0*/  STG.E.U8 desc[UR18][R144.64], R31 ;  /* 0x0000001f90007986 */ /* 0x000fe2000c101112 */
[----:B------:R-:W-:-:S03]  /*2c2d0*/  PRMT R13, R6, 0x7772, RZ ;  /* 0x00007772060d7816 */ /* 0x000fc600000000ff */
[----:B------:R-:W-:Y:S01]  /*2c2e0*/  STG.E.U8 desc[UR18][R146.64], R29 ;  /* 0x0000001d92007986 */ /* 0x000fe2000c101112 */
[----:B------:R-:W-:Y:S02]  /*2c2f0*/  PRMT R11, R6, 0x7773, RZ ;  /* 0x00007773060b7816 */ /* 0x000fe400000000ff */
[C---:B------:R-:W-:Y:S01]  /*2c300*/  PRMT R3, R7.reuse, 0x7773, RZ ;  /* 0x0000777307037816 */ /* 0x040fe200000000ff */
[----:B------:R-:W-:Y:S01]  /*2c310*/  STG.E.U8 desc[UR18][R148.64], R27 ;  /* 0x0000001b94007986 */ /* 0x000fe2000c101112 */
[C---:B------:R-:W-:Y:S02]  /*2c320*/  PRMT R5, R7.reuse, 0x7772, RZ ;  /* 0x0000777207057816 */ /* 0x040fe400000000ff */
[C---:B------:R-:W-:Y:S01]  /*2c330*/  PRMT R9, R7.reuse, 0x7771, RZ ;  /* 0x0000777107097816 */ /* 0x040fe200000000ff */
[----:B------:R-:W-:Y:S01]  /*2c340*/  STG.E.U8 desc[UR18][R150.64], R25 ;  /* 0x0000001996007986 */ /* 0x000fe2000c101112 */
[----:B------:R-:W-:-:S03]  /*2c350*/  PRMT R7, R7, 0x7770, RZ ;  /* 0x0000777007077816 */ /* 0x000fc600000000ff */
[----:B------:R-:W-:Y:S04]  /*2c360*/  STG.E.U8 desc[UR18][R18.64], R23 ;  /* 0x0000001712007986 */ /* 0x000fe8000c101112 */
[----:B------:R-:W-:Y:S04]  /*2c370*/  STG.E.U8 desc[UR18][R152.64], R17 ;  /* 0x0000001198007986 */ /* 0x000fe8000c101112 */
[----:B------:R-:W-:Y:S04]  /*2c380*/  STG.E.U8 desc[UR18][R154.64], R15 ;  /* 0x0000000f9a007986 */ /* 0x000fe8000c101112 */
[----:B------:R-:W-:Y:S04]  /*2c390*/  STG.E.U8 desc[UR18][R156.64], R13 ;  /* 0x0000000d9c007986 */ /* 0x000fe8000c101112 */
[----:B------:R-:W-:Y:S04]  /*2c3a0*/  STG.E.U8 desc[UR18][R158.64], R11 ;  /* 0x0000000b9e007986 */ /* 0x000fe8000c101112 */
[----:B------:R0:W-:Y:S04]  /*2c3b0*/  STG.E.U8 desc[UR18][R160.64], R7 ;  /* 0x00000007a0007986 */ /* 0x0001e8000c101112 */
[----:B------:R-:W-:Y:S04]  /*2c3c0*/  STG.E.U8 desc[UR18][R162.64], R9 ;  /* 0x00000009a2007986 */ /* 0x000fe8000c101112 */
[----:B------:R-:W-:Y:S04]  /*2c3d0*/  STG.E.U8 desc[UR18][R164.64], R5 ;  /* 0x00000005a4007986 */ /* 0x000fe8000c101112 */
[----:B------:R-:W-:Y:S01]  /*2c3e0*/  STG.E.U8 desc[UR18][R20.64], R3 ;  /* 0x0000000314007986 */ /* 0x000fe2000c101112 */
[----:B---3--:R-:W-:Y:S01]  /*2c3f0*/  SHF.R.U32.HI R26, RZ, 0x2, R28 ;  /* 0x00000002ff1a7819 */ /* 0x008fe2000001161c */
[----:B0-----:R-:W0:Y:S08]  /*2c400*/  LDC.64 R6, c[0x0][0x3a0] ;  /* 0x0000e800ff067b82 */ /* 0x001e300000000a00 */
[----:B------:R-:W-:Y:S01]  /*2c410*/  BAR.SYNC.DEFER_BLOCKING 0x0 ;  /* 0x0000000000007b1d */ /* 0x000fe20000010000 */
[----:B------:R-:W-:-:S04]  /*2c420*/  LOP3.LUT R26, R26, 0x18, RZ, 0xc0, !PT ;  /* 0x000000181a1a7812 */ /* 0x000fc800078ec0ff */
[----:B------:R-:W-:-:S05]  /*2c430*/  LOP3.LUT R26, R26, 0x1f, R28, 0xf8, !PT ;  /* 0x0000001f1a1a7812 */ /* 0x000fca00078ef81c */
[----:B------:R-:W-:Y:S02]  /*2c440*/  IMAD.SHL.U32 R0, R26, 0x10, RZ ;  /* 0x000000101a007824 */ /* 0x000fe400078e00ff */
[----:B------:R-:W1:Y:S03]  /*2c450*/  S2R R26, SR_TID.X ;  /* 0x00000000001a7919 */ /* 0x000e660000002100 */
[----:B------:R-:W-:Y:S01]  /*2c460*/  LOP3.LUT R4, R0, 0xf0, RZ, 0xc0, !PT ;  /* 0x000000f000047812 */ /* 0x000fe200078ec0ff */
[----:B------:R-:W-:-:S04]  /*2c470*/  UIMAD UR4, UR8, UR4, URZ ;  /* 0x00000004080472a4 */ /* 0x000fc8000f8e02ff */
[----:B------:R-:W-:Y:S02]  /*2c480*/  USHF.L.U32 UR6, UR4, 0x2, URZ ;  /* 0x0000000204067899 */ /* 0x000fe400080006ff */
[----:B------:R-:W-:Y:S01]  /*2c490*/  UIMAD.WIDE UR4, UR4, 0x4, URZ ;  /* 0x00000004040478a5 */ /* 0x000fe2000f8e02ff */
[----:B--2---:R2:W-:Y:S01]  /*2c4a0*/  STSM.16.M88 [R24], R22 ;  /* 0x0000001618007844 */ /* 0x0045e20000000000 */
[----:B------:R-:W-:Y:S06]  /*2c4b0*/  BAR.SYNC.DEFER_BLOCKING 0x0 ;  /* 0x0000000000007b1d */ /* 0x000fec0000010000 */
[----:B--2---:R-:W2:Y:S01]  /*2c4c0*/  S2R R22, SR_CTAID.X ;  /* 0x0000000000167919 */ /* 0x004ea20000002500 */
[----:B------:R-:W3:Y:S01]  /*2c4d0*/  LDSM.16.M88 R13, [R4+UR9] ;  /* 0x00000009040d783b */ /* 0x000ee20008000000 */
[----:B-1----:R-:W-:-:S04]  /*2c4e0*/  LOP3.LUT R24, R26, 0x7f, RZ, 0xc0, !PT ;  /* 0x0000007f1a187812 */ /* 0x002fc800078ec0ff */
[----:B------:R-:W-:Y:S01]  /*2c4f0*/  ISETP.GE.U32.AND P0, PT, R24, 0x40, PT ;  /* 0x000000401800780c */ /* 0x000fe20003f06070 */
[----:B--2---:R-:W-:-:S05]  /*2c500*/  IMAD.SHL.U32 R22, R22, 0x40, RZ ;  /* 0x0000004016167824 */ /* 0x004fca00078e00ff */
[----:B------:R-:W-:-:S05]  /*2c510*/  LOP3.LUT R22, R22, 0x3f, R26, 0xf8, !PT ;  /* 0x0000003f16167812 */ /* 0x000fca00078ef81a */
[C---:B------:R-:W-:Y:S02]  /*2c520*/  IMAD.SHL.U32 R5, R22.reuse, 0x4, RZ ;  /* 0x0000000416057824 */ /* 0x040fe400078e00ff */
[----:B------:R-:W-:-:S03]  /*2c530*/  IMAD.HI R0, R22, 0x4, RZ ;  /* 0x0000000416007827 */ /* 0x000fc600078e02ff */
[----:B0-----:R-:W-:-:S04]  /*2c540*/  IADD3 R2, P1, P2, R5, UR6, R6 ;  /* 0x0000000605027c10 */ /* 0x001fc8000fa3e006 */
[----:B------:R-:W-:-:S05]  /*2c550*/  IADD3.X R3, PT, PT, R0, UR5, R7, P1, P2 ;  /* 0x0000000500037c10 */ /* 0x000fca0008fe4407 */
[----:B---3--:R0:W-:Y:S01]  /*2c560*/  @!P0 STG.E desc[UR18][R2.64], R13 ;  /* 0x0000000d02008986 */ /* 0x0081e2000c101912 */
[----:B------:R-:W-:Y:S06]  /*2c570*/  BAR.SYNC.DEFER_BLOCKING 0x0 ;  /* 0x0000000000007b1d */ /* 0x000fec0000010000 */
[----:B------:R-:W-:Y:S05]  /*2c580*/  BRA.U UP0, `(.L_x_19) ;  /* 0x0000000100a07547 */ /* 0x000fea000b800000 */
[----:B------:R-:W1:Y:S01]  /*2c590*/  S2UR UR5, SR_CgaCtaId ;  /* 0x00000000000579c3 */ /* 0x000e620000008800 */
[----:B------:R-:W-:Y:S01]  /*2c5a0*/  NOP ;  /* 0x0000000000007918 */ /* 0x000fe20000000000 */
[----:B------:R-:W-:Y:S01]  /*2c5b0*/  UMOV UR4, 0x50 ;  /* 0x0000005000047882 */ /* 0x000fe20000000000 */
[----:B------:R-:W-:Y:S02]  /*2c5c0*/  IMAD.U32 R0, RZ, RZ, UR10 ;  /* 0x0000000aff007e24 */ /* 0x000fe4000f8e00ff */
[----:B0-----:R-:W-:Y:S02]  /*2c5d0*/  IMAD.MOV.U32 R3, RZ, RZ, 0xff ;  /* 0x000000ffff037424 */ /* 0x001fe400078e00ff */
[----:B------:R-:W-:Y:S01]  /*2c5e0*/  IMAD.MOV.U32 R7, RZ, RZ, 0x1 ;  /* 0x00000001ff077424 */ /* 0x000fe200078e00ff */
[----:B------:R-:W-:-:S04]  /*2c5f0*/  LOP3.LUT R0, R0, 0xffff, RZ, 0xc0, !PT ;  /* 0x0000ffff00007812 */ /* 0x000fc800078ec0ff */
[----:B------:R-:W-:-:S05]  /*2c600*/  SHF.R.U32.HI R0, RZ, 0x5, R0 ;  /* 0x00000005ff007819 */ /* 0x000fca0000011600 */
[----:B------:R-:W-:Y:S01]  /*2c610*/  VIADD R2, R0, 0x10 ;  /* 0x0000001000027836 */ /* 0x000fe20000000000 */
[----:B------:R-:W-:Y:S01]  /*2c620*/  SHF.L.U32 R0, R3, R0, RZ ;  /* 0x0000000003007219 */ /* 0x000fe200000006ff */
[----:B-1----:R-:W-:-:S03]  /*2c630*/  ULEA UR6, UR5, UR4, 0x18 ;  /* 0x0000000405067291 */ /* 0x002fc6000f8ec0ff */
[----:B------:R-:W-:-:S04]  /*2c640*/  SHF.L.U32 R3, R7, R2, RZ ;  /* 0x0000000207037219 */ /* 0x000fc800000006ff */
[----:B------:R-:W-:Y:S02]  /*2c650*/  LOP3.LUT R0, R3, R0, RZ, 0xfc, !PT ;  /* 0x0000000003007212 */ /* 0x000fe400078efcff */
[----:B------:R-:W0:Y:S02]  /*2c660*/  LDS R5, [UR6] ;  /* 0x00000006ff057984 */ /* 0x000e240008000800 */
[C---:B------:R-:W-:Y:S02]  /*2c670*/  LOP3.LUT R2, R0.reuse, 0xffff, RZ, 0xc0, !PT ;  /* 0x0000ffff00027812 */ /* 0x040fe400078ec0ff */
[----:B0-----:R-:W-:-:S04]  /*2c680*/  LOP3.LUT R3, R0, 0xffff, R5, 0x80, !PT ;  /* 0x0000ffff00037812 */ /* 0x001fc800078e8005 */
[----:B------:R-:W-:-:S13]  /*2c690*/  ISETP.NE.AND P0, PT, R3, R2, PT ;  /* 0x000000020300720c */ /* 0x000fda0003f05270 */
[----:B------:R-:W-:Y:S05]  /*2c6a0*/  @P0 BRA `(.L_x_20) ;  /* 0x0000000000500947 */ /* 0x000fea0003800000 */
[----:B------:R-:W-:Y:S02]  /*2c6b0*/  SHF.R.U32.HI R5, RZ, 0x10, R5 ;  /* 0x00000010ff057819 */ /* 0x000fe40000011605 */
[----:B------:R-:W-:-:S04]  /*2c6c0*/  SHF.R.U32.HI R2, RZ, 0x10, R0 ;  /* 0x00000010ff027819 */ /* 0x000fc80000011600 */
[----:B------:R-:W-:-:S04]  /*2c6d0*/  LOP3.LUT R5, R5, R2, RZ, 0xc0, !PT ;  /* 0x0000000205057212 */ /* 0x000fc800078ec0ff */
[----:B------:R-:W-:-:S13]  /*2c6e0*/  ISETP.NE.AND P0, PT, R5, R2, PT ;  /* 0x000000020500720c */ /* 0x000fda0003f05270 */
[----:B------:R-:W-:Y:S05]  /*2c6f0*/  @P0 BRA `(.L_x_21) ;  /* 0x0000000000300947 */ /* 0x000fea0003800000 */
[----:B------:R-:W-:Y:S01]  /*2c700*/  R2UR UR4, R0 ;  /* 0x00000000000472ca */ /* 0x000fe200000e0000 */
[----:B------:R-:W-:Y:S01]  /*2c710*/  VOTEU.ANY UR5, UPT, PT ;  /* 0x0000000000057886 */ /* 0x000fe200038e0100 */
[----:B------:R-:W0:Y:S01]  /*2c720*/  S2R R0, SR_LANEID ;  /* 0x0000000000007919 */ /* 0x000e220000000000 */
[----:B------:R-:W-:-:S10]  /*2c730*/  UFLO.U32 UR5, UR5 ;  /* 0x00000005000572bd */ /* 0x000fd400080e0000 */
[----:B------:R-:W-:-:S06]  /*2c740*/  ULOP3.LUT UR4, URZ, UR4, URZ, 0x33, !UPT ;  /* 0x00000004ff047292 */ /* 0x000fcc000f8e33ff */
[----:B------:R-:W-:-:S04]  /*2c750*/  IMAD.U32 R2, RZ, RZ, UR4 ;  /* 0x00000004ff027e24 */ /* 0x000fc8000f8e00ff */
[----:B------:R-:W1:Y:S02]  /*2c760*/  REDUX UR7, R2 ;  /* 0x00000000020773c4 */ /* 0x000e640000000000 */
[----:B------:R2:W-:Y:S01]  /*2c770*/  UTCATOMSWS.AND URZ, UR4 ;  /* 0x0000000400ff79e3 */ /* 0x0005e20008000000 */
[----:B0-----:R-:W-:Y:S01]  /*2c780*/  ISETP.EQ.U32.AND P0, PT, R0, UR5, PT ;  /* 0x0000000500007c0c */ /* 0x001fe2000bf02070 */
[----:B-1----:R-:W-:-:S12]  /*2c790*/  IMAD.U32 R0, RZ, RZ, UR7 ;  /* 0x00000007ff007e24 */ /* 0x002fd8000f8e00ff */
[----:B------:R2:W-:Y:S01]  /*2c7a0*/  @P0 ATOMS.AND RZ, [UR6], R0 ;  /* 0x00000000ffff098c */ /* 0x0005e2000a800006 */
[----:B------:R-:W-:Y:S05]  /*2c7b0*/  BRA `(.L_x_19) ;  /* 0x0000000000147947 */ /* 0x000fea0003800000 */
.L_x_21:
[----:B------:R-:W-:-:S07]  /*2c7c0*/  MOV R2, 0x2c7e0 ;  /* 0x0002c7e000027802 */ /* 0x000fce0000000f00 */
[----:B------:R-:W-:Y:S05]  /*2c7d0*/  CALL.REL.NOINC `($__internal_0_$__cuda_sm10x_tcgen05_guardrail_trap_col_being_dealloced_not_returned_by_alloc) ;  /* 0x0000000000447944 */ /* 0x000fea0003c00000 */
[----:B------:R-:W-:Y:S05]  /*2c7e0*/  BRA `(.L_x_19) ;  /* 0x0000000000087947 */ /* 0x000fea0003800000 */
.L_x_20:
[----:B------:R-:W-:-:S07]  /*2c7f0*/  MOV R2, 0x2c810 ;  /* 0x0002c81000027802 */ /* 0x000fce0000000f00 */
[----:B------:R-:W-:Y:S05]  /*2c800*/  CALL.REL.NOINC `($__internal_2_$__cuda_sm10x_tcgen05_guardrail_trap_unallocated_columns_being_dealloced) ;  /* 0x0000000000507944 */ /* 0x000fea0003c00000 */
.L_x_19:
[----:B------:R-:W-:Y:S01]  /*2c810*/  NOP ;  /* 0x0000000000007918 */ /* 0x000fe20000000000 */
[----:B--2---:R-:W-:Y:S05]  /*2c820*/  EXIT ;  /* 0x000000000000794d */ /* 0x004fea0003800000 */
.L_x_8:
[----:B------:R-:W2:Y:S02]  /*2c830*/  SYNCS.PHASECHK.TRANS64.TRYWAIT P3, [UR9+0x8000], RZ ;  /* 0x008000ffff0075a7 */ /* 0x000ea40008061109 */
[----:B--2---:R-:W-:Y:S05]  /*2c840*/  @!P3 BRA `(.L_x_8) ;  /* 0xfffffffc00f8b947 */ /* 0x004fea000383ffff */
[----:B------:R-:W-:Y:S05]  /*2c850*/  BRA `(.L_x_7) ;  /* 0xfffffdf4001c7947 */ /* 0x000fea000383ffff */
.L_x_13:
[----:B------:R-:W0:Y:S02]  /*2c860*/  SYNCS.PHASECHK.TRANS64.TRYWAIT P4, [UR9+0x1e010], RZ ;  /* 0x01e010ffff0075a7 */ /* 0x000e240008081109 */
[----:B0-----:R-:W-:Y:S05]  /*2c870*/  @!P4 BRA `(.L_x_13) ;  /* 0xfffffffc00f8c947 */ /* 0x001fea000383ffff */
[----:B------:R-:W-:Y:S05]  /*2c880*/  BRA `(.L_x_22) ;  /* 0xffffff1000b87947 */ /* 0x000fea000383ffff */
.L_x_14:
[----:B------:R-:W2:Y:S02]  /*2c890*/  SYNCS.PHASECHK.TRANS64.TRYWAIT P1, [UR12], R37 ;  /* 0x00000025ff0075a7 */ /* 0x000ea4000802110c */
[----:B--2---:R-:W-:Y:S05]  /*2c8a0*/  @!P1 BRA `(.L_x_14) ;  /* 0xfffffffc00f89947 */ /* 0x004fea000383ffff */
[----:B------:R-:W-:Y:S05]  /*2c8b0*/  BRA `(.L_x_23) ;  /* 0xffffff3400a07947 */ /* 0x000fea000383ffff */
.L_x_18:
[----:B------:R-:W1:Y:S02]  /*2c8c0*/  SYNCS.PHASECHK.TRANS64.TRYWAIT P1, [UR12], R4 ;  /* 0x00000004ff0075a7 */ /* 0x000e64000802110c */
[----:B-1----:R-:W-:Y:S05]  /*2c8d0*/  @!P1 BRA `(.L_x_18) ;  /* 0xfffffffc00f89947 */ /* 0x002fea000383ffff */
[----:B------:R-:W-:Y:S05]  /*2c8e0*/  BRA `(.L_x_17) ;  /* 0xffffff9400947947 */ /* 0x000fea000383ffff */
        .weak           $__internal_0_$__cuda_sm10x_tcgen05_guardrail_trap_col_being_dealloced_not_returned_by_alloc
        .type           $__internal_0_$__cuda_sm10x_tcgen05_guardrail_trap_col_being_dealloced_not_returned_by_alloc,@function
        .size           $__internal_0_$__cuda_sm10x_tcgen05_guardrail_trap_col_being_dealloced_not_returned_by_alloc,($__internal_1_$__cuda_sm10x_tcgen05_guardrail_trap_phase_invalid_during_alloc - $__internal_0_$__cuda_sm10x_tcgen05_guardrail_trap_col_being_dealloced_not_returned_by_alloc)
$__internal_0_$__cuda_sm10x_tcgen05_guardrail_trap_col_being_dealloced_not_returned_by_alloc:
[----:B------:R-:W-:Y:S05]  /*2c8f0*/  BPT.TRAP 0x1 ;  /* 0x000000040000795c */ /* 0x000fea0000300000 */
[----:B------:R-:W-:-:S04]  /*2c900*/  IMAD.MOV.U32 R3, RZ, RZ, 0x0 ;  /* 0x00000000ff037424 */ /* 0x000fc800078e00ff */
[----:B------:R-:W-:Y:S05]  /*2c910*/  RET.REL.NODEC R2 `(attn_fwd) ;  /* 0xfffffd3402b87950 */ /* 0x000fea0003c3ffff */
        .weak           $__internal_1_$__cuda_sm10x_tcgen05_guardrail_trap_phase_invalid_during_alloc
        .type           $__internal_1_$__cuda_sm10x_tcgen05_guardrail_trap_phase_invalid_during_alloc,@function
        .size           $__internal_1_$__cuda_sm10x_tcgen05_guardrail_trap_phase_invalid_during_alloc,($__internal_2_$__cuda_sm10x_tcgen05_guardrail_trap_unallocated_columns_being_dealloced - $__internal_1_$__cuda_sm10x_tcgen05_guardrail_trap_phase_invalid_during_alloc)
$__internal_1_$__cuda_sm10x_tcgen05_guardrail_trap_phase_invalid_during_alloc:
[----:B------:R-:W-:Y:S05]  /*2c920*/  BPT.TRAP 0x1 ;  /* 0x000000040000795c */ /* 0x000fea0000300000 */
[----:B------:R-:W-:-:S04]  /*2c930*/  IMAD.MOV.U32 R3, RZ, RZ, 0x0 ;  /* 0x00000000ff037424 */ /* 0x000fc800078e00ff */
[----:B------:R-:W-:Y:S05]  /*2c940*/  RET.REL.NODEC R2 `(attn_fwd) ;  /* 0xfffffd3402ac7950 */ /* 0x000fea0003c3ffff */
        .weak           $__internal_2_$__cuda_sm10x_tcgen05_guardrail_trap_unallocated_columns_being_dealloced
        .type           $__internal_2_$__cuda_sm10x_tcgen05_guardrail_trap_unallocated_columns_being_dealloced,@function
        .size           $__internal_2_$__cuda_sm10x_tcgen05_guardrail_trap_unallocated_columns_being_dealloced,(.L_x_27 - $__internal_2_$__cuda_sm10x_tcgen05_guardrail_trap_unallocated_columns_being_dealloced)
$__internal_2_$__cuda_sm10x_tcgen05_guardrail_trap_unallocated_columns_being_dealloced:
[----:B------:R-:W-:Y:S05]  /*2c950*/  BPT.TRAP 0x1 ;  /* 0x000000040000795c */ /* 0x000fea0000300000 */
[----:B------:R-:W-:-:S04]  /*2c960*/  IMAD.MOV.U32 R3, RZ, RZ, 0x0 ;  /* 0x00000000ff037424 */ /* 0x000fc800078e00ff */
[----:B------:R-:W-:Y:S05]  /*2c970*/  RET.REL.NODEC R2 `(attn_fwd) ;  /* 0xfffffd3402a07950 */ /* 0x000fea0003c3ffff */
.L_x_24:
[----:B------:R-:W-:-:S00]  /*2c980*/  BRA `(.L_x_24) ;  /* 0xfffffffc00fc7947 */ /* 0x000fc0000383ffff */
[----:B------:R-:W-:-:S00]  /*2c990*/  NOP ;  /* 0x0000000000007918 */ /* 0x000fc00000000000 */
        /* <DEDUP_REMOVED lines=14> */
.L_x_27:


//--------------------- .nv.global.init           --------------------------
	.section	.nv.global.init,"aw",@progbits
.nv.global.init:
	.type		_$_str,@object
	.size		_$_str,(.L_3 - _$_str)
_$_str:
        /*0000*/ 	.byte	0x5f, 0x5f, 0x43, 0x55, 0x44, 0x41, 0x5f, 0x46, 0x54, 0x5a, 0x00
.L_3:


//--------------------- .nv.shared.attn_fwd       --------------------------
	.section	.nv.shared.attn_fwd,"aw",@nobits
	.sectionflags	@""
	.align	16
	.zero		1024


//--------------------- .nv.shared.reserved.0     --------------------------
	.section	.nv.shared.reserved.0,"aw",@nobits
	.align	8
	.weak		__nv_reservedSMEM_offset_0_alias
	.size		__nv_reservedSMEM_offset_0_alias, 0, 64
	.other		__nv_reservedSMEM_offset_0_alias,@"STO_CUDA_RESERVED_SHARED STV_DEFAULT"
__nv_reservedSMEM_offset_0_alias:
	.zero		0
.nv.shared.reserved.0:
	.zero		64
	.weak		__nv_reservedSMEM_allocation_phase
	.type		__nv_reservedSMEM_allocation_phase,@object
	.size		__nv_reservedSMEM_allocation_phase,(.L_0 - __nv_reservedSMEM_allocation_phase)
__nv_reservedSMEM_allocation_phase:
	.zero		1
.L_0:
	.zero		7
	.weak		__nv_reservedSMEM_devtool_atexit_pc
	.type		__nv_reservedSMEM_devtool_atexit_pc,@object
	.size		__nv_reservedSMEM_devtool_atexit_pc,(__nv_reservedSMEM_allocation_mask - __nv_reservedSMEM_devtool_atexit_pc)
__nv_reservedSMEM_devtool_atexit_pc:
	.zero		8
	.weak		__nv_reservedSMEM_allocation_mask
	.type		__nv_reservedSMEM_allocation_mask,@object
	.size		__nv_reservedSMEM_allocation_mask,(.L_2 - __nv_reservedSMEM_allocation_mask)
__nv_reservedSMEM_allocation_mask:
	.zero		4
.L_2:


//--------------------- .nv.constant0.attn_fwd    --------------------------
	.section	.nv.constant0.attn_fwd,"a",@progbits
	.sectionflags	@""
	.align	4
.nv.constant0.attn_fwd:
	.zero		1032


//--------------------- SYMBOLS --------------------------

	.type		.nv.reservedSmem.offset0,@object
	.size		.nv.reservedSmem.offset0,0x4
	.type		.nv.reservedSmem.cap,@object
	.size		.nv.reservedSmem.cap,0x4
